//
// Generated by NVIDIA NVVM Compiler
//
// Compiler Build ID: CL-36424714
// Cuda compilation tools, release 13.0, V13.0.88
// Based on NVVM 20.0.0
//

.version 9.0
.target sm_100
.address_size 64

	// .globl	_Z7sweep_iPdi
.global .align 1 .b8 _ZN34_INTERNAL_1b046500_4_k_cu_3f63e3e84cuda3std3__45__cpo5beginE[1];
.global .align 1 .b8 _ZN34_INTERNAL_1b046500_4_k_cu_3f63e3e84cuda3std3__45__cpo3endE[1];
.global .align 1 .b8 _ZN34_INTERNAL_1b046500_4_k_cu_3f63e3e84cuda3std3__45__cpo6cbeginE[1];
.global .align 1 .b8 _ZN34_INTERNAL_1b046500_4_k_cu_3f63e3e84cuda3std3__45__cpo4cendE[1];
.global .align 1 .b8 _ZN34_INTERNAL_1b046500_4_k_cu_3f63e3e84cuda3std3__45__cpo6rbeginE[1];
.global .align 1 .b8 _ZN34_INTERNAL_1b046500_4_k_cu_3f63e3e84cuda3std3__45__cpo4rendE[1];
.global .align 1 .b8 _ZN34_INTERNAL_1b046500_4_k_cu_3f63e3e84cuda3std3__45__cpo7crbeginE[1];
.global .align 1 .b8 _ZN34_INTERNAL_1b046500_4_k_cu_3f63e3e84cuda3std3__45__cpo5crendE[1];
.global .align 1 .b8 _ZN34_INTERNAL_1b046500_4_k_cu_3f63e3e84cuda3std3__436_GLOBAL__N__1b046500_4_k_cu_3f63e3e86ignoreE[1];
.global .align 1 .b8 _ZN34_INTERNAL_1b046500_4_k_cu_3f63e3e84cuda3std3__419piecewise_constructE[1];
.global .align 1 .b8 _ZN34_INTERNAL_1b046500_4_k_cu_3f63e3e84cuda3std3__48in_placeE[1];
.global .align 1 .b8 _ZN34_INTERNAL_1b046500_4_k_cu_3f63e3e84cuda3std3__420unreachable_sentinelE[1];
.global .align 1 .b8 _ZN34_INTERNAL_1b046500_4_k_cu_3f63e3e84cuda3std3__47nulloptE[1];
.global .align 1 .b8 _ZN34_INTERNAL_1b046500_4_k_cu_3f63e3e84cuda3std3__48unexpectE[1];
.global .align 1 .b8 _ZN34_INTERNAL_1b046500_4_k_cu_3f63e3e84cuda3std6ranges3__45__cpo4swapE[1];
.global .align 1 .b8 _ZN34_INTERNAL_1b046500_4_k_cu_3f63e3e84cuda3std6ranges3__45__cpo9iter_moveE[1];
.global .align 1 .b8 _ZN34_INTERNAL_1b046500_4_k_cu_3f63e3e84cuda3std6ranges3__45__cpo5beginE[1];
.global .align 1 .b8 _ZN34_INTERNAL_1b046500_4_k_cu_3f63e3e84cuda3std6ranges3__45__cpo3endE[1];
.global .align 1 .b8 _ZN34_INTERNAL_1b046500_4_k_cu_3f63e3e84cuda3std6ranges3__45__cpo6cbeginE[1];
.global .align 1 .b8 _ZN34_INTERNAL_1b046500_4_k_cu_3f63e3e84cuda3std6ranges3__45__cpo4cendE[1];
.global .align 1 .b8 _ZN34_INTERNAL_1b046500_4_k_cu_3f63e3e84cuda3std6ranges3__45__cpo7advanceE[1];
.global .align 1 .b8 _ZN34_INTERNAL_1b046500_4_k_cu_3f63e3e84cuda3std6ranges3__45__cpo9iter_swapE[1];
.global .align 1 .b8 _ZN34_INTERNAL_1b046500_4_k_cu_3f63e3e84cuda3std6ranges3__45__cpo4nextE[1];
.global .align 1 .b8 _ZN34_INTERNAL_1b046500_4_k_cu_3f63e3e84cuda3std6ranges3__45__cpo4prevE[1];
.global .align 1 .b8 _ZN34_INTERNAL_1b046500_4_k_cu_3f63e3e84cuda3std6ranges3__45__cpo4dataE[1];
.global .align 1 .b8 _ZN34_INTERNAL_1b046500_4_k_cu_3f63e3e84cuda3std6ranges3__45__cpo5cdataE[1];
.global .align 1 .b8 _ZN34_INTERNAL_1b046500_4_k_cu_3f63e3e84cuda3std6ranges3__45__cpo4sizeE[1];
.global .align 1 .b8 _ZN34_INTERNAL_1b046500_4_k_cu_3f63e3e84cuda3std6ranges3__45__cpo5ssizeE[1];
.global .align 1 .b8 _ZN34_INTERNAL_1b046500_4_k_cu_3f63e3e84cuda3std6ranges3__45__cpo8distanceE[1];
.global .align 1 .b8 _ZN34_INTERNAL_1b046500_4_k_cu_3f63e3e86thrust24THRUST_300001_SM_1000_NS8cuda_cub3parE[1];
.global .align 1 .b8 _ZN34_INTERNAL_1b046500_4_k_cu_3f63e3e86thrust24THRUST_300001_SM_1000_NS8cuda_cub10par_nosyncE[1];
.global .align 1 .b8 _ZN34_INTERNAL_1b046500_4_k_cu_3f63e3e86thrust24THRUST_300001_SM_1000_NS6system6detail10sequential3seqE[1];
.global .align 1 .b8 _ZN34_INTERNAL_1b046500_4_k_cu_3f63e3e86thrust24THRUST_300001_SM_1000_NS6system3cpp3parE[1];
.global .align 1 .b8 _ZN34_INTERNAL_1b046500_4_k_cu_3f63e3e86thrust24THRUST_300001_SM_1000_NS12placeholders2_1E[1];
.global .align 1 .b8 _ZN34_INTERNAL_1b046500_4_k_cu_3f63e3e86thrust24THRUST_300001_SM_1000_NS12placeholders2_2E[1];
.global .align 1 .b8 _ZN34_INTERNAL_1b046500_4_k_cu_3f63e3e86thrust24THRUST_300001_SM_1000_NS12placeholders2_3E[1];
.global .align 1 .b8 _ZN34_INTERNAL_1b046500_4_k_cu_3f63e3e86thrust24THRUST_300001_SM_1000_NS12placeholders2_4E[1];
.global .align 1 .b8 _ZN34_INTERNAL_1b046500_4_k_cu_3f63e3e86thrust24THRUST_300001_SM_1000_NS12placeholders2_5E[1];
.global .align 1 .b8 _ZN34_INTERNAL_1b046500_4_k_cu_3f63e3e86thrust24THRUST_300001_SM_1000_NS12placeholders2_6E[1];
.global .align 1 .b8 _ZN34_INTERNAL_1b046500_4_k_cu_3f63e3e86thrust24THRUST_300001_SM_1000_NS12placeholders2_7E[1];
.global .align 1 .b8 _ZN34_INTERNAL_1b046500_4_k_cu_3f63e3e86thrust24THRUST_300001_SM_1000_NS12placeholders2_8E[1];
.global .align 1 .b8 _ZN34_INTERNAL_1b046500_4_k_cu_3f63e3e86thrust24THRUST_300001_SM_1000_NS12placeholders2_9E[1];
.global .align 1 .b8 _ZN34_INTERNAL_1b046500_4_k_cu_3f63e3e86thrust24THRUST_300001_SM_1000_NS12placeholders3_10E[1];
.global .align 1 .b8 _ZN34_INTERNAL_1b046500_4_k_cu_3f63e3e86thrust24THRUST_300001_SM_1000_NS3seqE[1];
.global .align 1 .b8 _ZN34_INTERNAL_1b046500_4_k_cu_3f63e3e86thrust24THRUST_300001_SM_1000_NS6deviceE[1];
.extern .shared .align 16 .b8 _ZN6thrust24THRUST_300001_SM_1000_NS8cuda_cub4core6detail5shmemE[];

.visible .entry _Z7sweep_iPdi(
	.param .u64 .ptr .align 1 _Z7sweep_iPdi_param_0,
	.param .u32 _Z7sweep_iPdi_param_1
)
{
	.reg .pred 	%p<10>;
	.reg .b32 	%r<57>;
	.reg .b64 	%rd<19>;
	.reg .b64 	%fd<23>;

	ld.param.u64 	%rd2, [_Z7sweep_iPdi_param_0];
	ld.param.u32 	%r21, [_Z7sweep_iPdi_param_1];
	cvta.to.global.u64 	%rd1, %rd2;
	mov.u32 	%r22, %tid.x;
	mov.u32 	%r23, %ctaid.x;
	mov.u32 	%r24, %ntid.x;
	mad.lo.s32 	%r1, %r23, %r24, %r22;
	setp.gt.s32 	%p1, %r1, 809999;
	@%p1 bra 	$L__BB0_10;
	mul.hi.s32 	%r25, %r1, -1851608123;
	add.s32 	%r26, %r25, %r1;
	shr.u32 	%r27, %r26, 31;
	shr.s32 	%r28, %r26, 9;
	add.s32 	%r29, %r28, %r27;
	mul.lo.s32 	%r30, %r29, 900;
	sub.s32 	%r2, %r1, %r30;
	add.s32 	%r31, %r1, -809100;
	setp.lt.u32 	%p2, %r31, -808200;
	add.s32 	%r32, %r2, -899;
	setp.lt.u32 	%p3, %r32, -898;
	or.pred  	%p4, %p2, %p3;
	@%p4 bra 	$L__BB0_10;
	setp.lt.s32 	%p5, %r21, 3;
	@%p5 bra 	$L__BB0_10;
	mul.hi.u32 	%r34, %r1, -1851608123;
	shr.u32 	%r35, %r34, 9;
	mad.lo.s32 	%r36, %r35, 900, %r2;
	mul.wide.u32 	%rd3, %r36, 8;
	add.s64 	%rd4, %rd1, %rd3;
	ld.global.f64 	%fd20, [%rd4];
	add.s32 	%r3, %r21, -2;
	add.s32 	%r37, %r21, -3;
	and.b32  	%r4, %r3, 3;
	setp.lt.u32 	%p6, %r37, 3;
	mov.b32 	%r54, 1;
	@%p6 bra 	$L__BB0_7;
	and.b32  	%r39, %r3, -4;
	neg.s32 	%r53, %r39;
	add.s32 	%r51, %r36, 1620000;
	mov.b32 	%r52, 0;
$L__BB0_5:
	.pragma "nounroll";
	add.s32 	%r43, %r51, 1620000;
	add.s32 	%r44, %r51, -810000;
	mul.wide.s32 	%rd5, %r51, 8;
	add.s64 	%rd6, %rd1, %rd5;
	ld.global.f64 	%fd7, [%rd6];
	add.f64 	%fd8, %fd20, %fd7;
	mul.f64 	%fd9, %fd8, 0d3FE0000000000000;
	mul.wide.u32 	%rd7, %r44, 8;
	add.s64 	%rd8, %rd1, %rd7;
	st.global.f64 	[%rd8], %fd9;
	ld.global.f64 	%fd10, [%rd6+6480000];
	add.f64 	%fd11, %fd9, %fd10;
	mul.f64 	%fd12, %fd11, 0d3FE0000000000000;
	mul.wide.u32 	%rd9, %r51, 8;
	add.s64 	%rd10, %rd1, %rd9;
	st.global.f64 	[%rd10], %fd12;
	add.s32 	%r45, %r51, 810000;
	ld.global.f64 	%fd13, [%rd6+12960000];
	add.f64 	%fd14, %fd12, %fd13;
	mul.f64 	%fd15, %fd14, 0d3FE0000000000000;
	mul.wide.u32 	%rd11, %r45, 8;
	add.s64 	%rd12, %rd1, %rd11;
	st.global.f64 	[%rd12], %fd15;
	ld.global.f64 	%fd16, [%rd6+19440000];
	add.f64 	%fd17, %fd15, %fd16;
	mul.f64 	%fd20, %fd17, 0d3FE0000000000000;
	mul.wide.u32 	%rd13, %r43, 8;
	add.s64 	%rd14, %rd1, %rd13;
	st.global.f64 	[%rd14], %fd20;
	add.s32 	%r53, %r53, 4;
	add.s32 	%r52, %r52, 4;
	add.s32 	%r51, %r51, 3240000;
	setp.ne.s32 	%p7, %r53, 0;
	@%p7 bra 	$L__BB0_5;
	add.s32 	%r54, %r52, 1;
$L__BB0_7:
	setp.eq.s32 	%p8, %r4, 0;
	@%p8 bra 	$L__BB0_10;
	mad.lo.s32 	%r46, %r54, 810000, %r2;
	mad.lo.s32 	%r49, %r35, 900, %r46;
	add.s32 	%r56, %r49, 810000;
	neg.s32 	%r55, %r4;
$L__BB0_9:
	.pragma "nounroll";
	add.s32 	%r50, %r56, -810000;
	mul.wide.s32 	%rd15, %r56, 8;
	add.s64 	%rd16, %rd1, %rd15;
	ld.global.f64 	%fd18, [%rd16];
	add.f64 	%fd19, %fd20, %fd18;
	mul.f64 	%fd20, %fd19, 0d3FE0000000000000;
	mul.wide.u32 	%rd17, %r50, 8;
	add.s64 	%rd18, %rd1, %rd17;
	st.global.f64 	[%rd18], %fd20;
	add.s32 	%r56, %r56, 810000;
	add.s32 	%r55, %r55, 1;
	setp.ne.s32 	%p9, %r55, 0;
	@%p9 bra 	$L__BB0_9;
$L__BB0_10:
	ret;

}
	// .globl	_Z7sweep_jPdi
.visible .entry _Z7sweep_jPdi(
	.param .u64 .ptr .align 1 _Z7sweep_jPdi_param_0,
	.param .u32 _Z7sweep_jPdi_param_1
)
{
	.reg .pred 	%p<8>;
	.reg .b32 	%r<24>;
	.reg .b64 	%rd<11>;
	.reg .b64 	%fd<16>;

	ld.param.u64 	%rd4, [_Z7sweep_jPdi_param_0];
	ld.param.u32 	%r8, [_Z7sweep_jPdi_param_1];
	cvta.to.global.u64 	%rd1, %rd4;
	mov.u32 	%r9, %tid.x;
	mov.u32 	%r10, %ctaid.x;
	mov.u32 	%r11, %ntid.x;
	mad.lo.s32 	%r1, %r10, %r11, %r9;
	mul.lo.s32 	%r12, %r8, 900;
	setp.ge.s32 	%p1, %r1, %r12;
	@%p1 bra 	$L__BB1_5;
	mul.hi.s32 	%r13, %r1, -1851608123;
	add.s32 	%r14, %r13, %r1;
	shr.u32 	%r15, %r14, 31;
	shr.s32 	%r16, %r14, 9;
	add.s32 	%r3, %r16, %r15;
	mul.lo.s32 	%r17, %r3, 900;
	sub.s32 	%r2, %r1, %r17;
	setp.lt.s32 	%p2, %r1, 900;
	add.s32 	%r18, %r8, -1;
	setp.ge.s32 	%p3, %r3, %r18;
	or.pred  	%p4, %p2, %p3;
	add.s32 	%r19, %r2, -899;
	setp.lt.u32 	%p5, %r19, -898;
	or.pred  	%p6, %p5, %p4;
	@%p6 bra 	$L__BB1_5;
	mad.lo.s32 	%r4, %r3, 810000, %r2;
	mul.wide.u32 	%rd5, %r4, 8;
	add.s64 	%rd2, %rd1, %rd5;
	ld.global.f64 	%fd15, [%rd2];
	mov.b32 	%r23, 1;
$L__BB1_3:
	.pragma "nounroll";
	mul.lo.s32 	%r21, %r23, 900;
	add.s32 	%r6, %r21, %r4;
	mul.wide.u32 	%rd6, %r21, 8;
	add.s64 	%rd3, %rd2, %rd6;
	ld.global.f64 	%fd5, [%rd3+7200];
	add.f64 	%fd6, %fd15, %fd5;
	mul.f64 	%fd7, %fd6, 0d3FE0000000000000;
	mul.wide.u32 	%rd7, %r6, 8;
	add.s64 	%rd8, %rd1, %rd7;
	st.global.f64 	[%rd8], %fd7;
	ld.global.f64 	%fd8, [%rd3+14400];
	add.f64 	%fd9, %fd7, %fd8;
	mul.f64 	%fd3, %fd9, 0d3FE0000000000000;
	st.global.f64 	[%rd3+7200], %fd3;
	setp.eq.s32 	%p7, %r23, 897;
	@%p7 bra 	$L__BB1_5;
	add.s32 	%r22, %r6, 1800;
	ld.global.f64 	%fd10, [%rd3+21600];
	add.f64 	%fd11, %fd3, %fd10;
	mul.f64 	%fd12, %fd11, 0d3FE0000000000000;
	mul.wide.u32 	%rd9, %r22, 8;
	add.s64 	%rd10, %rd1, %rd9;
	st.global.f64 	[%rd10], %fd12;
	ld.global.f64 	%fd13, [%rd3+28800];
	add.f64 	%fd14, %fd12, %fd13;
	mul.f64 	%fd15, %fd14, 0d3FE0000000000000;
	st.global.f64 	[%rd3+21600], %fd15;
	add.s32 	%r23, %r23, 4;
	bra.uni 	$L__BB1_3;
$L__BB1_5:
	ret;

}
	// .globl	_Z7sweep_kPdS_i
.visible .entry _Z7sweep_kPdS_i(
	.param .u64 .ptr .align 1 _Z7sweep_kPdS_i_param_0,
	.param .u64 .ptr .align 1 _Z7sweep_kPdS_i_param_1,
	.param .u32 _Z7sweep_kPdS_i_param_2
)
{
	.reg .pred 	%p<12>;
	.reg .b32 	%r<28>;
	.reg .b64 	%rd<15>;
	.reg .b64 	%fd<34>;

	ld.param.u64 	%rd3, [_Z7sweep_kPdS_i_param_0];
	ld.param.u64 	%rd4, [_Z7sweep_kPdS_i_param_1];
	ld.param.u32 	%r10, [_Z7sweep_kPdS_i_param_2];
	mov.u32 	%r11, %tid.x;
	mov.u32 	%r12, %ctaid.x;
	mov.u32 	%r13, %ntid.x;
	mad.lo.s32 	%r1, %r12, %r13, %r11;
	mul.lo.s32 	%r14, %r10, 900;
	setp.ge.s32 	%p1, %r1, %r14;
	@%p1 bra 	$L__BB2_6;
	mul.hi.s32 	%r15, %r1, -1851608123;
	add.s32 	%r16, %r15, %r1;
	shr.u32 	%r17, %r16, 31;
	shr.s32 	%r18, %r16, 9;
	add.s32 	%r3, %r18, %r17;
	mul.lo.s32 	%r19, %r3, 900;
	sub.s32 	%r2, %r1, %r19;
	setp.lt.s32 	%p2, %r1, 900;
	add.s32 	%r20, %r10, -1;
	setp.ge.s32 	%p3, %r3, %r20;
	or.pred  	%p4, %p2, %p3;
	add.s32 	%r21, %r2, -899;
	setp.lt.u32 	%p5, %r21, -898;
	or.pred  	%p6, %p5, %p4;
	@%p6 bra 	$L__BB2_6;
	cvta.to.global.u64 	%rd5, %rd3;
	mul.lo.s32 	%r23, %r1, 900;
	add.s32 	%r24, %r2, -1;
	add.s32 	%r25, %r10, -2;
	mul.lo.s32 	%r4, %r25, %r24;
	mul.wide.s32 	%rd6, %r23, 8;
	add.s64 	%rd7, %rd5, %rd6;
	ld.global.f64 	%fd32, [%rd7];
	ld.global.f64 	%fd31, [%rd7+8];
	add.s64 	%rd1, %rd5, 8;
	or.b32  	%r26, %r23, 2;
	mov.f64 	%fd33, 0d0000000000000000;
	mov.b32 	%r27, 0;
$L__BB2_3:
	.pragma "nounroll";
	mul.wide.s32 	%rd8, %r26, 8;
	add.s64 	%rd2, %rd1, %rd8;
	ld.global.f64 	%fd13, [%rd2+-8];
	add.f64 	%fd14, %fd32, %fd13;
	mul.f64 	%fd15, %fd14, 0d3FE0000000000000;
	sub.f64 	%fd16, %fd15, %fd31;
	abs.f64 	%fd17, %fd16;
	setp.gt.f64 	%p7, %fd33, %fd17;
	selp.f64 	%fd18, %fd33, %fd17, %p7;
	st.global.f64 	[%rd2+-16], %fd15;
	ld.global.f64 	%fd6, [%rd2];
	add.f64 	%fd19, %fd15, %fd6;
	mul.f64 	%fd7, %fd19, 0d3FE0000000000000;
	sub.f64 	%fd20, %fd7, %fd13;
	abs.f64 	%fd21, %fd20;
	setp.gt.f64 	%p8, %fd18, %fd21;
	selp.f64 	%fd8, %fd18, %fd21, %p8;
	st.global.f64 	[%rd2+-8], %fd7;
	setp.eq.s32 	%p9, %r27, 896;
	@%p9 bra 	$L__BB2_5;
	ld.global.f64 	%fd22, [%rd2+8];
	add.f64 	%fd23, %fd7, %fd22;
	mul.f64 	%fd24, %fd23, 0d3FE0000000000000;
	sub.f64 	%fd25, %fd24, %fd6;
	abs.f64 	%fd26, %fd25;
	setp.gt.f64 	%p10, %fd8, %fd26;
	selp.f64 	%fd27, %fd8, %fd26, %p10;
	st.global.f64 	[%rd2], %fd24;
	ld.global.f64 	%fd31, [%rd2+16];
	add.f64 	%fd28, %fd24, %fd31;
	mul.f64 	%fd32, %fd28, 0d3FE0000000000000;
	sub.f64 	%fd29, %fd32, %fd22;
	abs.f64 	%fd30, %fd29;
	setp.gt.f64 	%p11, %fd27, %fd30;
	selp.f64 	%fd33, %fd27, %fd30, %p11;
	st.global.f64 	[%rd2+8], %fd32;
	add.s32 	%r27, %r27, 4;
	add.s32 	%r26, %r26, 4;
	bra.uni 	$L__BB2_3;
$L__BB2_5:
	cvt.s64.s32 	%rd9, %r4;
	cvt.u64.u32 	%rd10, %r3;
	add.s64 	%rd11, %rd10, %rd9;
	cvta.to.global.u64 	%rd12, %rd4;
	shl.b64 	%rd13, %rd11, 3;
	add.s64 	%rd14, %rd12, %rd13;
	st.global.f64 	[%rd14+-8], %fd8;
$L__BB2_6:
	ret;

}
	// .globl	_ZN6thrust24THRUST_300001_SM_1000_NS8cuda_cub4core6detail13_kernel_agentINS1_8__reduce11ReduceAgentINS0_12zip_iteratorIN4cuda3std3__45tupleIJNS0_10device_ptrIdEENS0_17counting_iteratorIlNS0_11use_defaultESF_SF_EEEEEEEPNSB_IJdlEEESJ_iNS1_9__extrema9arg_max_fIdlNSA_4lessIdEEEEEEJSI_SK_iSP_EEEvDpT0_
.visible .entry _ZN6thrust24THRUST_300001_SM_1000_NS8cuda_cub4core6detail13_kernel_agentINS1_8__reduce11ReduceAgentINS0_12zip_iteratorIN4cuda3std3__45tupleIJNS0_10device_ptrIdEENS0_17counting_iteratorIlNS0_11use_defaultESF_SF_EEEEEEEPNSB_IJdlEEESJ_iNS1_9__extrema9arg_max_fIdlNSA_4lessIdEEEEEEJSI_SK_iSP_EEEvDpT0_(
	.param .align 8 .b8 _ZN6thrust24THRUST_300001_SM_1000_NS8cuda_cub4core6detail13_kernel_agentINS1_8__reduce11ReduceAgentINS0_12zip_iteratorIN4cuda3std3__45tupleIJNS0_10device_ptrIdEENS0_17counting_iteratorIlNS0_11use_defaultESF_SF_EEEEEEEPNSB_IJdlEEESJ_iNS1_9__extrema9arg_max_fIdlNSA_4lessIdEEEEEEJSI_SK_iSP_EEEvDpT0__param_0[16],
	.param .u64 .ptr .align 1 _ZN6thrust24THRUST_300001_SM_1000_NS8cuda_cub4core6detail13_kernel_agentINS1_8__reduce11ReduceAgentINS0_12zip_iteratorIN4cuda3std3__45tupleIJNS0_10device_ptrIdEENS0_17counting_iteratorIlNS0_11use_defaultESF_SF_EEEEEEEPNSB_IJdlEEESJ_iNS1_9__extrema9arg_max_fIdlNSA_4lessIdEEEEEEJSI_SK_iSP_EEEvDpT0__param_1,
	.param .u32 _ZN6thrust24THRUST_300001_SM_1000_NS8cuda_cub4core6detail13_kernel_agentINS1_8__reduce11ReduceAgentINS0_12zip_iteratorIN4cuda3std3__45tupleIJNS0_10device_ptrIdEENS0_17counting_iteratorIlNS0_11use_defaultESF_SF_EEEEEEEPNSB_IJdlEEESJ_iNS1_9__extrema9arg_max_fIdlNSA_4lessIdEEEEEEJSI_SK_iSP_EEEvDpT0__param_2,
	.param .align 1 .b8 _ZN6thrust24THRUST_300001_SM_1000_NS8cuda_cub4core6detail13_kernel_agentINS1_8__reduce11ReduceAgentINS0_12zip_iteratorIN4cuda3std3__45tupleIJNS0_10device_ptrIdEENS0_17counting_iteratorIlNS0_11use_defaultESF_SF_EEEEEEEPNSB_IJdlEEESJ_iNS1_9__extrema9arg_max_fIdlNSA_4lessIdEEEEEEJSI_SK_iSP_EEEvDpT0__param_3[1]
)
.maxntid 256
{
	.reg .pred 	%p<213>;
	.reg .b32 	%r<400>;
	.reg .b64 	%rd<358>;
	.reg .b64 	%fd<242>;

	ld.param.u64 	%rd199, [_ZN6thrust24THRUST_300001_SM_1000_NS8cuda_cub4core6detail13_kernel_agentINS1_8__reduce11ReduceAgentINS0_12zip_iteratorIN4cuda3std3__45tupleIJNS0_10device_ptrIdEENS0_17counting_iteratorIlNS0_11use_defaultESF_SF_EEEEEEEPNSB_IJdlEEESJ_iNS1_9__extrema9arg_max_fIdlNSA_4lessIdEEEEEEJSI_SK_iSP_EEEvDpT0__param_0+8];
	ld.param.u64 	%rd198, [_ZN6thrust24THRUST_300001_SM_1000_NS8cuda_cub4core6detail13_kernel_agentINS1_8__reduce11ReduceAgentINS0_12zip_iteratorIN4cuda3std3__45tupleIJNS0_10device_ptrIdEENS0_17counting_iteratorIlNS0_11use_defaultESF_SF_EEEEEEEPNSB_IJdlEEESJ_iNS1_9__extrema9arg_max_fIdlNSA_4lessIdEEEEEEJSI_SK_iSP_EEEvDpT0__param_0];
	ld.param.u32 	%r36, [_ZN6thrust24THRUST_300001_SM_1000_NS8cuda_cub4core6detail13_kernel_agentINS1_8__reduce11ReduceAgentINS0_12zip_iteratorIN4cuda3std3__45tupleIJNS0_10device_ptrIdEENS0_17counting_iteratorIlNS0_11use_defaultESF_SF_EEEEEEEPNSB_IJdlEEESJ_iNS1_9__extrema9arg_max_fIdlNSA_4lessIdEEEEEEJSI_SK_iSP_EEEvDpT0__param_2];
	setp.eq.s32 	%p1, %r36, 0;
	@%p1 bra 	$L__BB3_206;
	cvta.to.global.u64 	%rd1, %rd198;
	setp.gt.s32 	%p2, %r36, 1279;
	@%p2 bra 	$L__BB3_122;
	mov.u32 	%r1, %tid.x;
	setp.ge.s32 	%p96, %r1, %r36;
	mov.f64 	%fd188, 0d0000000000000000;
	mov.b64 	%rd299, 0;
	mov.u32 	%r391, %r1;
	@%p96 bra 	$L__BB3_4;
	cvt.u64.u32 	%rd255, %r1;
	mul.wide.u32 	%rd256, %r1, 8;
	add.s64 	%rd257, %rd1, %rd256;
	add.s64 	%rd299, %rd199, %rd255;
	ld.global.f64 	%fd188, [%rd257];
	add.s32 	%r391, %r1, 256;
$L__BB3_4:
	setp.ge.s32 	%p97, %r391, %r36;
	@%p97 bra 	$L__BB3_26;
	not.b32 	%r160, %r391;
	add.s32 	%r4, %r36, %r160;
	and.b32  	%r161, %r4, 768;
	setp.eq.s32 	%p98, %r161, 768;
	@%p98 bra 	$L__BB3_11;
	cvt.u64.u32 	%rd259, %r391;
	add.s64 	%rd290, %rd199, %rd259;
	mul.wide.u32 	%rd260, %r391, 8;
	add.s64 	%rd289, %rd1, %rd260;
	shr.u32 	%r162, %r4, 8;
	add.s32 	%r163, %r162, 1;
	and.b32  	%r164, %r163, 3;
	neg.s32 	%r389, %r164;
$L__BB3_7:
	.pragma "nounroll";
	mov.u64 	%rd9, %rd299;
	mov.f64 	%fd3, %fd188;
	ld.global.f64 	%fd4, [%rd289];
	setp.lt.f64 	%p99, %fd3, %fd4;
	mov.u64 	%rd299, %rd290;
	mov.f64 	%fd188, %fd4;
	@%p99 bra 	$L__BB3_10;
	setp.lt.f64 	%p100, %fd4, %fd3;
	mov.u64 	%rd299, %rd9;
	mov.f64 	%fd188, %fd3;
	@%p100 bra 	$L__BB3_10;
	setp.lt.s64 	%p101, %rd9, %rd290;
	min.s64 	%rd299, %rd9, %rd290;
	selp.f64 	%fd188, %fd3, %fd4, %p101;
$L__BB3_10:
	add.s32 	%r391, %r391, 256;
	add.s64 	%rd290, %rd290, 256;
	add.s64 	%rd289, %rd289, 2048;
	add.s32 	%r389, %r389, 1;
	setp.ne.s32 	%p102, %r389, 0;
	@%p102 bra 	$L__BB3_7;
$L__BB3_11:
	setp.lt.u32 	%p103, %r4, 768;
	@%p103 bra 	$L__BB3_26;
	add.s32 	%r392, %r391, 512;
$L__BB3_13:
	mov.u32 	%r12, %r392;
	add.s32 	%r165, %r12, -512;
	cvt.s64.s32 	%rd261, %r165;
	mul.wide.s32 	%rd262, %r165, 8;
	add.s64 	%rd17, %rd1, %rd262;
	add.s64 	%rd18, %rd199, %rd261;
	ld.global.f64 	%fd10, [%rd17];
	setp.lt.f64 	%p104, %fd188, %fd10;
	mov.u64 	%rd296, %rd18;
	mov.f64 	%fd185, %fd10;
	@%p104 bra 	$L__BB3_16;
	setp.lt.f64 	%p105, %fd10, %fd188;
	mov.u64 	%rd296, %rd299;
	mov.f64 	%fd185, %fd188;
	@%p105 bra 	$L__BB3_16;
	setp.lt.s64 	%p106, %rd299, %rd18;
	min.s64 	%rd296, %rd299, %rd18;
	selp.f64 	%fd185, %fd188, %fd10, %p106;
$L__BB3_16:
	add.s32 	%r166, %r12, -256;
	cvt.s64.s32 	%rd263, %r166;
	add.s64 	%rd21, %rd199, %rd263;
	ld.global.f64 	%fd13, [%rd17+2048];
	setp.lt.f64 	%p107, %fd185, %fd13;
	mov.u64 	%rd297, %rd21;
	mov.f64 	%fd186, %fd13;
	@%p107 bra 	$L__BB3_19;
	setp.lt.f64 	%p108, %fd13, %fd185;
	mov.u64 	%rd297, %rd296;
	mov.f64 	%fd186, %fd185;
	@%p108 bra 	$L__BB3_19;
	setp.lt.s64 	%p109, %rd296, %rd21;
	min.s64 	%rd297, %rd296, %rd21;
	selp.f64 	%fd186, %fd185, %fd13, %p109;
$L__BB3_19:
	cvt.s64.s32 	%rd264, %r12;
	add.s64 	%rd24, %rd199, %rd264;
	ld.global.f64 	%fd16, [%rd17+4096];
	setp.lt.f64 	%p110, %fd186, %fd16;
	mov.u64 	%rd298, %rd24;
	mov.f64 	%fd187, %fd16;
	@%p110 bra 	$L__BB3_22;
	setp.lt.f64 	%p111, %fd16, %fd186;
	mov.u64 	%rd298, %rd297;
	mov.f64 	%fd187, %fd186;
	@%p111 bra 	$L__BB3_22;
	setp.lt.s64 	%p112, %rd297, %rd24;
	min.s64 	%rd298, %rd297, %rd24;
	selp.f64 	%fd187, %fd186, %fd16, %p112;
$L__BB3_22:
	add.s32 	%r167, %r12, 256;
	cvt.s64.s32 	%rd265, %r167;
	add.s64 	%rd27, %rd199, %rd265;
	ld.global.f64 	%fd19, [%rd17+6144];
	setp.lt.f64 	%p113, %fd187, %fd19;
	mov.u64 	%rd299, %rd27;
	mov.f64 	%fd188, %fd19;
	@%p113 bra 	$L__BB3_25;
	setp.lt.f64 	%p114, %fd19, %fd187;
	mov.u64 	%rd299, %rd298;
	mov.f64 	%fd188, %fd187;
	@%p114 bra 	$L__BB3_25;
	setp.lt.s64 	%p115, %rd298, %rd27;
	min.s64 	%rd299, %rd298, %rd27;
	selp.f64 	%fd188, %fd187, %fd19, %p115;
$L__BB3_25:
	add.s32 	%r392, %r12, 1024;
	add.s32 	%r168, %r12, 512;
	setp.lt.s32 	%p116, %r168, %r36;
	@%p116 bra 	$L__BB3_13;
$L__BB3_26:
	setp.lt.s32 	%p117, %r36, 256;
	@%p117 bra 	$L__BB3_71;
	// begin inline asm
	mov.u32 %r282, %laneid;
	// end inline asm
	mov.b64 	%rd276, %fd188;
	mov.b64 	{%r284, %r289}, %rd276;
	mov.b32 	%r300, 1;
	mov.b32 	%r301, 31;
	mov.b32 	%r302, -1;
	// begin inline asm
	shfl.sync.down.b32 %r283, %r284, %r300, %r301, %r302;
	// end inline asm
	// begin inline asm
	shfl.sync.down.b32 %r288, %r289, %r300, %r301, %r302;
	// end inline asm
	mov.b64 	%rd277, {%r283, %r288};
	mov.b64 	%fd23, %rd277;
	mov.b64 	{%r294, %r299}, %rd299;
	// begin inline asm
	shfl.sync.down.b32 %r293, %r294, %r300, %r301, %r302;
	// end inline asm
	// begin inline asm
	shfl.sync.down.b32 %r298, %r299, %r300, %r301, %r302;
	// end inline asm
	mov.b64 	%rd31, {%r293, %r298};
	setp.gt.s32 	%p169, %r282, 30;
	mov.u64 	%rd301, %rd299;
	mov.f64 	%fd190, %fd188;
	@%p169 bra 	$L__BB3_31;
	setp.lt.f64 	%p170, %fd188, %fd23;
	mov.u64 	%rd301, %rd31;
	mov.f64 	%fd190, %fd23;
	@%p170 bra 	$L__BB3_31;
	setp.gt.f64 	%p171, %fd188, %fd23;
	mov.u64 	%rd301, %rd299;
	mov.f64 	%fd190, %fd188;
	@%p171 bra 	$L__BB3_31;
	setp.lt.s64 	%p172, %rd299, %rd31;
	min.s64 	%rd301, %rd299, %rd31;
	selp.f64 	%fd190, %fd188, %fd23, %p172;
$L__BB3_31:
	mov.b64 	%rd278, %fd190;
	mov.b64 	{%r304, %r309}, %rd278;
	mov.b32 	%r320, 2;
	mov.b32 	%r321, 31;
	mov.b32 	%r322, -1;
	// begin inline asm
	shfl.sync.down.b32 %r303, %r304, %r320, %r321, %r322;
	// end inline asm
	// begin inline asm
	shfl.sync.down.b32 %r308, %r309, %r320, %r321, %r322;
	// end inline asm
	mov.b64 	%rd279, {%r303, %r308};
	mov.b64 	%fd26, %rd279;
	mov.b64 	{%r314, %r319}, %rd301;
	// begin inline asm
	shfl.sync.down.b32 %r313, %r314, %r320, %r321, %r322;
	// end inline asm
	// begin inline asm
	shfl.sync.down.b32 %r318, %r319, %r320, %r321, %r322;
	// end inline asm
	mov.b64 	%rd34, {%r313, %r318};
	setp.gt.s32 	%p173, %r282, 29;
	mov.u64 	%rd302, %rd301;
	mov.f64 	%fd191, %fd190;
	@%p173 bra 	$L__BB3_35;
	setp.lt.f64 	%p174, %fd190, %fd26;
	mov.u64 	%rd302, %rd34;
	mov.f64 	%fd191, %fd26;
	@%p174 bra 	$L__BB3_35;
	setp.gt.f64 	%p175, %fd190, %fd26;
	mov.u64 	%rd302, %rd301;
	mov.f64 	%fd191, %fd190;
	@%p175 bra 	$L__BB3_35;
	setp.lt.s64 	%p176, %rd301, %rd34;
	min.s64 	%rd302, %rd301, %rd34;
	selp.f64 	%fd191, %fd190, %fd26, %p176;
$L__BB3_35:
	mov.b64 	%rd280, %fd191;
	mov.b64 	{%r324, %r329}, %rd280;
	mov.b32 	%r340, 4;
	mov.b32 	%r341, 31;
	mov.b32 	%r342, -1;
	// begin inline asm
	shfl.sync.down.b32 %r323, %r324, %r340, %r341, %r342;
	// end inline asm
	// begin inline asm
	shfl.sync.down.b32 %r328, %r329, %r340, %r341, %r342;
	// end inline asm
	mov.b64 	%rd281, {%r323, %r328};
	mov.b64 	%fd29, %rd281;
	mov.b64 	{%r334, %r339}, %rd302;
	// begin inline asm
	shfl.sync.down.b32 %r333, %r334, %r340, %r341, %r342;
	// end inline asm
	// begin inline asm
	shfl.sync.down.b32 %r338, %r339, %r340, %r341, %r342;
	// end inline asm
	mov.b64 	%rd37, {%r333, %r338};
	setp.gt.s32 	%p177, %r282, 27;
	mov.u64 	%rd303, %rd302;
	mov.f64 	%fd192, %fd191;
	@%p177 bra 	$L__BB3_39;
	setp.lt.f64 	%p178, %fd191, %fd29;
	mov.u64 	%rd303, %rd37;
	mov.f64 	%fd192, %fd29;
	@%p178 bra 	$L__BB3_39;
	setp.gt.f64 	%p179, %fd191, %fd29;
	mov.u64 	%rd303, %rd302;
	mov.f64 	%fd192, %fd191;
	@%p179 bra 	$L__BB3_39;
	setp.lt.s64 	%p180, %rd302, %rd37;
	min.s64 	%rd303, %rd302, %rd37;
	selp.f64 	%fd192, %fd191, %fd29, %p180;
$L__BB3_39:
	mov.b64 	%rd282, %fd192;
	mov.b64 	{%r344, %r349}, %rd282;
	mov.b32 	%r360, 8;
	mov.b32 	%r361, 31;
	mov.b32 	%r362, -1;
	// begin inline asm
	shfl.sync.down.b32 %r343, %r344, %r360, %r361, %r362;
	// end inline asm
	// begin inline asm
	shfl.sync.down.b32 %r348, %r349, %r360, %r361, %r362;
	// end inline asm
	mov.b64 	%rd283, {%r343, %r348};
	mov.b64 	%fd32, %rd283;
	mov.b64 	{%r354, %r359}, %rd303;
	// begin inline asm
	shfl.sync.down.b32 %r353, %r354, %r360, %r361, %r362;
	// end inline asm
	// begin inline asm
	shfl.sync.down.b32 %r358, %r359, %r360, %r361, %r362;
	// end inline asm
	mov.b64 	%rd40, {%r353, %r358};
	setp.gt.s32 	%p181, %r282, 23;
	mov.u64 	%rd304, %rd303;
	mov.f64 	%fd193, %fd192;
	@%p181 bra 	$L__BB3_43;
	setp.lt.f64 	%p182, %fd192, %fd32;
	mov.u64 	%rd304, %rd40;
	mov.f64 	%fd193, %fd32;
	@%p182 bra 	$L__BB3_43;
	setp.gt.f64 	%p183, %fd192, %fd32;
	mov.u64 	%rd304, %rd303;
	mov.f64 	%fd193, %fd192;
	@%p183 bra 	$L__BB3_43;
	setp.lt.s64 	%p184, %rd303, %rd40;
	min.s64 	%rd304, %rd303, %rd40;
	selp.f64 	%fd193, %fd192, %fd32, %p184;
$L__BB3_43:
	mov.b64 	%rd284, %fd193;
	mov.b64 	{%r364, %r369}, %rd284;
	mov.b32 	%r380, 16;
	mov.b32 	%r381, 31;
	mov.b32 	%r382, -1;
	// begin inline asm
	shfl.sync.down.b32 %r363, %r364, %r380, %r381, %r382;
	// end inline asm
	// begin inline asm
	shfl.sync.down.b32 %r368, %r369, %r380, %r381, %r382;
	// end inline asm
	mov.b64 	%rd285, {%r363, %r368};
	mov.b64 	%fd35, %rd285;
	mov.b64 	{%r374, %r379}, %rd304;
	// begin inline asm
	shfl.sync.down.b32 %r373, %r374, %r380, %r381, %r382;
	// end inline asm
	// begin inline asm
	shfl.sync.down.b32 %r378, %r379, %r380, %r381, %r382;
	// end inline asm
	mov.b64 	%rd43, {%r373, %r378};
	setp.gt.s32 	%p185, %r282, 15;
	mov.u64 	%rd357, %rd304;
	mov.f64 	%fd241, %fd193;
	@%p185 bra 	$L__BB3_47;
	setp.lt.f64 	%p186, %fd193, %fd35;
	mov.u64 	%rd357, %rd43;
	mov.f64 	%fd241, %fd35;
	@%p186 bra 	$L__BB3_47;
	setp.gt.f64 	%p187, %fd193, %fd35;
	mov.u64 	%rd357, %rd304;
	mov.f64 	%fd241, %fd193;
	@%p187 bra 	$L__BB3_47;
	setp.lt.s64 	%p188, %rd304, %rd43;
	min.s64 	%rd357, %rd304, %rd43;
	selp.f64 	%fd241, %fd193, %fd35, %p188;
$L__BB3_47:
	setp.ne.s32 	%p189, %r282, 0;
	@%p189 bra 	$L__BB3_49;
	shr.u32 	%r383, %r1, 1;
	and.b32  	%r384, %r383, 496;
	mov.u32 	%r385, _ZN6thrust24THRUST_300001_SM_1000_NS8cuda_cub4core6detail5shmemE;
	add.s32 	%r386, %r385, %r384;
	st.shared.f64 	[%r386+8], %fd241;
	st.shared.u64 	[%r386+16], %rd357;
$L__BB3_49:
	bar.sync 	0;
	setp.ne.s32 	%p190, %r1, 0;
	@%p190 bra 	$L__BB3_204;
	ld.shared.f64 	%fd38, [_ZN6thrust24THRUST_300001_SM_1000_NS8cuda_cub4core6detail5shmemE+24];
	ld.shared.u64 	%rd46, [_ZN6thrust24THRUST_300001_SM_1000_NS8cuda_cub4core6detail5shmemE+32];
	setp.lt.f64 	%p191, %fd241, %fd38;
	mov.u64 	%rd306, %rd46;
	mov.f64 	%fd195, %fd38;
	@%p191 bra 	$L__BB3_53;
	setp.lt.f64 	%p192, %fd38, %fd241;
	mov.u64 	%rd306, %rd357;
	mov.f64 	%fd195, %fd241;
	@%p192 bra 	$L__BB3_53;
	setp.lt.s64 	%p193, %rd357, %rd46;
	min.s64 	%rd306, %rd357, %rd46;
	selp.f64 	%fd195, %fd241, %fd38, %p193;
$L__BB3_53:
	ld.shared.f64 	%fd41, [_ZN6thrust24THRUST_300001_SM_1000_NS8cuda_cub4core6detail5shmemE+40];
	ld.shared.u64 	%rd49, [_ZN6thrust24THRUST_300001_SM_1000_NS8cuda_cub4core6detail5shmemE+48];
	setp.lt.f64 	%p194, %fd195, %fd41;
	mov.u64 	%rd307, %rd49;
	mov.f64 	%fd196, %fd41;
	@%p194 bra 	$L__BB3_56;
	setp.lt.f64 	%p195, %fd41, %fd195;
	mov.u64 	%rd307, %rd306;
	mov.f64 	%fd196, %fd195;
	@%p195 bra 	$L__BB3_56;
	setp.lt.s64 	%p196, %rd306, %rd49;
	min.s64 	%rd307, %rd306, %rd49;
	selp.f64 	%fd196, %fd195, %fd41, %p196;
$L__BB3_56:
	ld.shared.f64 	%fd44, [_ZN6thrust24THRUST_300001_SM_1000_NS8cuda_cub4core6detail5shmemE+56];
	ld.shared.u64 	%rd52, [_ZN6thrust24THRUST_300001_SM_1000_NS8cuda_cub4core6detail5shmemE+64];
	setp.lt.f64 	%p197, %fd196, %fd44;
	mov.u64 	%rd308, %rd52;
	mov.f64 	%fd197, %fd44;
	@%p197 bra 	$L__BB3_59;
	setp.lt.f64 	%p198, %fd44, %fd196;
	mov.u64 	%rd308, %rd307;
	mov.f64 	%fd197, %fd196;
	@%p198 bra 	$L__BB3_59;
	setp.lt.s64 	%p199, %rd307, %rd52;
	min.s64 	%rd308, %rd307, %rd52;
	selp.f64 	%fd197, %fd196, %fd44, %p199;
$L__BB3_59:
	ld.shared.f64 	%fd47, [_ZN6thrust24THRUST_300001_SM_1000_NS8cuda_cub4core6detail5shmemE+72];
	ld.shared.u64 	%rd55, [_ZN6thrust24THRUST_300001_SM_1000_NS8cuda_cub4core6detail5shmemE+80];
	setp.lt.f64 	%p200, %fd197, %fd47;
	mov.u64 	%rd309, %rd55;
	mov.f64 	%fd198, %fd47;
	@%p200 bra 	$L__BB3_62;
	setp.lt.f64 	%p201, %fd47, %fd197;
	mov.u64 	%rd309, %rd308;
	mov.f64 	%fd198, %fd197;
	@%p201 bra 	$L__BB3_62;
	setp.lt.s64 	%p202, %rd308, %rd55;
	min.s64 	%rd309, %rd308, %rd55;
	selp.f64 	%fd198, %fd197, %fd47, %p202;
$L__BB3_62:
	ld.shared.f64 	%fd50, [_ZN6thrust24THRUST_300001_SM_1000_NS8cuda_cub4core6detail5shmemE+88];
	ld.shared.u64 	%rd58, [_ZN6thrust24THRUST_300001_SM_1000_NS8cuda_cub4core6detail5shmemE+96];
	setp.lt.f64 	%p203, %fd198, %fd50;
	mov.u64 	%rd310, %rd58;
	mov.f64 	%fd199, %fd50;
	@%p203 bra 	$L__BB3_65;
	setp.lt.f64 	%p204, %fd50, %fd198;
	mov.u64 	%rd310, %rd309;
	mov.f64 	%fd199, %fd198;
	@%p204 bra 	$L__BB3_65;
	setp.lt.s64 	%p205, %rd309, %rd58;
	min.s64 	%rd310, %rd309, %rd58;
	selp.f64 	%fd199, %fd198, %fd50, %p205;
$L__BB3_65:
	ld.shared.f64 	%fd53, [_ZN6thrust24THRUST_300001_SM_1000_NS8cuda_cub4core6detail5shmemE+104];
	ld.shared.u64 	%rd61, [_ZN6thrust24THRUST_300001_SM_1000_NS8cuda_cub4core6detail5shmemE+112];
	setp.lt.f64 	%p206, %fd199, %fd53;
	mov.u64 	%rd311, %rd61;
	mov.f64 	%fd200, %fd53;
	@%p206 bra 	$L__BB3_68;
	setp.lt.f64 	%p207, %fd53, %fd199;
	mov.u64 	%rd311, %rd310;
	mov.f64 	%fd200, %fd199;
	@%p207 bra 	$L__BB3_68;
	setp.lt.s64 	%p208, %rd310, %rd61;
	min.s64 	%rd311, %rd310, %rd61;
	selp.f64 	%fd200, %fd199, %fd53, %p208;
$L__BB3_68:
	ld.shared.f64 	%fd56, [_ZN6thrust24THRUST_300001_SM_1000_NS8cuda_cub4core6detail5shmemE+120];
	ld.shared.u64 	%rd64, [_ZN6thrust24THRUST_300001_SM_1000_NS8cuda_cub4core6detail5shmemE+128];
	setp.lt.f64 	%p209, %fd200, %fd56;
	mov.u64 	%rd357, %rd64;
	mov.f64 	%fd241, %fd56;
	@%p209 bra 	$L__BB3_204;
	setp.lt.f64 	%p210, %fd56, %fd200;
	mov.u64 	%rd357, %rd311;
	mov.f64 	%fd241, %fd200;
	@%p210 bra 	$L__BB3_204;
	setp.lt.s64 	%p211, %rd311, %rd64;
	min.s64 	%rd357, %rd311, %rd64;
	selp.f64 	%fd241, %fd200, %fd56, %p211;
	bra.uni 	$L__BB3_204;
$L__BB3_71:
	// begin inline asm
	mov.u32 %r169, %laneid;
	// end inline asm
	and.b32  	%r190, %r1, 992;
	add.s32 	%r191, %r190, 32;
	setp.gt.s32 	%p118, %r191, %r36;
	not.b32 	%r192, %r190;
	add.s32 	%r193, %r36, %r192;
	selp.b32 	%r188, %r193, 31, %p118;
	mov.b64 	%rd266, %fd188;
	mov.b64 	{%r171, %r176}, %rd266;
	mov.b32 	%r187, 1;
	mov.b32 	%r189, -1;
	// begin inline asm
	shfl.sync.down.b32 %r170, %r171, %r187, %r188, %r189;
	// end inline asm
	// begin inline asm
	shfl.sync.down.b32 %r175, %r176, %r187, %r188, %r189;
	// end inline asm
	mov.b64 	%rd267, {%r170, %r175};
	mov.b64 	%fd58, %rd267;
	mov.b64 	{%r181, %r186}, %rd299;
	// begin inline asm
	shfl.sync.down.b32 %r180, %r181, %r187, %r188, %r189;
	// end inline asm
	// begin inline asm
	shfl.sync.down.b32 %r185, %r186, %r187, %r188, %r189;
	// end inline asm
	mov.b64 	%rd66, {%r180, %r185};
	setp.ge.s32 	%p119, %r169, %r188;
	mov.u64 	%rd312, %rd299;
	mov.f64 	%fd201, %fd188;
	@%p119 bra 	$L__BB3_75;
	setp.lt.f64 	%p120, %fd188, %fd58;
	mov.u64 	%rd312, %rd66;
	mov.f64 	%fd201, %fd58;
	@%p120 bra 	$L__BB3_75;
	setp.gt.f64 	%p121, %fd188, %fd58;
	mov.u64 	%rd312, %rd299;
	mov.f64 	%fd201, %fd188;
	@%p121 bra 	$L__BB3_75;
	setp.lt.s64 	%p122, %rd299, %rd66;
	min.s64 	%rd312, %rd299, %rd66;
	selp.f64 	%fd201, %fd188, %fd58, %p122;
$L__BB3_75:
	mov.b64 	%rd268, %fd201;
	mov.b64 	{%r195, %r200}, %rd268;
	mov.b32 	%r211, 2;
	mov.b32 	%r213, -1;
	// begin inline asm
	shfl.sync.down.b32 %r194, %r195, %r211, %r188, %r213;
	// end inline asm
	// begin inline asm
	shfl.sync.down.b32 %r199, %r200, %r211, %r188, %r213;
	// end inline asm
	mov.b64 	%rd269, {%r194, %r199};
	mov.b64 	%fd61, %rd269;
	mov.b64 	{%r205, %r210}, %rd312;
	// begin inline asm
	shfl.sync.down.b32 %r204, %r205, %r211, %r188, %r213;
	// end inline asm
	// begin inline asm
	shfl.sync.down.b32 %r209, %r210, %r211, %r188, %r213;
	// end inline asm
	mov.b64 	%rd69, {%r204, %r209};
	add.s32 	%r214, %r169, 2;
	setp.gt.s32 	%p123, %r214, %r188;
	mov.u64 	%rd313, %rd312;
	mov.f64 	%fd202, %fd201;
	@%p123 bra 	$L__BB3_79;
	setp.lt.f64 	%p124, %fd201, %fd61;
	mov.u64 	%rd313, %rd69;
	mov.f64 	%fd202, %fd61;
	@%p124 bra 	$L__BB3_79;
	setp.gt.f64 	%p125, %fd201, %fd61;
	mov.u64 	%rd313, %rd312;
	mov.f64 	%fd202, %fd201;
	@%p125 bra 	$L__BB3_79;
	setp.lt.s64 	%p126, %rd312, %rd69;
	min.s64 	%rd313, %rd312, %rd69;
	selp.f64 	%fd202, %fd201, %fd61, %p126;
$L__BB3_79:
	mov.b64 	%rd270, %fd202;
	mov.b64 	{%r216, %r221}, %rd270;
	mov.b32 	%r232, 4;
	mov.b32 	%r234, -1;
	// begin inline asm
	shfl.sync.down.b32 %r215, %r216, %r232, %r188, %r234;
	// end inline asm
	// begin inline asm
	shfl.sync.down.b32 %r220, %r221, %r232, %r188, %r234;
	// end inline asm
	mov.b64 	%rd271, {%r215, %r220};
	mov.b64 	%fd64, %rd271;
	mov.b64 	{%r226, %r231}, %rd313;
	// begin inline asm
	shfl.sync.down.b32 %r225, %r226, %r232, %r188, %r234;
	// end inline asm
	// begin inline asm
	shfl.sync.down.b32 %r230, %r231, %r232, %r188, %r234;
	// end inline asm
	mov.b64 	%rd72, {%r225, %r230};
	add.s32 	%r235, %r169, 4;
	setp.gt.s32 	%p127, %r235, %r188;
	mov.u64 	%rd314, %rd313;
	mov.f64 	%fd203, %fd202;
	@%p127 bra 	$L__BB3_83;
	setp.lt.f64 	%p128, %fd202, %fd64;
	mov.u64 	%rd314, %rd72;
	mov.f64 	%fd203, %fd64;
	@%p128 bra 	$L__BB3_83;
	setp.gt.f64 	%p129, %fd202, %fd64;
	mov.u64 	%rd314, %rd313;
	mov.f64 	%fd203, %fd202;
	@%p129 bra 	$L__BB3_83;
	setp.lt.s64 	%p130, %rd313, %rd72;
	min.s64 	%rd314, %rd313, %rd72;
	selp.f64 	%fd203, %fd202, %fd64, %p130;
$L__BB3_83:
	mov.b64 	%rd272, %fd203;
	mov.b64 	{%r237, %r242}, %rd272;
	mov.b32 	%r253, 8;
	mov.b32 	%r255, -1;
	// begin inline asm
	shfl.sync.down.b32 %r236, %r237, %r253, %r188, %r255;
	// end inline asm
	// begin inline asm
	shfl.sync.down.b32 %r241, %r242, %r253, %r188, %r255;
	// end inline asm
	mov.b64 	%rd273, {%r236, %r241};
	mov.b64 	%fd67, %rd273;
	mov.b64 	{%r247, %r252}, %rd314;
	// begin inline asm
	shfl.sync.down.b32 %r246, %r247, %r253, %r188, %r255;
	// end inline asm
	// begin inline asm
	shfl.sync.down.b32 %r251, %r252, %r253, %r188, %r255;
	// end inline asm
	mov.b64 	%rd75, {%r246, %r251};
	add.s32 	%r256, %r169, 8;
	setp.gt.s32 	%p131, %r256, %r188;
	mov.f64 	%fd204, %fd203;
	mov.u64 	%rd315, %rd314;
	@%p131 bra 	$L__BB3_87;
	setp.lt.f64 	%p132, %fd203, %fd67;
	mov.f64 	%fd204, %fd67;
	mov.u64 	%rd315, %rd75;
	@%p132 bra 	$L__BB3_87;
	setp.gt.f64 	%p133, %fd203, %fd67;
	mov.f64 	%fd204, %fd203;
	mov.u64 	%rd315, %rd314;
	@%p133 bra 	$L__BB3_87;
	setp.lt.s64 	%p134, %rd314, %rd75;
	selp.f64 	%fd204, %fd203, %fd67, %p134;
	min.s64 	%rd315, %rd314, %rd75;
$L__BB3_87:
	mov.b64 	%rd274, %fd204;
	mov.b64 	{%r258, %r263}, %rd274;
	mov.b32 	%r274, 16;
	mov.b32 	%r276, -1;
	// begin inline asm
	shfl.sync.down.b32 %r257, %r258, %r274, %r188, %r276;
	// end inline asm
	// begin inline asm
	shfl.sync.down.b32 %r262, %r263, %r274, %r188, %r276;
	// end inline asm
	mov.b64 	%rd275, {%r257, %r262};
	mov.b64 	%fd70, %rd275;
	mov.b64 	{%r268, %r273}, %rd315;
	// begin inline asm
	shfl.sync.down.b32 %r267, %r268, %r274, %r188, %r276;
	// end inline asm
	// begin inline asm
	shfl.sync.down.b32 %r272, %r273, %r274, %r188, %r276;
	// end inline asm
	mov.b64 	%rd78, {%r267, %r272};
	add.s32 	%r277, %r169, 16;
	setp.gt.s32 	%p135, %r277, %r188;
	mov.f64 	%fd241, %fd204;
	mov.u64 	%rd357, %rd315;
	@%p135 bra 	$L__BB3_91;
	setp.lt.f64 	%p136, %fd204, %fd70;
	mov.f64 	%fd241, %fd70;
	mov.u64 	%rd357, %rd78;
	@%p136 bra 	$L__BB3_91;
	setp.gt.f64 	%p137, %fd204, %fd70;
	mov.f64 	%fd241, %fd204;
	mov.u64 	%rd357, %rd315;
	@%p137 bra 	$L__BB3_91;
	setp.lt.s64 	%p138, %rd315, %rd78;
	selp.f64 	%fd241, %fd204, %fd70, %p138;
	min.s64 	%rd357, %rd315, %rd78;
$L__BB3_91:
	setp.ne.s32 	%p139, %r169, 0;
	@%p139 bra 	$L__BB3_93;
	shr.u32 	%r278, %r1, 1;
	and.b32  	%r279, %r278, 496;
	mov.u32 	%r280, _ZN6thrust24THRUST_300001_SM_1000_NS8cuda_cub4core6detail5shmemE;
	add.s32 	%r281, %r280, %r279;
	st.shared.f64 	[%r281+8], %fd241;
	st.shared.u64 	[%r281+16], %rd357;
$L__BB3_93:
	bar.sync 	0;
	setp.ne.s32 	%p140, %r1, 0;
	@%p140 bra 	$L__BB3_204;
	setp.lt.s32 	%p141, %r36, 33;
	mov.f64 	%fd206, %fd241;
	mov.u64 	%rd317, %rd357;
	@%p141 bra 	$L__BB3_98;
	ld.shared.f64 	%fd73, [_ZN6thrust24THRUST_300001_SM_1000_NS8cuda_cub4core6detail5shmemE+24];
	ld.shared.u64 	%rd81, [_ZN6thrust24THRUST_300001_SM_1000_NS8cuda_cub4core6detail5shmemE+32];
	setp.lt.f64 	%p142, %fd241, %fd73;
	mov.f64 	%fd206, %fd73;
	mov.u64 	%rd317, %rd81;
	@%p142 bra 	$L__BB3_98;
	setp.lt.f64 	%p143, %fd73, %fd241;
	mov.f64 	%fd206, %fd241;
	mov.u64 	%rd317, %rd357;
	@%p143 bra 	$L__BB3_98;
	setp.lt.s64 	%p144, %rd357, %rd81;
	selp.f64 	%fd206, %fd241, %fd73, %p144;
	min.s64 	%rd317, %rd357, %rd81;
$L__BB3_98:
	setp.lt.s32 	%p145, %r36, 65;
	mov.f64 	%fd207, %fd206;
	mov.u64 	%rd318, %rd317;
	@%p145 bra 	$L__BB3_102;
	ld.shared.f64 	%fd76, [_ZN6thrust24THRUST_300001_SM_1000_NS8cuda_cub4core6detail5shmemE+40];
	ld.shared.u64 	%rd84, [_ZN6thrust24THRUST_300001_SM_1000_NS8cuda_cub4core6detail5shmemE+48];
	setp.lt.f64 	%p146, %fd206, %fd76;
	mov.f64 	%fd207, %fd76;
	mov.u64 	%rd318, %rd84;
	@%p146 bra 	$L__BB3_102;
	setp.lt.f64 	%p147, %fd76, %fd206;
	mov.f64 	%fd207, %fd206;
	mov.u64 	%rd318, %rd317;
	@%p147 bra 	$L__BB3_102;
	setp.lt.s64 	%p148, %rd317, %rd84;
	selp.f64 	%fd207, %fd206, %fd76, %p148;
	min.s64 	%rd318, %rd317, %rd84;
$L__BB3_102:
	setp.lt.s32 	%p149, %r36, 97;
	mov.f64 	%fd208, %fd207;
	mov.u64 	%rd319, %rd318;
	@%p149 bra 	$L__BB3_106;
	ld.shared.f64 	%fd79, [_ZN6thrust24THRUST_300001_SM_1000_NS8cuda_cub4core6detail5shmemE+56];
	ld.shared.u64 	%rd87, [_ZN6thrust24THRUST_300001_SM_1000_NS8cuda_cub4core6detail5shmemE+64];
	setp.lt.f64 	%p150, %fd207, %fd79;
	mov.f64 	%fd208, %fd79;
	mov.u64 	%rd319, %rd87;
	@%p150 bra 	$L__BB3_106;
	setp.lt.f64 	%p151, %fd79, %fd207;
	mov.f64 	%fd208, %fd207;
	mov.u64 	%rd319, %rd318;
	@%p151 bra 	$L__BB3_106;
	setp.lt.s64 	%p152, %rd318, %rd87;
	selp.f64 	%fd208, %fd207, %fd79, %p152;
	min.s64 	%rd319, %rd318, %rd87;
$L__BB3_106:
	setp.lt.s32 	%p153, %r36, 129;
	mov.f64 	%fd209, %fd208;
	mov.u64 	%rd320, %rd319;
	@%p153 bra 	$L__BB3_110;
	ld.shared.f64 	%fd82, [_ZN6thrust24THRUST_300001_SM_1000_NS8cuda_cub4core6detail5shmemE+72];
	ld.shared.u64 	%rd90, [_ZN6thrust24THRUST_300001_SM_1000_NS8cuda_cub4core6detail5shmemE+80];
	setp.lt.f64 	%p154, %fd208, %fd82;
	mov.f64 	%fd209, %fd82;
	mov.u64 	%rd320, %rd90;
	@%p154 bra 	$L__BB3_110;
	setp.lt.f64 	%p155, %fd82, %fd208;
	mov.f64 	%fd209, %fd208;
	mov.u64 	%rd320, %rd319;
	@%p155 bra 	$L__BB3_110;
	setp.lt.s64 	%p156, %rd319, %rd90;
	selp.f64 	%fd209, %fd208, %fd82, %p156;
	min.s64 	%rd320, %rd319, %rd90;
$L__BB3_110:
	setp.lt.s32 	%p157, %r36, 161;
	mov.f64 	%fd210, %fd209;
	mov.u64 	%rd321, %rd320;
	@%p157 bra 	$L__BB3_114;
	ld.shared.f64 	%fd85, [_ZN6thrust24THRUST_300001_SM_1000_NS8cuda_cub4core6detail5shmemE+88];
	ld.shared.u64 	%rd93, [_ZN6thrust24THRUST_300001_SM_1000_NS8cuda_cub4core6detail5shmemE+96];
	setp.lt.f64 	%p158, %fd209, %fd85;
	mov.f64 	%fd210, %fd85;
	mov.u64 	%rd321, %rd93;
	@%p158 bra 	$L__BB3_114;
	setp.lt.f64 	%p159, %fd85, %fd209;
	mov.f64 	%fd210, %fd209;
	mov.u64 	%rd321, %rd320;
	@%p159 bra 	$L__BB3_114;
	setp.lt.s64 	%p160, %rd320, %rd93;
	selp.f64 	%fd210, %fd209, %fd85, %p160;
	min.s64 	%rd321, %rd320, %rd93;
$L__BB3_114:
	setp.lt.s32 	%p161, %r36, 193;
	mov.f64 	%fd211, %fd210;
	mov.u64 	%rd322, %rd321;
	@%p161 bra 	$L__BB3_118;
	ld.shared.f64 	%fd88, [_ZN6thrust24THRUST_300001_SM_1000_NS8cuda_cub4core6detail5shmemE+104];
	ld.shared.u64 	%rd96, [_ZN6thrust24THRUST_300001_SM_1000_NS8cuda_cub4core6detail5shmemE+112];
	setp.lt.f64 	%p162, %fd210, %fd88;
	mov.f64 	%fd211, %fd88;
	mov.u64 	%rd322, %rd96;
	@%p162 bra 	$L__BB3_118;
	setp.lt.f64 	%p163, %fd88, %fd210;
	mov.f64 	%fd211, %fd210;
	mov.u64 	%rd322, %rd321;
	@%p163 bra 	$L__BB3_118;
	setp.lt.s64 	%p164, %rd321, %rd96;
	selp.f64 	%fd211, %fd210, %fd88, %p164;
	min.s64 	%rd322, %rd321, %rd96;
$L__BB3_118:
	setp.lt.s32 	%p165, %r36, 225;
	mov.u64 	%rd357, %rd322;
	mov.f64 	%fd241, %fd211;
	@%p165 bra 	$L__BB3_204;
	ld.shared.f64 	%fd91, [_ZN6thrust24THRUST_300001_SM_1000_NS8cuda_cub4core6detail5shmemE+120];
	ld.shared.u64 	%rd99, [_ZN6thrust24THRUST_300001_SM_1000_NS8cuda_cub4core6detail5shmemE+128];
	setp.lt.f64 	%p166, %fd211, %fd91;
	mov.u64 	%rd357, %rd99;
	mov.f64 	%fd241, %fd91;
	@%p166 bra 	$L__BB3_204;
	setp.lt.f64 	%p167, %fd91, %fd211;
	mov.u64 	%rd357, %rd322;
	mov.f64 	%fd241, %fd211;
	@%p167 bra 	$L__BB3_204;
	setp.lt.s64 	%p168, %rd322, %rd99;
	selp.f64 	%fd241, %fd211, %fd91, %p168;
	min.s64 	%rd357, %rd322, %rd99;
	bra.uni 	$L__BB3_204;
$L__BB3_122:
	mov.u32 	%r17, %tid.x;
	cvt.u64.u32 	%rd201, %r17;
	cvta.to.global.u64 	%rd202, %rd198;
	mul.wide.u32 	%rd203, %r17, 8;
	add.s64 	%rd101, %rd202, %rd203;
	ld.global.f64 	%fd170, [%rd101];
	add.s32 	%r37, %r17, 256;
	cvt.u64.u32 	%rd204, %r37;
	ld.global.f64 	%fd171, [%rd101+2048];
	add.s32 	%r38, %r17, 512;
	cvt.u64.u32 	%rd205, %r38;
	ld.global.f64 	%fd172, [%rd101+4096];
	add.s32 	%r39, %r17, 768;
	cvt.u64.u32 	%rd206, %r39;
	ld.global.f64 	%fd173, [%rd101+6144];
	or.b32  	%r40, %r17, 1024;
	cvt.u64.u32 	%rd102, %r40;
	add.s64 	%rd344, %rd199, %rd102;
	ld.global.f64 	%fd228, [%rd101+8192];
	setp.geu.f64 	%p3, %fd170, %fd171;
	selp.f64 	%fd174, %fd170, %fd171, %p3;
	selp.b64 	%rd207, %rd201, %rd204, %p3;
	setp.geu.f64 	%p4, %fd174, %fd172;
	selp.f64 	%fd175, %fd174, %fd172, %p4;
	selp.b64 	%rd208, %rd207, %rd205, %p4;
	setp.geu.f64 	%p5, %fd175, %fd173;
	selp.f64 	%fd94, %fd175, %fd173, %p5;
	selp.b64 	%rd105, %rd208, %rd206, %p5;
	setp.lt.f64 	%p6, %fd94, %fd228;
	@%p6 bra 	$L__BB3_124;
	setp.lt.f64 	%p7, %fd228, %fd94;
	setp.lt.u64 	%p8, %rd105, %rd102;
	or.pred  	%p9, %p7, %p8;
	selp.f64 	%fd228, %fd94, %fd228, %p9;
	add.s64 	%rd209, %rd199, %rd105;
	selp.b64 	%rd344, %rd209, %rd344, %p9;
$L__BB3_124:
	setp.lt.u32 	%p10, %r36, 2560;
	mov.b32 	%r394, 1280;
	@%p10 bra 	$L__BB3_137;
	mov.b32 	%r393, 1280;
	mov.f64 	%fd213, %fd228;
$L__BB3_126:
	cvt.u64.u32 	%rd210, %r393;
	add.s64 	%rd211, %rd201, %rd210;
	mul.wide.u32 	%rd212, %r393, 8;
	add.s64 	%rd213, %rd101, %rd212;
	add.s64 	%rd111, %rd211, %rd199;
	ld.global.f64 	%fd214, [%rd213];
	ld.global.f64 	%fd215, [%rd213+2048];
	ld.global.f64 	%fd216, [%rd213+4096];
	ld.global.f64 	%fd217, [%rd213+6144];
	ld.global.f64 	%fd228, [%rd213+8192];
	setp.lt.f64 	%p11, %fd213, %fd214;
	mov.u64 	%rd325, %rd111;
	@%p11 bra 	$L__BB3_128;
	setp.lt.f64 	%p12, %fd214, %fd213;
	setp.lt.s64 	%p13, %rd344, %rd111;
	or.pred  	%p14, %p12, %p13;
	selp.f64 	%fd214, %fd213, %fd214, %p14;
	selp.b64 	%rd325, %rd344, %rd111, %p14;
$L__BB3_128:
	add.s64 	%rd326, %rd111, 256;
	setp.lt.f64 	%p15, %fd214, %fd215;
	@%p15 bra 	$L__BB3_130;
	setp.lt.f64 	%p16, %fd215, %fd214;
	cvt.u64.u32 	%rd217, %r393;
	add.s64 	%rd218, %rd201, %rd217;
	add.s64 	%rd220, %rd218, %rd199;
	add.s64 	%rd221, %rd220, 256;
	setp.lt.s64 	%p17, %rd325, %rd221;
	or.pred  	%p18, %p16, %p17;
	selp.f64 	%fd215, %fd214, %fd215, %p18;
	selp.b64 	%rd326, %rd325, %rd221, %p18;
$L__BB3_130:
	add.s64 	%rd224, %rd211, %rd199;
	add.s64 	%rd327, %rd224, 512;
	setp.lt.f64 	%p19, %fd215, %fd216;
	@%p19 bra 	$L__BB3_132;
	setp.lt.f64 	%p20, %fd216, %fd215;
	setp.lt.s64 	%p21, %rd326, %rd327;
	or.pred  	%p22, %p20, %p21;
	selp.f64 	%fd216, %fd215, %fd216, %p22;
	selp.b64 	%rd327, %rd326, %rd327, %p22;
$L__BB3_132:
	cvt.u64.u32 	%rd225, %r393;
	add.s64 	%rd226, %rd201, %rd225;
	add.s64 	%rd227, %rd226, %rd199;
	add.s64 	%rd328, %rd227, 768;
	setp.lt.f64 	%p23, %fd216, %fd217;
	@%p23 bra 	$L__BB3_134;
	setp.lt.f64 	%p24, %fd217, %fd216;
	setp.lt.s64 	%p25, %rd327, %rd328;
	or.pred  	%p26, %p24, %p25;
	selp.f64 	%fd217, %fd216, %fd217, %p26;
	selp.b64 	%rd328, %rd327, %rd328, %p26;
$L__BB3_134:
	add.s64 	%rd344, %rd227, 1024;
	setp.lt.f64 	%p27, %fd217, %fd228;
	@%p27 bra 	$L__BB3_136;
	setp.lt.f64 	%p28, %fd228, %fd217;
	setp.lt.s64 	%p29, %rd328, %rd344;
	or.pred  	%p30, %p28, %p29;
	selp.f64 	%fd228, %fd217, %fd228, %p30;
	selp.b64 	%rd344, %rd328, %rd344, %p30;
$L__BB3_136:
	add.s32 	%r394, %r393, 1280;
	add.s32 	%r43, %r393, 2560;
	setp.le.s32 	%p31, %r43, %r36;
	mov.u32 	%r393, %r394;
	mov.f64 	%fd213, %fd228;
	@%p31 bra 	$L__BB3_126;
$L__BB3_137:
	setp.le.s32 	%p32, %r36, %r394;
	@%p32 bra 	$L__BB3_160;
	sub.s32 	%r21, %r36, %r394;
	setp.ge.s32 	%p33, %r17, %r21;
	@%p33 bra 	$L__BB3_160;
	cvta.to.global.u64 	%rd128, %rd198;
	not.b32 	%r44, %r17;
	add.s32 	%r45, %r36, %r44;
	sub.s32 	%r22, %r45, %r394;
	and.b32  	%r46, %r22, 768;
	setp.eq.s32 	%p34, %r46, 768;
	mov.u32 	%r397, %r17;
	@%p34 bra 	$L__BB3_145;
	add.s32 	%r47, %r17, %r394;
	cvt.u64.u32 	%rd232, %r47;
	add.s64 	%rd332, %rd199, %rd232;
	mul.wide.u32 	%rd233, %r47, 8;
	add.s64 	%rd331, %rd128, %rd233;
	shr.u32 	%r48, %r22, 8;
	add.s32 	%r49, %r48, 1;
	and.b32  	%r50, %r49, 3;
	neg.s32 	%r395, %r50;
	mov.u32 	%r397, %r17;
$L__BB3_141:
	.pragma "nounroll";
	mov.u64 	%rd133, %rd344;
	mov.f64 	%fd114, %fd228;
	ld.global.f64 	%fd115, [%rd331];
	setp.lt.f64 	%p35, %fd114, %fd115;
	mov.f64 	%fd228, %fd115;
	mov.u64 	%rd344, %rd332;
	@%p35 bra 	$L__BB3_144;
	setp.lt.f64 	%p36, %fd115, %fd114;
	mov.f64 	%fd228, %fd114;
	mov.u64 	%rd344, %rd133;
	@%p36 bra 	$L__BB3_144;
	setp.lt.s64 	%p37, %rd133, %rd332;
	selp.f64 	%fd228, %fd114, %fd115, %p37;
	min.s64 	%rd344, %rd133, %rd332;
$L__BB3_144:
	add.s32 	%r397, %r397, 256;
	add.s64 	%rd332, %rd332, 256;
	add.s64 	%rd331, %rd331, 2048;
	add.s32 	%r395, %r395, 1;
	setp.ne.s32 	%p38, %r395, 0;
	@%p38 bra 	$L__BB3_141;
$L__BB3_145:
	setp.lt.u32 	%p39, %r22, 768;
	@%p39 bra 	$L__BB3_160;
	add.s32 	%r398, %r397, %r394;
	cvt.u64.u32 	%rd234, %r398;
	add.s64 	%rd339, %rd199, %rd234;
	cvt.u64.u32 	%rd235, %r397;
	cvt.u64.u32 	%rd236, %r394;
	add.s64 	%rd237, %rd235, %rd236;
	shl.b64 	%rd238, %rd237, 3;
	add.s64 	%rd239, %rd238, %rd128;
	add.s64 	%rd338, %rd239, 6144;
	mul.wide.u32 	%rd240, %r398, 8;
	add.s64 	%rd337, %rd128, %rd240;
	add.s32 	%r399, %r397, 512;
$L__BB3_147:
	mov.u32 	%r32, %r399;
	ld.global.f64 	%fd121, [%rd337];
	setp.lt.f64 	%p40, %fd228, %fd121;
	mov.f64 	%fd225, %fd121;
	mov.u64 	%rd341, %rd339;
	@%p40 bra 	$L__BB3_150;
	setp.lt.f64 	%p41, %fd121, %fd228;
	mov.f64 	%fd225, %fd228;
	mov.u64 	%rd341, %rd344;
	@%p41 bra 	$L__BB3_150;
	setp.lt.s64 	%p42, %rd344, %rd339;
	selp.f64 	%fd225, %fd228, %fd121, %p42;
	min.s64 	%rd341, %rd344, %rd339;
$L__BB3_150:
	add.s32 	%r51, %r398, 256;
	cvt.u64.u32 	%rd241, %r51;
	add.s64 	%rd149, %rd199, %rd241;
	ld.global.f64 	%fd124, [%rd338+-4096];
	setp.lt.f64 	%p43, %fd225, %fd124;
	mov.f64 	%fd226, %fd124;
	mov.u64 	%rd342, %rd149;
	@%p43 bra 	$L__BB3_153;
	setp.lt.f64 	%p44, %fd124, %fd225;
	mov.f64 	%fd226, %fd225;
	mov.u64 	%rd342, %rd341;
	@%p44 bra 	$L__BB3_153;
	setp.lt.s64 	%p45, %rd341, %rd149;
	selp.f64 	%fd226, %fd225, %fd124, %p45;
	min.s64 	%rd342, %rd341, %rd149;
$L__BB3_153:
	add.s32 	%r52, %r398, 512;
	cvt.u64.u32 	%rd242, %r52;
	add.s64 	%rd152, %rd199, %rd242;
	ld.global.f64 	%fd127, [%rd338+-2048];
	setp.lt.f64 	%p46, %fd226, %fd127;
	mov.f64 	%fd227, %fd127;
	mov.u64 	%rd343, %rd152;
	@%p46 bra 	$L__BB3_156;
	setp.lt.f64 	%p47, %fd127, %fd226;
	mov.f64 	%fd227, %fd226;
	mov.u64 	%rd343, %rd342;
	@%p47 bra 	$L__BB3_156;
	setp.lt.s64 	%p48, %rd342, %rd152;
	selp.f64 	%fd227, %fd226, %fd127, %p48;
	min.s64 	%rd343, %rd342, %rd152;
$L__BB3_156:
	add.s32 	%r53, %r398, 768;
	cvt.u64.u32 	%rd243, %r53;
	add.s64 	%rd155, %rd199, %rd243;
	ld.global.f64 	%fd130, [%rd338];
	setp.lt.f64 	%p49, %fd227, %fd130;
	mov.f64 	%fd228, %fd130;
	mov.u64 	%rd344, %rd155;
	@%p49 bra 	$L__BB3_159;
	setp.lt.f64 	%p50, %fd130, %fd227;
	mov.f64 	%fd228, %fd227;
	mov.u64 	%rd344, %rd343;
	@%p50 bra 	$L__BB3_159;
	setp.lt.s64 	%p51, %rd343, %rd155;
	selp.f64 	%fd228, %fd227, %fd130, %p51;
	min.s64 	%rd344, %rd343, %rd155;
$L__BB3_159:
	add.s64 	%rd339, %rd339, 1024;
	add.s64 	%rd338, %rd338, 8192;
	add.s64 	%rd337, %rd337, 8192;
	add.s32 	%r399, %r32, 1024;
	add.s32 	%r54, %r32, 512;
	add.s32 	%r398, %r398, 1024;
	setp.lt.s32 	%p52, %r54, %r21;
	@%p52 bra 	$L__BB3_147;
$L__BB3_160:
	// begin inline asm
	mov.u32 %r55, %laneid;
	// end inline asm
	mov.b64 	%rd244, %fd228;
	mov.b64 	{%r57, %r62}, %rd244;
	mov.b32 	%r73, 1;
	mov.b32 	%r74, 31;
	mov.b32 	%r75, -1;
	// begin inline asm
	shfl.sync.down.b32 %r56, %r57, %r73, %r74, %r75;
	// end inline asm
	// begin inline asm
	shfl.sync.down.b32 %r61, %r62, %r73, %r74, %r75;
	// end inline asm
	mov.b64 	%rd245, {%r56, %r61};
	mov.b64 	%fd134, %rd245;
	mov.b64 	{%r67, %r72}, %rd344;
	// begin inline asm
	shfl.sync.down.b32 %r66, %r67, %r73, %r74, %r75;
	// end inline asm
	// begin inline asm
	shfl.sync.down.b32 %r71, %r72, %r73, %r74, %r75;
	// end inline asm
	mov.b64 	%rd162, {%r66, %r71};
	setp.gt.s32 	%p53, %r55, 30;
	mov.f64 	%fd230, %fd228;
	mov.u64 	%rd346, %rd344;
	@%p53 bra 	$L__BB3_164;
	setp.lt.f64 	%p54, %fd228, %fd134;
	mov.f64 	%fd230, %fd134;
	mov.u64 	%rd346, %rd162;
	@%p54 bra 	$L__BB3_164;
	setp.gt.f64 	%p55, %fd228, %fd134;
	mov.f64 	%fd230, %fd228;
	mov.u64 	%rd346, %rd344;
	@%p55 bra 	$L__BB3_164;
	setp.lt.s64 	%p56, %rd344, %rd162;
	selp.f64 	%fd230, %fd228, %fd134, %p56;
	min.s64 	%rd346, %rd344, %rd162;
$L__BB3_164:
	mov.b64 	%rd246, %fd230;
	mov.b64 	{%r77, %r82}, %rd246;
	mov.b32 	%r93, 2;
	mov.b32 	%r94, 31;
	mov.b32 	%r95, -1;
	// begin inline asm
	shfl.sync.down.b32 %r76, %r77, %r93, %r94, %r95;
	// end inline asm
	// begin inline asm
	shfl.sync.down.b32 %r81, %r82, %r93, %r94, %r95;
	// end inline asm
	mov.b64 	%rd247, {%r76, %r81};
	mov.b64 	%fd137, %rd247;
	mov.b64 	{%r87, %r92}, %rd346;
	// begin inline asm
	shfl.sync.down.b32 %r86, %r87, %r93, %r94, %r95;
	// end inline asm
	// begin inline asm
	shfl.sync.down.b32 %r91, %r92, %r93, %r94, %r95;
	// end inline asm
	mov.b64 	%rd165, {%r86, %r91};
	setp.gt.s32 	%p57, %r55, 29;
	mov.f64 	%fd231, %fd230;
	mov.u64 	%rd347, %rd346;
	@%p57 bra 	$L__BB3_168;
	setp.lt.f64 	%p58, %fd230, %fd137;
	mov.f64 	%fd231, %fd137;
	mov.u64 	%rd347, %rd165;
	@%p58 bra 	$L__BB3_168;
	setp.gt.f64 	%p59, %fd230, %fd137;
	mov.f64 	%fd231, %fd230;
	mov.u64 	%rd347, %rd346;
	@%p59 bra 	$L__BB3_168;
	setp.lt.s64 	%p60, %rd346, %rd165;
	selp.f64 	%fd231, %fd230, %fd137, %p60;
	min.s64 	%rd347, %rd346, %rd165;
$L__BB3_168:
	mov.b64 	%rd248, %fd231;
	mov.b64 	{%r97, %r102}, %rd248;
	mov.b32 	%r113, 4;
	mov.b32 	%r114, 31;
	mov.b32 	%r115, -1;
	// begin inline asm
	shfl.sync.down.b32 %r96, %r97, %r113, %r114, %r115;
	// end inline asm
	// begin inline asm
	shfl.sync.down.b32 %r101, %r102, %r113, %r114, %r115;
	// end inline asm
	mov.b64 	%rd249, {%r96, %r101};
	mov.b64 	%fd140, %rd249;
	mov.b64 	{%r107, %r112}, %rd347;
	// begin inline asm
	shfl.sync.down.b32 %r106, %r107, %r113, %r114, %r115;
	// end inline asm
	// begin inline asm
	shfl.sync.down.b32 %r111, %r112, %r113, %r114, %r115;
	// end inline asm
	mov.b64 	%rd168, {%r106, %r111};
	setp.gt.s32 	%p61, %r55, 27;
	mov.f64 	%fd232, %fd231;
	mov.u64 	%rd348, %rd347;
	@%p61 bra 	$L__BB3_172;
	setp.lt.f64 	%p62, %fd231, %fd140;
	mov.f64 	%fd232, %fd140;
	mov.u64 	%rd348, %rd168;
	@%p62 bra 	$L__BB3_172;
	setp.gt.f64 	%p63, %fd231, %fd140;
	mov.f64 	%fd232, %fd231;
	mov.u64 	%rd348, %rd347;
	@%p63 bra 	$L__BB3_172;
	setp.lt.s64 	%p64, %rd347, %rd168;
	selp.f64 	%fd232, %fd231, %fd140, %p64;
	min.s64 	%rd348, %rd347, %rd168;
$L__BB3_172:
	mov.b64 	%rd250, %fd232;
	mov.b64 	{%r117, %r122}, %rd250;
	mov.b32 	%r133, 8;
	mov.b32 	%r134, 31;
	mov.b32 	%r135, -1;
	// begin inline asm
	shfl.sync.down.b32 %r116, %r117, %r133, %r134, %r135;
	// end inline asm
	// begin inline asm
	shfl.sync.down.b32 %r121, %r122, %r133, %r134, %r135;
	// end inline asm
	mov.b64 	%rd251, {%r116, %r121};
	mov.b64 	%fd143, %rd251;
	mov.b64 	{%r127, %r132}, %rd348;
	// begin inline asm
	shfl.sync.down.b32 %r126, %r127, %r133, %r134, %r135;
	// end inline asm
	// begin inline asm
	shfl.sync.down.b32 %r131, %r132, %r133, %r134, %r135;
	// end inline asm
	mov.b64 	%rd171, {%r126, %r131};
	setp.gt.s32 	%p65, %r55, 23;
	mov.f64 	%fd233, %fd232;
	mov.u64 	%rd349, %rd348;
	@%p65 bra 	$L__BB3_176;
	setp.lt.f64 	%p66, %fd232, %fd143;
	mov.f64 	%fd233, %fd143;
	mov.u64 	%rd349, %rd171;
	@%p66 bra 	$L__BB3_176;
	setp.gt.f64 	%p67, %fd232, %fd143;
	mov.f64 	%fd233, %fd232;
	mov.u64 	%rd349, %rd348;
	@%p67 bra 	$L__BB3_176;
	setp.lt.s64 	%p68, %rd348, %rd171;
	selp.f64 	%fd233, %fd232, %fd143, %p68;
	min.s64 	%rd349, %rd348, %rd171;
$L__BB3_176:
	mov.b64 	%rd252, %fd233;
	mov.b64 	{%r137, %r142}, %rd252;
	mov.b32 	%r153, 16;
	mov.b32 	%r154, 31;
	mov.b32 	%r155, -1;
	// begin inline asm
	shfl.sync.down.b32 %r136, %r137, %r153, %r154, %r155;
	// end inline asm
	// begin inline asm
	shfl.sync.down.b32 %r141, %r142, %r153, %r154, %r155;
	// end inline asm
	mov.b64 	%rd253, {%r136, %r141};
	mov.b64 	%fd146, %rd253;
	mov.b64 	{%r147, %r152}, %rd349;
	// begin inline asm
	shfl.sync.down.b32 %r146, %r147, %r153, %r154, %r155;
	// end inline asm
	// begin inline asm
	shfl.sync.down.b32 %r151, %r152, %r153, %r154, %r155;
	// end inline asm
	mov.b64 	%rd174, {%r146, %r151};
	setp.gt.s32 	%p69, %r55, 15;
	mov.f64 	%fd241, %fd233;
	mov.u64 	%rd357, %rd349;
	@%p69 bra 	$L__BB3_180;
	setp.lt.f64 	%p70, %fd233, %fd146;
	mov.f64 	%fd241, %fd146;
	mov.u64 	%rd357, %rd174;
	@%p70 bra 	$L__BB3_180;
	setp.gt.f64 	%p71, %fd233, %fd146;
	mov.f64 	%fd241, %fd233;
	mov.u64 	%rd357, %rd349;
	@%p71 bra 	$L__BB3_180;
	setp.lt.s64 	%p72, %rd349, %rd174;
	selp.f64 	%fd241, %fd233, %fd146, %p72;
	min.s64 	%rd357, %rd349, %rd174;
$L__BB3_180:
	setp.ne.s32 	%p73, %r55, 0;
	@%p73 bra 	$L__BB3_182;
	shr.u32 	%r156, %r17, 1;
	and.b32  	%r157, %r156, 496;
	mov.u32 	%r158, _ZN6thrust24THRUST_300001_SM_1000_NS8cuda_cub4core6detail5shmemE;
	add.s32 	%r159, %r158, %r157;
	st.shared.f64 	[%r159+8], %fd241;
	st.shared.u64 	[%r159+16], %rd357;
$L__BB3_182:
	bar.sync 	0;
	setp.ne.s32 	%p74, %r17, 0;
	@%p74 bra 	$L__BB3_204;
	ld.shared.f64 	%fd149, [_ZN6thrust24THRUST_300001_SM_1000_NS8cuda_cub4core6detail5shmemE+24];
	ld.shared.u64 	%rd177, [_ZN6thrust24THRUST_300001_SM_1000_NS8cuda_cub4core6detail5shmemE+32];
	setp.lt.f64 	%p75, %fd241, %fd149;
	mov.f64 	%fd235, %fd149;
	mov.u64 	%rd351, %rd177;
	@%p75 bra 	$L__BB3_186;
	setp.lt.f64 	%p76, %fd149, %fd241;
	mov.f64 	%fd235, %fd241;
	mov.u64 	%rd351, %rd357;
	@%p76 bra 	$L__BB3_186;
	setp.lt.s64 	%p77, %rd357, %rd177;
	selp.f64 	%fd235, %fd241, %fd149, %p77;
	min.s64 	%rd351, %rd357, %rd177;
$L__BB3_186:
	ld.shared.f64 	%fd152, [_ZN6thrust24THRUST_300001_SM_1000_NS8cuda_cub4core6detail5shmemE+40];
	ld.shared.u64 	%rd180, [_ZN6thrust24THRUST_300001_SM_1000_NS8cuda_cub4core6detail5shmemE+48];
	setp.lt.f64 	%p78, %fd235, %fd152;
	mov.f64 	%fd236, %fd152;
	mov.u64 	%rd352, %rd180;
	@%p78 bra 	$L__BB3_189;
	setp.lt.f64 	%p79, %fd152, %fd235;
	mov.f64 	%fd236, %fd235;
	mov.u64 	%rd352, %rd351;
	@%p79 bra 	$L__BB3_189;
	setp.lt.s64 	%p80, %rd351, %rd180;
	selp.f64 	%fd236, %fd235, %fd152, %p80;
	min.s64 	%rd352, %rd351, %rd180;
$L__BB3_189:
	ld.shared.f64 	%fd155, [_ZN6thrust24THRUST_300001_SM_1000_NS8cuda_cub4core6detail5shmemE+56];
	ld.shared.u64 	%rd183, [_ZN6thrust24THRUST_300001_SM_1000_NS8cuda_cub4core6detail5shmemE+64];
	setp.lt.f64 	%p81, %fd236, %fd155;
	mov.f64 	%fd237, %fd155;
	mov.u64 	%rd353, %rd183;
	@%p81 bra 	$L__BB3_192;
	setp.lt.f64 	%p82, %fd155, %fd236;
	mov.f64 	%fd237, %fd236;
	mov.u64 	%rd353, %rd352;
	@%p82 bra 	$L__BB3_192;
	setp.lt.s64 	%p83, %rd352, %rd183;
	selp.f64 	%fd237, %fd236, %fd155, %p83;
	min.s64 	%rd353, %rd352, %rd183;
$L__BB3_192:
	ld.shared.f64 	%fd158, [_ZN6thrust24THRUST_300001_SM_1000_NS8cuda_cub4core6detail5shmemE+72];
	ld.shared.u64 	%rd186, [_ZN6thrust24THRUST_300001_SM_1000_NS8cuda_cub4core6detail5shmemE+80];
	setp.lt.f64 	%p84, %fd237, %fd158;
	mov.f64 	%fd238, %fd158;
	mov.u64 	%rd354, %rd186;
	@%p84 bra 	$L__BB3_195;
	setp.lt.f64 	%p85, %fd158, %fd237;
	mov.f64 	%fd238, %fd237;
	mov.u64 	%rd354, %rd353;
	@%p85 bra 	$L__BB3_195;
	setp.lt.s64 	%p86, %rd353, %rd186;
	selp.f64 	%fd238, %fd237, %fd158, %p86;
	min.s64 	%rd354, %rd353, %rd186;
$L__BB3_195:
	ld.shared.f64 	%fd161, [_ZN6thrust24THRUST_300001_SM_1000_NS8cuda_cub4core6detail5shmemE+88];
	ld.shared.u64 	%rd189, [_ZN6thrust24THRUST_300001_SM_1000_NS8cuda_cub4core6detail5shmemE+96];
	setp.lt.f64 	%p87, %fd238, %fd161;
	mov.f64 	%fd239, %fd161;
	mov.u64 	%rd355, %rd189;
	@%p87 bra 	$L__BB3_198;
	setp.lt.f64 	%p88, %fd161, %fd238;
	mov.f64 	%fd239, %fd238;
	mov.u64 	%rd355, %rd354;
	@%p88 bra 	$L__BB3_198;
	setp.lt.s64 	%p89, %rd354, %rd189;
	selp.f64 	%fd239, %fd238, %fd161, %p89;
	min.s64 	%rd355, %rd354, %rd189;
$L__BB3_198:
	ld.shared.f64 	%fd164, [_ZN6thrust24THRUST_300001_SM_1000_NS8cuda_cub4core6detail5shmemE+104];
	ld.shared.u64 	%rd192, [_ZN6thrust24THRUST_300001_SM_1000_NS8cuda_cub4core6detail5shmemE+112];
	setp.lt.f64 	%p90, %fd239, %fd164;
	mov.f64 	%fd240, %fd164;
	mov.u64 	%rd356, %rd192;
	@%p90 bra 	$L__BB3_201;
	setp.lt.f64 	%p91, %fd164, %fd239;
	mov.f64 	%fd240, %fd239;
	mov.u64 	%rd356, %rd355;
	@%p91 bra 	$L__BB3_201;
	setp.lt.s64 	%p92, %rd355, %rd192;
	selp.f64 	%fd240, %fd239, %fd164, %p92;
	min.s64 	%rd356, %rd355, %rd192;
$L__BB3_201:
	ld.shared.f64 	%fd167, [_ZN6thrust24THRUST_300001_SM_1000_NS8cuda_cub4core6detail5shmemE+120];
	ld.shared.u64 	%rd195, [_ZN6thrust24THRUST_300001_SM_1000_NS8cuda_cub4core6detail5shmemE+128];
	setp.lt.f64 	%p93, %fd240, %fd167;
	mov.u64 	%rd357, %rd195;
	mov.f64 	%fd241, %fd167;
	@%p93 bra 	$L__BB3_204;
	setp.lt.f64 	%p94, %fd167, %fd240;
	mov.u64 	%rd357, %rd356;
	mov.f64 	%fd241, %fd240;
	@%p94 bra 	$L__BB3_204;
	setp.lt.s64 	%p95, %rd356, %rd195;
	selp.f64 	%fd241, %fd240, %fd167, %p95;
	min.s64 	%rd357, %rd356, %rd195;
$L__BB3_204:
	mov.u32 	%r387, %tid.x;
	setp.ne.s32 	%p212, %r387, 0;
	@%p212 bra 	$L__BB3_206;
	ld.param.u64 	%rd287, [_ZN6thrust24THRUST_300001_SM_1000_NS8cuda_cub4core6detail13_kernel_agentINS1_8__reduce11ReduceAgentINS0_12zip_iteratorIN4cuda3std3__45tupleIJNS0_10device_ptrIdEENS0_17counting_iteratorIlNS0_11use_defaultESF_SF_EEEEEEEPNSB_IJdlEEESJ_iNS1_9__extrema9arg_max_fIdlNSA_4lessIdEEEEEEJSI_SK_iSP_EEEvDpT0__param_1];
	cvta.to.global.u64 	%rd286, %rd287;
	st.global.f64 	[%rd286], %fd241;
	st.global.u64 	[%rd286+8], %rd357;
$L__BB3_206:
	ret;

}
	// .globl	_ZN6thrust24THRUST_300001_SM_1000_NS8cuda_cub4core6detail13_kernel_agentINS1_8__reduce11ReduceAgentINS0_12zip_iteratorIN4cuda3std3__45tupleIJNS0_10device_ptrIdEENS0_17counting_iteratorIlNS0_11use_defaultESF_SF_EEEEEEEPNSB_IJdlEEESJ_iNS1_9__extrema9arg_max_fIdlNSA_4lessIdEEEEEEJSI_SK_iN3cub18CUB_300001_SM_100013GridEvenShareIiEENSS_9GridQueueIjEESP_EEEvDpT0_
.visible .entry _ZN6thrust24THRUST_300001_SM_1000_NS8cuda_cub4core6detail13_kernel_agentINS1_8__reduce11ReduceAgentINS0_12zip_iteratorIN4cuda3std3__45tupleIJNS0_10device_ptrIdEENS0_17counting_iteratorIlNS0_11use_defaultESF_SF_EEEEEEEPNSB_IJdlEEESJ_iNS1_9__extrema9arg_max_fIdlNSA_4lessIdEEEEEEJSI_SK_iN3cub18CUB_300001_SM_100013GridEvenShareIiEENSS_9GridQueueIjEESP_EEEvDpT0_(
	.param .align 8 .b8 _ZN6thrust24THRUST_300001_SM_1000_NS8cuda_cub4core6detail13_kernel_agentINS1_8__reduce11ReduceAgentINS0_12zip_iteratorIN4cuda3std3__45tupleIJNS0_10device_ptrIdEENS0_17counting_iteratorIlNS0_11use_defaultESF_SF_EEEEEEEPNSB_IJdlEEESJ_iNS1_9__extrema9arg_max_fIdlNSA_4lessIdEEEEEEJSI_SK_iN3cub18CUB_300001_SM_100013GridEvenShareIiEENSS_9GridQueueIjEESP_EEEvDpT0__param_0[16],
	.param .u64 .ptr .align 1 _ZN6thrust24THRUST_300001_SM_1000_NS8cuda_cub4core6detail13_kernel_agentINS1_8__reduce11ReduceAgentINS0_12zip_iteratorIN4cuda3std3__45tupleIJNS0_10device_ptrIdEENS0_17counting_iteratorIlNS0_11use_defaultESF_SF_EEEEEEEPNSB_IJdlEEESJ_iNS1_9__extrema9arg_max_fIdlNSA_4lessIdEEEEEEJSI_SK_iN3cub18CUB_300001_SM_100013GridEvenShareIiEENSS_9GridQueueIjEESP_EEEvDpT0__param_1,
	.param .u32 _ZN6thrust24THRUST_300001_SM_1000_NS8cuda_cub4core6detail13_kernel_agentINS1_8__reduce11ReduceAgentINS0_12zip_iteratorIN4cuda3std3__45tupleIJNS0_10device_ptrIdEENS0_17counting_iteratorIlNS0_11use_defaultESF_SF_EEEEEEEPNSB_IJdlEEESJ_iNS1_9__extrema9arg_max_fIdlNSA_4lessIdEEEEEEJSI_SK_iN3cub18CUB_300001_SM_100013GridEvenShareIiEENSS_9GridQueueIjEESP_EEEvDpT0__param_2,
	.param .align 4 .b8 _ZN6thrust24THRUST_300001_SM_1000_NS8cuda_cub4core6detail13_kernel_agentINS1_8__reduce11ReduceAgentINS0_12zip_iteratorIN4cuda3std3__45tupleIJNS0_10device_ptrIdEENS0_17counting_iteratorIlNS0_11use_defaultESF_SF_EEEEEEEPNSB_IJdlEEESJ_iNS1_9__extrema9arg_max_fIdlNSA_4lessIdEEEEEEJSI_SK_iN3cub18CUB_300001_SM_100013GridEvenShareIiEENSS_9GridQueueIjEESP_EEEvDpT0__param_3[40],
	.param .align 8 .b8 _ZN6thrust24THRUST_300001_SM_1000_NS8cuda_cub4core6detail13_kernel_agentINS1_8__reduce11ReduceAgentINS0_12zip_iteratorIN4cuda3std3__45tupleIJNS0_10device_ptrIdEENS0_17counting_iteratorIlNS0_11use_defaultESF_SF_EEEEEEEPNSB_IJdlEEESJ_iNS1_9__extrema9arg_max_fIdlNSA_4lessIdEEEEEEJSI_SK_iN3cub18CUB_300001_SM_100013GridEvenShareIiEENSS_9GridQueueIjEESP_EEEvDpT0__param_4[8],
	.param .align 1 .b8 _ZN6thrust24THRUST_300001_SM_1000_NS8cuda_cub4core6detail13_kernel_agentINS1_8__reduce11ReduceAgentINS0_12zip_iteratorIN4cuda3std3__45tupleIJNS0_10device_ptrIdEENS0_17counting_iteratorIlNS0_11use_defaultESF_SF_EEEEEEEPNSB_IJdlEEESJ_iNS1_9__extrema9arg_max_fIdlNSA_4lessIdEEEEEEJSI_SK_iN3cub18CUB_300001_SM_100013GridEvenShareIiEENSS_9GridQueueIjEESP_EEEvDpT0__param_5[1]
)
.maxntid 256
{
	.reg .pred 	%p<215>;
	.reg .b32 	%r<437>;
	.reg .b64 	%rd<333>;
	.reg .b64 	%fd<242>;

	ld.param.u64 	%rd182, [_ZN6thrust24THRUST_300001_SM_1000_NS8cuda_cub4core6detail13_kernel_agentINS1_8__reduce11ReduceAgentINS0_12zip_iteratorIN4cuda3std3__45tupleIJNS0_10device_ptrIdEENS0_17counting_iteratorIlNS0_11use_defaultESF_SF_EEEEEEEPNSB_IJdlEEESJ_iNS1_9__extrema9arg_max_fIdlNSA_4lessIdEEEEEEJSI_SK_iN3cub18CUB_300001_SM_100013GridEvenShareIiEENSS_9GridQueueIjEESP_EEEvDpT0__param_0+8];
	ld.param.u64 	%rd181, [_ZN6thrust24THRUST_300001_SM_1000_NS8cuda_cub4core6detail13_kernel_agentINS1_8__reduce11ReduceAgentINS0_12zip_iteratorIN4cuda3std3__45tupleIJNS0_10device_ptrIdEENS0_17counting_iteratorIlNS0_11use_defaultESF_SF_EEEEEEEPNSB_IJdlEEESJ_iNS1_9__extrema9arg_max_fIdlNSA_4lessIdEEEEEEJSI_SK_iN3cub18CUB_300001_SM_100013GridEvenShareIiEENSS_9GridQueueIjEESP_EEEvDpT0__param_0];
	ld.param.u64 	%rd184, [_ZN6thrust24THRUST_300001_SM_1000_NS8cuda_cub4core6detail13_kernel_agentINS1_8__reduce11ReduceAgentINS0_12zip_iteratorIN4cuda3std3__45tupleIJNS0_10device_ptrIdEENS0_17counting_iteratorIlNS0_11use_defaultESF_SF_EEEEEEEPNSB_IJdlEEESJ_iNS1_9__extrema9arg_max_fIdlNSA_4lessIdEEEEEEJSI_SK_iN3cub18CUB_300001_SM_100013GridEvenShareIiEENSS_9GridQueueIjEESP_EEEvDpT0__param_4];
	ld.param.u32 	%r66, [_ZN6thrust24THRUST_300001_SM_1000_NS8cuda_cub4core6detail13_kernel_agentINS1_8__reduce11ReduceAgentINS0_12zip_iteratorIN4cuda3std3__45tupleIJNS0_10device_ptrIdEENS0_17counting_iteratorIlNS0_11use_defaultESF_SF_EEEEEEEPNSB_IJdlEEESJ_iNS1_9__extrema9arg_max_fIdlNSA_4lessIdEEEEEEJSI_SK_iN3cub18CUB_300001_SM_100013GridEvenShareIiEENSS_9GridQueueIjEESP_EEEvDpT0__param_2];
	cvta.to.global.u64 	%rd1, %rd184;
	cvta.to.global.u64 	%rd2, %rd181;
	mov.u32 	%r1, %ctaid.x;
	mul.lo.s32 	%r2, %r1, 1280;
	mov.u32 	%r67, %nctaid.x;
	mul.lo.s32 	%r3, %r67, 1280;
	add.s32 	%r68, %r2, 1280;
	setp.le.s32 	%p1, %r68, %r66;
	@%p1 bra 	$L__BB4_121;
	sub.s32 	%r4, %r66, %r2;
	mov.u32 	%r5, %tid.x;
	setp.ge.s32 	%p98, %r5, %r4;
	mov.f64 	%fd188, 0d0000000000000000;
	mov.b64 	%rd279, 0;
	mov.u32 	%r420, %r5;
	@%p98 bra 	$L__BB4_3;
	add.s32 	%r190, %r2, %r5;
	cvt.s64.s32 	%rd234, %r190;
	mul.wide.s32 	%rd235, %r190, 8;
	add.s64 	%rd236, %rd2, %rd235;
	add.s64 	%rd279, %rd182, %rd234;
	ld.global.f64 	%fd188, [%rd236];
	add.s32 	%r420, %r5, 256;
$L__BB4_3:
	setp.ge.s32 	%p99, %r420, %r4;
	@%p99 bra 	$L__BB4_25;
	not.b32 	%r191, %r420;
	add.s32 	%r192, %r66, %r191;
	sub.s32 	%r8, %r192, %r2;
	and.b32  	%r193, %r8, 768;
	setp.eq.s32 	%p100, %r193, 768;
	@%p100 bra 	$L__BB4_10;
	add.s32 	%r418, %r420, %r2;
	shr.u32 	%r194, %r8, 8;
	add.s32 	%r195, %r194, 1;
	and.b32  	%r196, %r195, 3;
	neg.s32 	%r417, %r196;
$L__BB4_6:
	.pragma "nounroll";
	mov.u64 	%rd6, %rd279;
	mov.f64 	%fd3, %fd188;
	cvt.s64.s32 	%rd238, %r418;
	add.s64 	%rd7, %rd182, %rd238;
	mul.wide.s32 	%rd239, %r418, 8;
	add.s64 	%rd240, %rd2, %rd239;
	ld.global.f64 	%fd4, [%rd240];
	setp.lt.f64 	%p101, %fd3, %fd4;
	mov.u64 	%rd279, %rd7;
	mov.f64 	%fd188, %fd4;
	@%p101 bra 	$L__BB4_9;
	setp.lt.f64 	%p102, %fd4, %fd3;
	mov.u64 	%rd279, %rd6;
	mov.f64 	%fd188, %fd3;
	@%p102 bra 	$L__BB4_9;
	setp.lt.s64 	%p103, %rd6, %rd7;
	min.s64 	%rd279, %rd6, %rd7;
	selp.f64 	%fd188, %fd3, %fd4, %p103;
$L__BB4_9:
	add.s32 	%r420, %r420, 256;
	add.s32 	%r418, %r418, 256;
	add.s32 	%r417, %r417, 1;
	setp.ne.s32 	%p104, %r417, 0;
	@%p104 bra 	$L__BB4_6;
$L__BB4_10:
	setp.lt.u32 	%p105, %r8, 768;
	@%p105 bra 	$L__BB4_25;
	add.s32 	%r421, %r420, %r2;
	add.s32 	%r424, %r421, 256;
	add.s32 	%r423, %r421, 512;
	add.s32 	%r422, %r421, 768;
	add.s64 	%rd12, %rd2, 4096;
$L__BB4_12:
	cvt.s64.s32 	%rd241, %r424;
	add.s64 	%rd14, %rd182, %rd241;
	cvt.s64.s32 	%rd242, %r423;
	add.s64 	%rd15, %rd182, %rd242;
	cvt.s64.s32 	%rd243, %r422;
	add.s64 	%rd16, %rd182, %rd243;
	cvt.s64.s32 	%rd244, %r421;
	mul.wide.s32 	%rd245, %r421, 8;
	add.s64 	%rd17, %rd12, %rd245;
	add.s64 	%rd18, %rd182, %rd244;
	ld.global.f64 	%fd10, [%rd17+-4096];
	setp.lt.f64 	%p106, %fd188, %fd10;
	mov.u64 	%rd276, %rd18;
	mov.f64 	%fd185, %fd10;
	@%p106 bra 	$L__BB4_15;
	setp.lt.f64 	%p107, %fd10, %fd188;
	mov.u64 	%rd276, %rd279;
	mov.f64 	%fd185, %fd188;
	@%p107 bra 	$L__BB4_15;
	setp.lt.s64 	%p108, %rd279, %rd18;
	min.s64 	%rd276, %rd279, %rd18;
	selp.f64 	%fd185, %fd188, %fd10, %p108;
$L__BB4_15:
	ld.global.f64 	%fd13, [%rd17+-2048];
	setp.lt.f64 	%p109, %fd185, %fd13;
	mov.u64 	%rd277, %rd14;
	mov.f64 	%fd186, %fd13;
	@%p109 bra 	$L__BB4_18;
	setp.lt.f64 	%p110, %fd13, %fd185;
	mov.u64 	%rd277, %rd276;
	mov.f64 	%fd186, %fd185;
	@%p110 bra 	$L__BB4_18;
	setp.lt.s64 	%p111, %rd276, %rd14;
	min.s64 	%rd277, %rd276, %rd14;
	selp.f64 	%fd186, %fd185, %fd13, %p111;
$L__BB4_18:
	ld.global.f64 	%fd16, [%rd17];
	setp.lt.f64 	%p112, %fd186, %fd16;
	mov.u64 	%rd278, %rd15;
	mov.f64 	%fd187, %fd16;
	@%p112 bra 	$L__BB4_21;
	setp.lt.f64 	%p113, %fd16, %fd186;
	mov.u64 	%rd278, %rd277;
	mov.f64 	%fd187, %fd186;
	@%p113 bra 	$L__BB4_21;
	setp.lt.s64 	%p114, %rd277, %rd15;
	min.s64 	%rd278, %rd277, %rd15;
	selp.f64 	%fd187, %fd186, %fd16, %p114;
$L__BB4_21:
	ld.global.f64 	%fd19, [%rd17+2048];
	setp.lt.f64 	%p115, %fd187, %fd19;
	mov.u64 	%rd279, %rd16;
	mov.f64 	%fd188, %fd19;
	@%p115 bra 	$L__BB4_24;
	setp.lt.f64 	%p116, %fd19, %fd187;
	mov.u64 	%rd279, %rd278;
	mov.f64 	%fd188, %fd187;
	@%p116 bra 	$L__BB4_24;
	setp.lt.s64 	%p117, %rd278, %rd16;
	min.s64 	%rd279, %rd278, %rd16;
	selp.f64 	%fd188, %fd187, %fd19, %p117;
$L__BB4_24:
	add.s32 	%r420, %r420, 1024;
	add.s32 	%r424, %r424, 1024;
	add.s32 	%r423, %r423, 1024;
	add.s32 	%r422, %r422, 1024;
	add.s32 	%r421, %r421, 1024;
	setp.lt.s32 	%p118, %r420, %r4;
	@%p118 bra 	$L__BB4_12;
$L__BB4_25:
	setp.lt.s32 	%p119, %r4, 256;
	@%p119 bra 	$L__BB4_70;
	// begin inline asm
	mov.u32 %r310, %laneid;
	// end inline asm
	mov.b64 	%rd256, %fd188;
	mov.b64 	{%r312, %r317}, %rd256;
	mov.b32 	%r328, 1;
	mov.b32 	%r329, 31;
	mov.b32 	%r330, -1;
	// begin inline asm
	shfl.sync.down.b32 %r311, %r312, %r328, %r329, %r330;
	// end inline asm
	// begin inline asm
	shfl.sync.down.b32 %r316, %r317, %r328, %r329, %r330;
	// end inline asm
	mov.b64 	%rd257, {%r311, %r316};
	mov.b64 	%fd23, %rd257;
	mov.b64 	{%r322, %r327}, %rd279;
	// begin inline asm
	shfl.sync.down.b32 %r321, %r322, %r328, %r329, %r330;
	// end inline asm
	// begin inline asm
	shfl.sync.down.b32 %r326, %r327, %r328, %r329, %r330;
	// end inline asm
	mov.b64 	%rd28, {%r321, %r326};
	setp.gt.s32 	%p171, %r310, 30;
	mov.u64 	%rd281, %rd279;
	mov.f64 	%fd190, %fd188;
	@%p171 bra 	$L__BB4_30;
	setp.lt.f64 	%p172, %fd188, %fd23;
	mov.u64 	%rd281, %rd28;
	mov.f64 	%fd190, %fd23;
	@%p172 bra 	$L__BB4_30;
	setp.gt.f64 	%p173, %fd188, %fd23;
	mov.u64 	%rd281, %rd279;
	mov.f64 	%fd190, %fd188;
	@%p173 bra 	$L__BB4_30;
	setp.lt.s64 	%p174, %rd279, %rd28;
	min.s64 	%rd281, %rd279, %rd28;
	selp.f64 	%fd190, %fd188, %fd23, %p174;
$L__BB4_30:
	mov.b64 	%rd258, %fd190;
	mov.b64 	{%r332, %r337}, %rd258;
	mov.b32 	%r348, 2;
	mov.b32 	%r349, 31;
	mov.b32 	%r350, -1;
	// begin inline asm
	shfl.sync.down.b32 %r331, %r332, %r348, %r349, %r350;
	// end inline asm
	// begin inline asm
	shfl.sync.down.b32 %r336, %r337, %r348, %r349, %r350;
	// end inline asm
	mov.b64 	%rd259, {%r331, %r336};
	mov.b64 	%fd26, %rd259;
	mov.b64 	{%r342, %r347}, %rd281;
	// begin inline asm
	shfl.sync.down.b32 %r341, %r342, %r348, %r349, %r350;
	// end inline asm
	// begin inline asm
	shfl.sync.down.b32 %r346, %r347, %r348, %r349, %r350;
	// end inline asm
	mov.b64 	%rd31, {%r341, %r346};
	setp.gt.s32 	%p175, %r310, 29;
	mov.u64 	%rd282, %rd281;
	mov.f64 	%fd191, %fd190;
	@%p175 bra 	$L__BB4_34;
	setp.lt.f64 	%p176, %fd190, %fd26;
	mov.u64 	%rd282, %rd31;
	mov.f64 	%fd191, %fd26;
	@%p176 bra 	$L__BB4_34;
	setp.gt.f64 	%p177, %fd190, %fd26;
	mov.u64 	%rd282, %rd281;
	mov.f64 	%fd191, %fd190;
	@%p177 bra 	$L__BB4_34;
	setp.lt.s64 	%p178, %rd281, %rd31;
	min.s64 	%rd282, %rd281, %rd31;
	selp.f64 	%fd191, %fd190, %fd26, %p178;
$L__BB4_34:
	mov.b64 	%rd260, %fd191;
	mov.b64 	{%r352, %r357}, %rd260;
	mov.b32 	%r368, 4;
	mov.b32 	%r369, 31;
	mov.b32 	%r370, -1;
	// begin inline asm
	shfl.sync.down.b32 %r351, %r352, %r368, %r369, %r370;
	// end inline asm
	// begin inline asm
	shfl.sync.down.b32 %r356, %r357, %r368, %r369, %r370;
	// end inline asm
	mov.b64 	%rd261, {%r351, %r356};
	mov.b64 	%fd29, %rd261;
	mov.b64 	{%r362, %r367}, %rd282;
	// begin inline asm
	shfl.sync.down.b32 %r361, %r362, %r368, %r369, %r370;
	// end inline asm
	// begin inline asm
	shfl.sync.down.b32 %r366, %r367, %r368, %r369, %r370;
	// end inline asm
	mov.b64 	%rd34, {%r361, %r366};
	setp.gt.s32 	%p179, %r310, 27;
	mov.u64 	%rd283, %rd282;
	mov.f64 	%fd192, %fd191;
	@%p179 bra 	$L__BB4_38;
	setp.lt.f64 	%p180, %fd191, %fd29;
	mov.u64 	%rd283, %rd34;
	mov.f64 	%fd192, %fd29;
	@%p180 bra 	$L__BB4_38;
	setp.gt.f64 	%p181, %fd191, %fd29;
	mov.u64 	%rd283, %rd282;
	mov.f64 	%fd192, %fd191;
	@%p181 bra 	$L__BB4_38;
	setp.lt.s64 	%p182, %rd282, %rd34;
	min.s64 	%rd283, %rd282, %rd34;
	selp.f64 	%fd192, %fd191, %fd29, %p182;
$L__BB4_38:
	mov.b64 	%rd262, %fd192;
	mov.b64 	{%r372, %r377}, %rd262;
	mov.b32 	%r388, 8;
	mov.b32 	%r389, 31;
	mov.b32 	%r390, -1;
	// begin inline asm
	shfl.sync.down.b32 %r371, %r372, %r388, %r389, %r390;
	// end inline asm
	// begin inline asm
	shfl.sync.down.b32 %r376, %r377, %r388, %r389, %r390;
	// end inline asm
	mov.b64 	%rd263, {%r371, %r376};
	mov.b64 	%fd32, %rd263;
	mov.b64 	{%r382, %r387}, %rd283;
	// begin inline asm
	shfl.sync.down.b32 %r381, %r382, %r388, %r389, %r390;
	// end inline asm
	// begin inline asm
	shfl.sync.down.b32 %r386, %r387, %r388, %r389, %r390;
	// end inline asm
	mov.b64 	%rd37, {%r381, %r386};
	setp.gt.s32 	%p183, %r310, 23;
	mov.u64 	%rd284, %rd283;
	mov.f64 	%fd193, %fd192;
	@%p183 bra 	$L__BB4_42;
	setp.lt.f64 	%p184, %fd192, %fd32;
	mov.u64 	%rd284, %rd37;
	mov.f64 	%fd193, %fd32;
	@%p184 bra 	$L__BB4_42;
	setp.gt.f64 	%p185, %fd192, %fd32;
	mov.u64 	%rd284, %rd283;
	mov.f64 	%fd193, %fd192;
	@%p185 bra 	$L__BB4_42;
	setp.lt.s64 	%p186, %rd283, %rd37;
	min.s64 	%rd284, %rd283, %rd37;
	selp.f64 	%fd193, %fd192, %fd32, %p186;
$L__BB4_42:
	mov.b64 	%rd264, %fd193;
	mov.b64 	{%r392, %r397}, %rd264;
	mov.b32 	%r408, 16;
	mov.b32 	%r409, 31;
	mov.b32 	%r410, -1;
	// begin inline asm
	shfl.sync.down.b32 %r391, %r392, %r408, %r409, %r410;
	// end inline asm
	// begin inline asm
	shfl.sync.down.b32 %r396, %r397, %r408, %r409, %r410;
	// end inline asm
	mov.b64 	%rd265, {%r391, %r396};
	mov.b64 	%fd35, %rd265;
	mov.b64 	{%r402, %r407}, %rd284;
	// begin inline asm
	shfl.sync.down.b32 %r401, %r402, %r408, %r409, %r410;
	// end inline asm
	// begin inline asm
	shfl.sync.down.b32 %r406, %r407, %r408, %r409, %r410;
	// end inline asm
	mov.b64 	%rd40, {%r401, %r406};
	setp.gt.s32 	%p187, %r310, 15;
	mov.u64 	%rd332, %rd284;
	mov.f64 	%fd241, %fd193;
	@%p187 bra 	$L__BB4_46;
	setp.lt.f64 	%p188, %fd193, %fd35;
	mov.u64 	%rd332, %rd40;
	mov.f64 	%fd241, %fd35;
	@%p188 bra 	$L__BB4_46;
	setp.gt.f64 	%p189, %fd193, %fd35;
	mov.u64 	%rd332, %rd284;
	mov.f64 	%fd241, %fd193;
	@%p189 bra 	$L__BB4_46;
	setp.lt.s64 	%p190, %rd284, %rd40;
	min.s64 	%rd332, %rd284, %rd40;
	selp.f64 	%fd241, %fd193, %fd35, %p190;
$L__BB4_46:
	setp.ne.s32 	%p191, %r310, 0;
	@%p191 bra 	$L__BB4_48;
	shr.u32 	%r411, %r5, 1;
	and.b32  	%r412, %r411, 496;
	mov.u32 	%r413, _ZN6thrust24THRUST_300001_SM_1000_NS8cuda_cub4core6detail5shmemE;
	add.s32 	%r414, %r413, %r412;
	st.shared.f64 	[%r414+8], %fd241;
	st.shared.u64 	[%r414+16], %rd332;
$L__BB4_48:
	bar.sync 	0;
	setp.ne.s32 	%p192, %r5, 0;
	@%p192 bra 	$L__BB4_208;
	ld.shared.f64 	%fd38, [_ZN6thrust24THRUST_300001_SM_1000_NS8cuda_cub4core6detail5shmemE+24];
	ld.shared.u64 	%rd43, [_ZN6thrust24THRUST_300001_SM_1000_NS8cuda_cub4core6detail5shmemE+32];
	setp.lt.f64 	%p193, %fd241, %fd38;
	mov.u64 	%rd286, %rd43;
	mov.f64 	%fd195, %fd38;
	@%p193 bra 	$L__BB4_52;
	setp.lt.f64 	%p194, %fd38, %fd241;
	mov.u64 	%rd286, %rd332;
	mov.f64 	%fd195, %fd241;
	@%p194 bra 	$L__BB4_52;
	setp.lt.s64 	%p195, %rd332, %rd43;
	min.s64 	%rd286, %rd332, %rd43;
	selp.f64 	%fd195, %fd241, %fd38, %p195;
$L__BB4_52:
	ld.shared.f64 	%fd41, [_ZN6thrust24THRUST_300001_SM_1000_NS8cuda_cub4core6detail5shmemE+40];
	ld.shared.u64 	%rd46, [_ZN6thrust24THRUST_300001_SM_1000_NS8cuda_cub4core6detail5shmemE+48];
	setp.lt.f64 	%p196, %fd195, %fd41;
	mov.u64 	%rd287, %rd46;
	mov.f64 	%fd196, %fd41;
	@%p196 bra 	$L__BB4_55;
	setp.lt.f64 	%p197, %fd41, %fd195;
	mov.u64 	%rd287, %rd286;
	mov.f64 	%fd196, %fd195;
	@%p197 bra 	$L__BB4_55;
	setp.lt.s64 	%p198, %rd286, %rd46;
	min.s64 	%rd287, %rd286, %rd46;
	selp.f64 	%fd196, %fd195, %fd41, %p198;
$L__BB4_55:
	ld.shared.f64 	%fd44, [_ZN6thrust24THRUST_300001_SM_1000_NS8cuda_cub4core6detail5shmemE+56];
	ld.shared.u64 	%rd49, [_ZN6thrust24THRUST_300001_SM_1000_NS8cuda_cub4core6detail5shmemE+64];
	setp.lt.f64 	%p199, %fd196, %fd44;
	mov.u64 	%rd288, %rd49;
	mov.f64 	%fd197, %fd44;
	@%p199 bra 	$L__BB4_58;
	setp.lt.f64 	%p200, %fd44, %fd196;
	mov.u64 	%rd288, %rd287;
	mov.f64 	%fd197, %fd196;
	@%p200 bra 	$L__BB4_58;
	setp.lt.s64 	%p201, %rd287, %rd49;
	min.s64 	%rd288, %rd287, %rd49;
	selp.f64 	%fd197, %fd196, %fd44, %p201;
$L__BB4_58:
	ld.shared.f64 	%fd47, [_ZN6thrust24THRUST_300001_SM_1000_NS8cuda_cub4core6detail5shmemE+72];
	ld.shared.u64 	%rd52, [_ZN6thrust24THRUST_300001_SM_1000_NS8cuda_cub4core6detail5shmemE+80];
	setp.lt.f64 	%p202, %fd197, %fd47;
	mov.u64 	%rd289, %rd52;
	mov.f64 	%fd198, %fd47;
	@%p202 bra 	$L__BB4_61;
	setp.lt.f64 	%p203, %fd47, %fd197;
	mov.u64 	%rd289, %rd288;
	mov.f64 	%fd198, %fd197;
	@%p203 bra 	$L__BB4_61;
	setp.lt.s64 	%p204, %rd288, %rd52;
	min.s64 	%rd289, %rd288, %rd52;
	selp.f64 	%fd198, %fd197, %fd47, %p204;
$L__BB4_61:
	ld.shared.f64 	%fd50, [_ZN6thrust24THRUST_300001_SM_1000_NS8cuda_cub4core6detail5shmemE+88];
	ld.shared.u64 	%rd55, [_ZN6thrust24THRUST_300001_SM_1000_NS8cuda_cub4core6detail5shmemE+96];
	setp.lt.f64 	%p205, %fd198, %fd50;
	mov.u64 	%rd290, %rd55;
	mov.f64 	%fd199, %fd50;
	@%p205 bra 	$L__BB4_64;
	setp.lt.f64 	%p206, %fd50, %fd198;
	mov.u64 	%rd290, %rd289;
	mov.f64 	%fd199, %fd198;
	@%p206 bra 	$L__BB4_64;
	setp.lt.s64 	%p207, %rd289, %rd55;
	min.s64 	%rd290, %rd289, %rd55;
	selp.f64 	%fd199, %fd198, %fd50, %p207;
$L__BB4_64:
	ld.shared.f64 	%fd53, [_ZN6thrust24THRUST_300001_SM_1000_NS8cuda_cub4core6detail5shmemE+104];
	ld.shared.u64 	%rd58, [_ZN6thrust24THRUST_300001_SM_1000_NS8cuda_cub4core6detail5shmemE+112];
	setp.lt.f64 	%p208, %fd199, %fd53;
	mov.u64 	%rd291, %rd58;
	mov.f64 	%fd200, %fd53;
	@%p208 bra 	$L__BB4_67;
	setp.lt.f64 	%p209, %fd53, %fd199;
	mov.u64 	%rd291, %rd290;
	mov.f64 	%fd200, %fd199;
	@%p209 bra 	$L__BB4_67;
	setp.lt.s64 	%p210, %rd290, %rd58;
	min.s64 	%rd291, %rd290, %rd58;
	selp.f64 	%fd200, %fd199, %fd53, %p210;
$L__BB4_67:
	ld.shared.f64 	%fd56, [_ZN6thrust24THRUST_300001_SM_1000_NS8cuda_cub4core6detail5shmemE+120];
	ld.shared.u64 	%rd61, [_ZN6thrust24THRUST_300001_SM_1000_NS8cuda_cub4core6detail5shmemE+128];
	setp.lt.f64 	%p211, %fd200, %fd56;
	mov.u64 	%rd332, %rd61;
	mov.f64 	%fd241, %fd56;
	@%p211 bra 	$L__BB4_208;
	setp.lt.f64 	%p212, %fd56, %fd200;
	mov.u64 	%rd332, %rd291;
	mov.f64 	%fd241, %fd200;
	@%p212 bra 	$L__BB4_208;
	setp.lt.s64 	%p213, %rd291, %rd61;
	min.s64 	%rd332, %rd291, %rd61;
	selp.f64 	%fd241, %fd200, %fd56, %p213;
	bra.uni 	$L__BB4_208;
$L__BB4_70:
	// begin inline asm
	mov.u32 %r197, %laneid;
	// end inline asm
	and.b32  	%r218, %r5, 992;
	add.s32 	%r219, %r218, 32;
	setp.gt.s32 	%p120, %r219, %r4;
	not.b32 	%r220, %r218;
	add.s32 	%r221, %r4, %r220;
	selp.b32 	%r216, %r221, 31, %p120;
	mov.b64 	%rd246, %fd188;
	mov.b64 	{%r199, %r204}, %rd246;
	mov.b32 	%r215, 1;
	mov.b32 	%r217, -1;
	// begin inline asm
	shfl.sync.down.b32 %r198, %r199, %r215, %r216, %r217;
	// end inline asm
	// begin inline asm
	shfl.sync.down.b32 %r203, %r204, %r215, %r216, %r217;
	// end inline asm
	mov.b64 	%rd247, {%r198, %r203};
	mov.b64 	%fd58, %rd247;
	mov.b64 	{%r209, %r214}, %rd279;
	// begin inline asm
	shfl.sync.down.b32 %r208, %r209, %r215, %r216, %r217;
	// end inline asm
	// begin inline asm
	shfl.sync.down.b32 %r213, %r214, %r215, %r216, %r217;
	// end inline asm
	mov.b64 	%rd63, {%r208, %r213};
	setp.ge.s32 	%p121, %r197, %r216;
	mov.u64 	%rd292, %rd279;
	mov.f64 	%fd201, %fd188;
	@%p121 bra 	$L__BB4_74;
	setp.lt.f64 	%p122, %fd188, %fd58;
	mov.u64 	%rd292, %rd63;
	mov.f64 	%fd201, %fd58;
	@%p122 bra 	$L__BB4_74;
	setp.gt.f64 	%p123, %fd188, %fd58;
	mov.u64 	%rd292, %rd279;
	mov.f64 	%fd201, %fd188;
	@%p123 bra 	$L__BB4_74;
	setp.lt.s64 	%p124, %rd279, %rd63;
	min.s64 	%rd292, %rd279, %rd63;
	selp.f64 	%fd201, %fd188, %fd58, %p124;
$L__BB4_74:
	mov.b64 	%rd248, %fd201;
	mov.b64 	{%r223, %r228}, %rd248;
	mov.b32 	%r239, 2;
	mov.b32 	%r241, -1;
	// begin inline asm
	shfl.sync.down.b32 %r222, %r223, %r239, %r216, %r241;
	// end inline asm
	// begin inline asm
	shfl.sync.down.b32 %r227, %r228, %r239, %r216, %r241;
	// end inline asm
	mov.b64 	%rd249, {%r222, %r227};
	mov.b64 	%fd61, %rd249;
	mov.b64 	{%r233, %r238}, %rd292;
	// begin inline asm
	shfl.sync.down.b32 %r232, %r233, %r239, %r216, %r241;
	// end inline asm
	// begin inline asm
	shfl.sync.down.b32 %r237, %r238, %r239, %r216, %r241;
	// end inline asm
	mov.b64 	%rd66, {%r232, %r237};
	add.s32 	%r242, %r197, 2;
	setp.gt.s32 	%p125, %r242, %r216;
	mov.f64 	%fd202, %fd201;
	mov.u64 	%rd293, %rd292;
	@%p125 bra 	$L__BB4_78;
	setp.lt.f64 	%p126, %fd201, %fd61;
	mov.f64 	%fd202, %fd61;
	mov.u64 	%rd293, %rd66;
	@%p126 bra 	$L__BB4_78;
	setp.gt.f64 	%p127, %fd201, %fd61;
	mov.f64 	%fd202, %fd201;
	mov.u64 	%rd293, %rd292;
	@%p127 bra 	$L__BB4_78;
	setp.lt.s64 	%p128, %rd292, %rd66;
	selp.f64 	%fd202, %fd201, %fd61, %p128;
	min.s64 	%rd293, %rd292, %rd66;
$L__BB4_78:
	mov.b64 	%rd250, %fd202;
	mov.b64 	{%r244, %r249}, %rd250;
	mov.b32 	%r260, 4;
	mov.b32 	%r262, -1;
	// begin inline asm
	shfl.sync.down.b32 %r243, %r244, %r260, %r216, %r262;
	// end inline asm
	// begin inline asm
	shfl.sync.down.b32 %r248, %r249, %r260, %r216, %r262;
	// end inline asm
	mov.b64 	%rd251, {%r243, %r248};
	mov.b64 	%fd64, %rd251;
	mov.b64 	{%r254, %r259}, %rd293;
	// begin inline asm
	shfl.sync.down.b32 %r253, %r254, %r260, %r216, %r262;
	// end inline asm
	// begin inline asm
	shfl.sync.down.b32 %r258, %r259, %r260, %r216, %r262;
	// end inline asm
	mov.b64 	%rd69, {%r253, %r258};
	add.s32 	%r263, %r197, 4;
	setp.gt.s32 	%p129, %r263, %r216;
	mov.f64 	%fd203, %fd202;
	mov.u64 	%rd294, %rd293;
	@%p129 bra 	$L__BB4_82;
	setp.lt.f64 	%p130, %fd202, %fd64;
	mov.f64 	%fd203, %fd64;
	mov.u64 	%rd294, %rd69;
	@%p130 bra 	$L__BB4_82;
	setp.gt.f64 	%p131, %fd202, %fd64;
	mov.f64 	%fd203, %fd202;
	mov.u64 	%rd294, %rd293;
	@%p131 bra 	$L__BB4_82;
	setp.lt.s64 	%p132, %rd293, %rd69;
	selp.f64 	%fd203, %fd202, %fd64, %p132;
	min.s64 	%rd294, %rd293, %rd69;
$L__BB4_82:
	mov.b64 	%rd252, %fd203;
	mov.b64 	{%r265, %r270}, %rd252;
	mov.b32 	%r281, 8;
	mov.b32 	%r283, -1;
	// begin inline asm
	shfl.sync.down.b32 %r264, %r265, %r281, %r216, %r283;
	// end inline asm
	// begin inline asm
	shfl.sync.down.b32 %r269, %r270, %r281, %r216, %r283;
	// end inline asm
	mov.b64 	%rd253, {%r264, %r269};
	mov.b64 	%fd67, %rd253;
	mov.b64 	{%r275, %r280}, %rd294;
	// begin inline asm
	shfl.sync.down.b32 %r274, %r275, %r281, %r216, %r283;
	// end inline asm
	// begin inline asm
	shfl.sync.down.b32 %r279, %r280, %r281, %r216, %r283;
	// end inline asm
	mov.b64 	%rd72, {%r274, %r279};
	add.s32 	%r284, %r197, 8;
	setp.gt.s32 	%p133, %r284, %r216;
	mov.f64 	%fd204, %fd203;
	mov.u64 	%rd295, %rd294;
	@%p133 bra 	$L__BB4_86;
	setp.lt.f64 	%p134, %fd203, %fd67;
	mov.f64 	%fd204, %fd67;
	mov.u64 	%rd295, %rd72;
	@%p134 bra 	$L__BB4_86;
	setp.gt.f64 	%p135, %fd203, %fd67;
	mov.f64 	%fd204, %fd203;
	mov.u64 	%rd295, %rd294;
	@%p135 bra 	$L__BB4_86;
	setp.lt.s64 	%p136, %rd294, %rd72;
	selp.f64 	%fd204, %fd203, %fd67, %p136;
	min.s64 	%rd295, %rd294, %rd72;
$L__BB4_86:
	mov.b64 	%rd254, %fd204;
	mov.b64 	{%r286, %r291}, %rd254;
	mov.b32 	%r302, 16;
	mov.b32 	%r304, -1;
	// begin inline asm
	shfl.sync.down.b32 %r285, %r286, %r302, %r216, %r304;
	// end inline asm
	// begin inline asm
	shfl.sync.down.b32 %r290, %r291, %r302, %r216, %r304;
	// end inline asm
	mov.b64 	%rd255, {%r285, %r290};
	mov.b64 	%fd70, %rd255;
	mov.b64 	{%r296, %r301}, %rd295;
	// begin inline asm
	shfl.sync.down.b32 %r295, %r296, %r302, %r216, %r304;
	// end inline asm
	// begin inline asm
	shfl.sync.down.b32 %r300, %r301, %r302, %r216, %r304;
	// end inline asm
	mov.b64 	%rd75, {%r295, %r300};
	add.s32 	%r305, %r197, 16;
	setp.gt.s32 	%p137, %r305, %r216;
	mov.f64 	%fd241, %fd204;
	mov.u64 	%rd332, %rd295;
	@%p137 bra 	$L__BB4_90;
	setp.lt.f64 	%p138, %fd204, %fd70;
	mov.f64 	%fd241, %fd70;
	mov.u64 	%rd332, %rd75;
	@%p138 bra 	$L__BB4_90;
	setp.gt.f64 	%p139, %fd204, %fd70;
	mov.f64 	%fd241, %fd204;
	mov.u64 	%rd332, %rd295;
	@%p139 bra 	$L__BB4_90;
	setp.lt.s64 	%p140, %rd295, %rd75;
	selp.f64 	%fd241, %fd204, %fd70, %p140;
	min.s64 	%rd332, %rd295, %rd75;
$L__BB4_90:
	setp.ne.s32 	%p141, %r197, 0;
	@%p141 bra 	$L__BB4_92;
	shr.u32 	%r306, %r5, 1;
	and.b32  	%r307, %r306, 496;
	mov.u32 	%r308, _ZN6thrust24THRUST_300001_SM_1000_NS8cuda_cub4core6detail5shmemE;
	add.s32 	%r309, %r308, %r307;
	st.shared.f64 	[%r309+8], %fd241;
	st.shared.u64 	[%r309+16], %rd332;
$L__BB4_92:
	bar.sync 	0;
	setp.ne.s32 	%p142, %r5, 0;
	@%p142 bra 	$L__BB4_208;
	setp.lt.s32 	%p143, %r4, 33;
	mov.f64 	%fd206, %fd241;
	mov.u64 	%rd297, %rd332;
	@%p143 bra 	$L__BB4_97;
	ld.shared.f64 	%fd73, [_ZN6thrust24THRUST_300001_SM_1000_NS8cuda_cub4core6detail5shmemE+24];
	ld.shared.u64 	%rd78, [_ZN6thrust24THRUST_300001_SM_1000_NS8cuda_cub4core6detail5shmemE+32];
	setp.lt.f64 	%p144, %fd241, %fd73;
	mov.f64 	%fd206, %fd73;
	mov.u64 	%rd297, %rd78;
	@%p144 bra 	$L__BB4_97;
	setp.lt.f64 	%p145, %fd73, %fd241;
	mov.f64 	%fd206, %fd241;
	mov.u64 	%rd297, %rd332;
	@%p145 bra 	$L__BB4_97;
	setp.lt.s64 	%p146, %rd332, %rd78;
	selp.f64 	%fd206, %fd241, %fd73, %p146;
	min.s64 	%rd297, %rd332, %rd78;
$L__BB4_97:
	setp.lt.s32 	%p147, %r4, 65;
	mov.f64 	%fd207, %fd206;
	mov.u64 	%rd298, %rd297;
	@%p147 bra 	$L__BB4_101;
	ld.shared.f64 	%fd76, [_ZN6thrust24THRUST_300001_SM_1000_NS8cuda_cub4core6detail5shmemE+40];
	ld.shared.u64 	%rd81, [_ZN6thrust24THRUST_300001_SM_1000_NS8cuda_cub4core6detail5shmemE+48];
	setp.lt.f64 	%p148, %fd206, %fd76;
	mov.f64 	%fd207, %fd76;
	mov.u64 	%rd298, %rd81;
	@%p148 bra 	$L__BB4_101;
	setp.lt.f64 	%p149, %fd76, %fd206;
	mov.f64 	%fd207, %fd206;
	mov.u64 	%rd298, %rd297;
	@%p149 bra 	$L__BB4_101;
	setp.lt.s64 	%p150, %rd297, %rd81;
	selp.f64 	%fd207, %fd206, %fd76, %p150;
	min.s64 	%rd298, %rd297, %rd81;
$L__BB4_101:
	setp.lt.s32 	%p151, %r4, 97;
	mov.f64 	%fd208, %fd207;
	mov.u64 	%rd299, %rd298;
	@%p151 bra 	$L__BB4_105;
	ld.shared.f64 	%fd79, [_ZN6thrust24THRUST_300001_SM_1000_NS8cuda_cub4core6detail5shmemE+56];
	ld.shared.u64 	%rd84, [_ZN6thrust24THRUST_300001_SM_1000_NS8cuda_cub4core6detail5shmemE+64];
	setp.lt.f64 	%p152, %fd207, %fd79;
	mov.f64 	%fd208, %fd79;
	mov.u64 	%rd299, %rd84;
	@%p152 bra 	$L__BB4_105;
	setp.lt.f64 	%p153, %fd79, %fd207;
	mov.f64 	%fd208, %fd207;
	mov.u64 	%rd299, %rd298;
	@%p153 bra 	$L__BB4_105;
	setp.lt.s64 	%p154, %rd298, %rd84;
	selp.f64 	%fd208, %fd207, %fd79, %p154;
	min.s64 	%rd299, %rd298, %rd84;
$L__BB4_105:
	setp.lt.s32 	%p155, %r4, 129;
	mov.f64 	%fd209, %fd208;
	mov.u64 	%rd300, %rd299;
	@%p155 bra 	$L__BB4_109;
	ld.shared.f64 	%fd82, [_ZN6thrust24THRUST_300001_SM_1000_NS8cuda_cub4core6detail5shmemE+72];
	ld.shared.u64 	%rd87, [_ZN6thrust24THRUST_300001_SM_1000_NS8cuda_cub4core6detail5shmemE+80];
	setp.lt.f64 	%p156, %fd208, %fd82;
	mov.f64 	%fd209, %fd82;
	mov.u64 	%rd300, %rd87;
	@%p156 bra 	$L__BB4_109;
	setp.lt.f64 	%p157, %fd82, %fd208;
	mov.f64 	%fd209, %fd208;
	mov.u64 	%rd300, %rd299;
	@%p157 bra 	$L__BB4_109;
	setp.lt.s64 	%p158, %rd299, %rd87;
	selp.f64 	%fd209, %fd208, %fd82, %p158;
	min.s64 	%rd300, %rd299, %rd87;
$L__BB4_109:
	setp.lt.s32 	%p159, %r4, 161;
	mov.f64 	%fd210, %fd209;
	mov.u64 	%rd301, %rd300;
	@%p159 bra 	$L__BB4_113;
	ld.shared.f64 	%fd85, [_ZN6thrust24THRUST_300001_SM_1000_NS8cuda_cub4core6detail5shmemE+88];
	ld.shared.u64 	%rd90, [_ZN6thrust24THRUST_300001_SM_1000_NS8cuda_cub4core6detail5shmemE+96];
	setp.lt.f64 	%p160, %fd209, %fd85;
	mov.f64 	%fd210, %fd85;
	mov.u64 	%rd301, %rd90;
	@%p160 bra 	$L__BB4_113;
	setp.lt.f64 	%p161, %fd85, %fd209;
	mov.f64 	%fd210, %fd209;
	mov.u64 	%rd301, %rd300;
	@%p161 bra 	$L__BB4_113;
	setp.lt.s64 	%p162, %rd300, %rd90;
	selp.f64 	%fd210, %fd209, %fd85, %p162;
	min.s64 	%rd301, %rd300, %rd90;
$L__BB4_113:
	setp.lt.s32 	%p163, %r4, 193;
	mov.f64 	%fd211, %fd210;
	mov.u64 	%rd302, %rd301;
	@%p163 bra 	$L__BB4_117;
	ld.shared.f64 	%fd88, [_ZN6thrust24THRUST_300001_SM_1000_NS8cuda_cub4core6detail5shmemE+104];
	ld.shared.u64 	%rd93, [_ZN6thrust24THRUST_300001_SM_1000_NS8cuda_cub4core6detail5shmemE+112];
	setp.lt.f64 	%p164, %fd210, %fd88;
	mov.f64 	%fd211, %fd88;
	mov.u64 	%rd302, %rd93;
	@%p164 bra 	$L__BB4_117;
	setp.lt.f64 	%p165, %fd88, %fd210;
	mov.f64 	%fd211, %fd210;
	mov.u64 	%rd302, %rd301;
	@%p165 bra 	$L__BB4_117;
	setp.lt.s64 	%p166, %rd301, %rd93;
	selp.f64 	%fd211, %fd210, %fd88, %p166;
	min.s64 	%rd302, %rd301, %rd93;
$L__BB4_117:
	setp.lt.s32 	%p167, %r4, 225;
	mov.u64 	%rd332, %rd302;
	mov.f64 	%fd241, %fd211;
	@%p167 bra 	$L__BB4_208;
	ld.shared.f64 	%fd91, [_ZN6thrust24THRUST_300001_SM_1000_NS8cuda_cub4core6detail5shmemE+120];
	ld.shared.u64 	%rd96, [_ZN6thrust24THRUST_300001_SM_1000_NS8cuda_cub4core6detail5shmemE+128];
	setp.lt.f64 	%p168, %fd211, %fd91;
	mov.u64 	%rd332, %rd96;
	mov.f64 	%fd241, %fd91;
	@%p168 bra 	$L__BB4_208;
	setp.lt.f64 	%p169, %fd91, %fd211;
	mov.u64 	%rd332, %rd302;
	mov.f64 	%fd241, %fd211;
	@%p169 bra 	$L__BB4_208;
	setp.lt.s64 	%p170, %rd302, %rd96;
	selp.f64 	%fd241, %fd211, %fd91, %p170;
	min.s64 	%rd332, %rd302, %rd96;
	bra.uni 	$L__BB4_208;
$L__BB4_121:
	mov.u32 	%r35, %tid.x;
	cvt.s64.s32 	%rd185, %r2;
	add.s64 	%rd98, %rd182, %rd185;
	cvt.u64.u32 	%rd186, %r35;
	add.s64 	%rd187, %rd186, %rd185;
	cvta.to.global.u64 	%rd188, %rd181;
	shl.b64 	%rd189, %rd187, 3;
	add.s64 	%rd190, %rd188, %rd189;
	ld.global.f64 	%fd170, [%rd190];
	add.s32 	%r69, %r35, 256;
	cvt.u64.u32 	%rd191, %r69;
	ld.global.f64 	%fd171, [%rd190+2048];
	add.s32 	%r70, %r35, 512;
	cvt.u64.u32 	%rd192, %r70;
	ld.global.f64 	%fd172, [%rd190+4096];
	add.s32 	%r71, %r35, 768;
	cvt.u64.u32 	%rd193, %r71;
	ld.global.f64 	%fd173, [%rd190+6144];
	or.b32  	%r72, %r35, 1024;
	cvt.u64.u32 	%rd99, %r72;
	add.s64 	%rd320, %rd98, %rd99;
	ld.global.f64 	%fd229, [%rd190+8192];
	setp.geu.f64 	%p2, %fd170, %fd171;
	selp.f64 	%fd174, %fd170, %fd171, %p2;
	selp.b64 	%rd194, %rd186, %rd191, %p2;
	setp.geu.f64 	%p3, %fd174, %fd172;
	selp.f64 	%fd175, %fd174, %fd172, %p3;
	selp.b64 	%rd195, %rd194, %rd192, %p3;
	setp.geu.f64 	%p4, %fd175, %fd173;
	selp.f64 	%fd94, %fd175, %fd173, %p4;
	selp.b64 	%rd101, %rd195, %rd193, %p4;
	setp.lt.f64 	%p5, %fd94, %fd229;
	@%p5 bra 	$L__BB4_123;
	setp.lt.f64 	%p6, %fd229, %fd94;
	setp.lt.u64 	%p7, %rd101, %rd99;
	or.pred  	%p8, %p6, %p7;
	selp.f64 	%fd229, %fd94, %fd229, %p8;
	add.s64 	%rd196, %rd98, %rd101;
	selp.b64 	%rd320, %rd196, %rd320, %p8;
$L__BB4_123:
	setp.le.s32 	%p9, %r66, %r3;
	@%p9 bra 	$L__BB4_164;
	setp.ne.s32 	%p10, %r35, 0;
	@%p10 bra 	$L__BB4_126;
	atom.global.add.u32 	%r73, [%rd1+4], 1280;
	add.s32 	%r74, %r73, %r3;
	st.shared.u32 	[_ZN6thrust24THRUST_300001_SM_1000_NS8cuda_cub4core6detail5shmemE+152], %r74;
$L__BB4_126:
	bar.sync 	0;
	ld.shared.u32 	%r427, [_ZN6thrust24THRUST_300001_SM_1000_NS8cuda_cub4core6detail5shmemE+152];
	add.s32 	%r75, %r427, 1280;
	setp.gt.s32 	%p11, %r75, %r66;
	@%p11 bra 	$L__BB4_141;
	mov.f64 	%fd213, %fd229;
$L__BB4_128:
	cvt.s64.s32 	%rd197, %r427;
	add.s64 	%rd198, %rd186, %rd197;
	cvta.to.global.u64 	%rd199, %rd181;
	shl.b64 	%rd200, %rd198, 3;
	add.s64 	%rd201, %rd199, %rd200;
	add.s64 	%rd106, %rd198, %rd182;
	ld.global.f64 	%fd214, [%rd201];
	ld.global.f64 	%fd215, [%rd201+2048];
	ld.global.f64 	%fd216, [%rd201+4096];
	ld.global.f64 	%fd217, [%rd201+6144];
	ld.global.f64 	%fd229, [%rd201+8192];
	setp.lt.f64 	%p12, %fd213, %fd214;
	mov.u64 	%rd305, %rd106;
	@%p12 bra 	$L__BB4_130;
	setp.lt.f64 	%p13, %fd214, %fd213;
	setp.lt.s64 	%p14, %rd320, %rd106;
	or.pred  	%p15, %p13, %p14;
	selp.f64 	%fd214, %fd213, %fd214, %p15;
	selp.b64 	%rd305, %rd320, %rd106, %p15;
$L__BB4_130:
	add.s64 	%rd306, %rd106, 256;
	setp.lt.f64 	%p16, %fd214, %fd215;
	@%p16 bra 	$L__BB4_132;
	setp.lt.f64 	%p17, %fd215, %fd214;
	setp.lt.s64 	%p18, %rd305, %rd306;
	or.pred  	%p19, %p17, %p18;
	selp.f64 	%fd215, %fd214, %fd215, %p19;
	selp.b64 	%rd306, %rd305, %rd306, %p19;
$L__BB4_132:
	add.s64 	%rd207, %rd198, %rd182;
	add.s64 	%rd307, %rd207, 512;
	setp.lt.f64 	%p20, %fd215, %fd216;
	@%p20 bra 	$L__BB4_134;
	setp.lt.f64 	%p21, %fd216, %fd215;
	setp.lt.s64 	%p22, %rd306, %rd307;
	or.pred  	%p23, %p21, %p22;
	selp.f64 	%fd216, %fd215, %fd216, %p23;
	selp.b64 	%rd307, %rd306, %rd307, %p23;
$L__BB4_134:
	cvt.s64.s32 	%rd208, %r427;
	add.s64 	%rd209, %rd186, %rd208;
	add.s64 	%rd210, %rd209, %rd182;
	add.s64 	%rd308, %rd210, 768;
	setp.lt.f64 	%p24, %fd216, %fd217;
	@%p24 bra 	$L__BB4_136;
	setp.lt.f64 	%p25, %fd217, %fd216;
	setp.lt.s64 	%p26, %rd307, %rd308;
	or.pred  	%p27, %p25, %p26;
	selp.f64 	%fd217, %fd216, %fd217, %p27;
	selp.b64 	%rd308, %rd307, %rd308, %p27;
$L__BB4_136:
	add.s64 	%rd320, %rd210, 1024;
	setp.lt.f64 	%p28, %fd217, %fd229;
	@%p28 bra 	$L__BB4_138;
	setp.lt.f64 	%p29, %fd229, %fd217;
	setp.lt.s64 	%p30, %rd308, %rd320;
	or.pred  	%p31, %p29, %p30;
	selp.f64 	%fd229, %fd217, %fd229, %p31;
	selp.b64 	%rd320, %rd308, %rd320, %p31;
$L__BB4_138:
	setp.ne.s32 	%p32, %r35, 0;
	bar.sync 	0;
	@%p32 bra 	$L__BB4_140;
	atom.global.add.u32 	%r76, [%rd1+4], 1280;
	add.s32 	%r77, %r76, %r3;
	st.shared.u32 	[_ZN6thrust24THRUST_300001_SM_1000_NS8cuda_cub4core6detail5shmemE+152], %r77;
$L__BB4_140:
	bar.sync 	0;
	ld.shared.u32 	%r427, [_ZN6thrust24THRUST_300001_SM_1000_NS8cuda_cub4core6detail5shmemE+152];
	add.s32 	%r78, %r427, 1280;
	setp.le.s32 	%p33, %r78, %r66;
	mov.f64 	%fd213, %fd229;
	@%p33 bra 	$L__BB4_128;
$L__BB4_141:
	setp.le.s32 	%p34, %r66, %r427;
	@%p34 bra 	$L__BB4_164;
	sub.s32 	%r40, %r66, %r427;
	setp.ge.s32 	%p35, %r35, %r40;
	@%p35 bra 	$L__BB4_164;
	cvta.to.global.u64 	%rd122, %rd181;
	not.b32 	%r79, %r35;
	add.s32 	%r80, %r66, %r79;
	sub.s32 	%r41, %r80, %r427;
	and.b32  	%r81, %r41, 768;
	setp.eq.s32 	%p36, %r81, 768;
	mov.u32 	%r431, %r35;
	@%p36 bra 	$L__BB4_149;
	add.s32 	%r429, %r35, %r427;
	shr.u32 	%r82, %r41, 8;
	add.s32 	%r83, %r82, 1;
	and.b32  	%r84, %r83, 3;
	neg.s32 	%r428, %r84;
	mov.u32 	%r431, %r35;
$L__BB4_145:
	.pragma "nounroll";
	mov.u64 	%rd123, %rd320;
	mov.f64 	%fd114, %fd229;
	cvt.s64.s32 	%rd215, %r429;
	add.s64 	%rd124, %rd182, %rd215;
	mul.wide.s32 	%rd216, %r429, 8;
	add.s64 	%rd217, %rd122, %rd216;
	ld.global.f64 	%fd115, [%rd217];
	setp.lt.f64 	%p37, %fd114, %fd115;
	mov.f64 	%fd229, %fd115;
	mov.u64 	%rd320, %rd124;
	@%p37 bra 	$L__BB4_148;
	setp.lt.f64 	%p38, %fd115, %fd114;
	mov.f64 	%fd229, %fd114;
	mov.u64 	%rd320, %rd123;
	@%p38 bra 	$L__BB4_148;
	setp.lt.s64 	%p39, %rd123, %rd124;
	selp.f64 	%fd229, %fd114, %fd115, %p39;
	min.s64 	%rd320, %rd123, %rd124;
$L__BB4_148:
	add.s32 	%r431, %r431, 256;
	add.s32 	%r429, %r429, 256;
	add.s32 	%r428, %r428, 1;
	setp.ne.s32 	%p40, %r428, 0;
	@%p40 bra 	$L__BB4_145;
$L__BB4_149:
	setp.lt.u32 	%p41, %r41, 768;
	@%p41 bra 	$L__BB4_164;
	add.s32 	%r432, %r431, %r427;
	add.s32 	%r435, %r432, 256;
	add.s32 	%r434, %r432, 512;
	add.s32 	%r433, %r432, 768;
	add.s64 	%rd129, %rd122, 4096;
$L__BB4_151:
	cvt.s64.s32 	%rd218, %r435;
	add.s64 	%rd131, %rd182, %rd218;
	cvt.s64.s32 	%rd219, %r434;
	add.s64 	%rd132, %rd182, %rd219;
	cvt.s64.s32 	%rd220, %r433;
	add.s64 	%rd133, %rd182, %rd220;
	cvt.s64.s32 	%rd221, %r432;
	mul.wide.s32 	%rd222, %r432, 8;
	add.s64 	%rd134, %rd129, %rd222;
	add.s64 	%rd135, %rd182, %rd221;
	ld.global.f64 	%fd121, [%rd134+-4096];
	setp.lt.f64 	%p42, %fd229, %fd121;
	mov.f64 	%fd225, %fd121;
	mov.u64 	%rd316, %rd135;
	@%p42 bra 	$L__BB4_154;
	setp.lt.f64 	%p43, %fd121, %fd229;
	mov.f64 	%fd225, %fd229;
	mov.u64 	%rd316, %rd320;
	@%p43 bra 	$L__BB4_154;
	setp.lt.s64 	%p44, %rd320, %rd135;
	selp.f64 	%fd225, %fd229, %fd121, %p44;
	min.s64 	%rd316, %rd320, %rd135;
$L__BB4_154:
	ld.global.f64 	%fd124, [%rd134+-2048];
	setp.lt.f64 	%p45, %fd225, %fd124;
	mov.f64 	%fd226, %fd124;
	mov.u64 	%rd317, %rd131;
	@%p45 bra 	$L__BB4_157;
	setp.lt.f64 	%p46, %fd124, %fd225;
	mov.f64 	%fd226, %fd225;
	mov.u64 	%rd317, %rd316;
	@%p46 bra 	$L__BB4_157;
	setp.lt.s64 	%p47, %rd316, %rd131;
	selp.f64 	%fd226, %fd225, %fd124, %p47;
	min.s64 	%rd317, %rd316, %rd131;
$L__BB4_157:
	ld.global.f64 	%fd127, [%rd134];
	setp.lt.f64 	%p48, %fd226, %fd127;
	mov.f64 	%fd227, %fd127;
	mov.u64 	%rd318, %rd132;
	@%p48 bra 	$L__BB4_160;
	setp.lt.f64 	%p49, %fd127, %fd226;
	mov.f64 	%fd227, %fd226;
	mov.u64 	%rd318, %rd317;
	@%p49 bra 	$L__BB4_160;
	setp.lt.s64 	%p50, %rd317, %rd132;
	selp.f64 	%fd227, %fd226, %fd127, %p50;
	min.s64 	%rd318, %rd317, %rd132;
$L__BB4_160:
	ld.global.f64 	%fd130, [%rd134+2048];
	setp.lt.f64 	%p51, %fd227, %fd130;
	mov.f64 	%fd229, %fd130;
	mov.u64 	%rd320, %rd133;
	@%p51 bra 	$L__BB4_163;
	setp.lt.f64 	%p52, %fd130, %fd227;
	mov.f64 	%fd229, %fd227;
	mov.u64 	%rd320, %rd318;
	@%p52 bra 	$L__BB4_163;
	setp.lt.s64 	%p53, %rd318, %rd133;
	selp.f64 	%fd229, %fd227, %fd130, %p53;
	min.s64 	%rd320, %rd318, %rd133;
$L__BB4_163:
	add.s32 	%r431, %r431, 1024;
	add.s32 	%r435, %r435, 1024;
	add.s32 	%r434, %r434, 1024;
	add.s32 	%r433, %r433, 1024;
	add.s32 	%r432, %r432, 1024;
	setp.lt.s32 	%p54, %r431, %r40;
	@%p54 bra 	$L__BB4_151;
$L__BB4_164:
	// begin inline asm
	mov.u32 %r85, %laneid;
	// end inline asm
	mov.b64 	%rd223, %fd229;
	mov.b64 	{%r87, %r92}, %rd223;
	mov.b32 	%r103, 1;
	mov.b32 	%r104, 31;
	mov.b32 	%r105, -1;
	// begin inline asm
	shfl.sync.down.b32 %r86, %r87, %r103, %r104, %r105;
	// end inline asm
	// begin inline asm
	shfl.sync.down.b32 %r91, %r92, %r103, %r104, %r105;
	// end inline asm
	mov.b64 	%rd224, {%r86, %r91};
	mov.b64 	%fd134, %rd224;
	mov.b64 	{%r97, %r102}, %rd320;
	// begin inline asm
	shfl.sync.down.b32 %r96, %r97, %r103, %r104, %r105;
	// end inline asm
	// begin inline asm
	shfl.sync.down.b32 %r101, %r102, %r103, %r104, %r105;
	// end inline asm
	mov.b64 	%rd145, {%r96, %r101};
	setp.gt.s32 	%p55, %r85, 30;
	mov.f64 	%fd230, %fd229;
	mov.u64 	%rd321, %rd320;
	@%p55 bra 	$L__BB4_168;
	setp.lt.f64 	%p56, %fd229, %fd134;
	mov.f64 	%fd230, %fd134;
	mov.u64 	%rd321, %rd145;
	@%p56 bra 	$L__BB4_168;
	setp.gt.f64 	%p57, %fd229, %fd134;
	mov.f64 	%fd230, %fd229;
	mov.u64 	%rd321, %rd320;
	@%p57 bra 	$L__BB4_168;
	setp.lt.s64 	%p58, %rd320, %rd145;
	selp.f64 	%fd230, %fd229, %fd134, %p58;
	min.s64 	%rd321, %rd320, %rd145;
$L__BB4_168:
	mov.b64 	%rd225, %fd230;
	mov.b64 	{%r107, %r112}, %rd225;
	mov.b32 	%r123, 2;
	mov.b32 	%r124, 31;
	mov.b32 	%r125, -1;
	// begin inline asm
	shfl.sync.down.b32 %r106, %r107, %r123, %r124, %r125;
	// end inline asm
	// begin inline asm
	shfl.sync.down.b32 %r111, %r112, %r123, %r124, %r125;
	// end inline asm
	mov.b64 	%rd226, {%r106, %r111};
	mov.b64 	%fd137, %rd226;
	mov.b64 	{%r117, %r122}, %rd321;
	// begin inline asm
	shfl.sync.down.b32 %r116, %r117, %r123, %r124, %r125;
	// end inline asm
	// begin inline asm
	shfl.sync.down.b32 %r121, %r122, %r123, %r124, %r125;
	// end inline asm
	mov.b64 	%rd148, {%r116, %r121};
	setp.gt.s32 	%p59, %r85, 29;
	mov.f64 	%fd231, %fd230;
	mov.u64 	%rd322, %rd321;
	@%p59 bra 	$L__BB4_172;
	setp.lt.f64 	%p60, %fd230, %fd137;
	mov.f64 	%fd231, %fd137;
	mov.u64 	%rd322, %rd148;
	@%p60 bra 	$L__BB4_172;
	setp.gt.f64 	%p61, %fd230, %fd137;
	mov.f64 	%fd231, %fd230;
	mov.u64 	%rd322, %rd321;
	@%p61 bra 	$L__BB4_172;
	setp.lt.s64 	%p62, %rd321, %rd148;
	selp.f64 	%fd231, %fd230, %fd137, %p62;
	min.s64 	%rd322, %rd321, %rd148;
$L__BB4_172:
	mov.b64 	%rd227, %fd231;
	mov.b64 	{%r127, %r132}, %rd227;
	mov.b32 	%r143, 4;
	mov.b32 	%r144, 31;
	mov.b32 	%r145, -1;
	// begin inline asm
	shfl.sync.down.b32 %r126, %r127, %r143, %r144, %r145;
	// end inline asm
	// begin inline asm
	shfl.sync.down.b32 %r131, %r132, %r143, %r144, %r145;
	// end inline asm
	mov.b64 	%rd228, {%r126, %r131};
	mov.b64 	%fd140, %rd228;
	mov.b64 	{%r137, %r142}, %rd322;
	// begin inline asm
	shfl.sync.down.b32 %r136, %r137, %r143, %r144, %r145;
	// end inline asm
	// begin inline asm
	shfl.sync.down.b32 %r141, %r142, %r143, %r144, %r145;
	// end inline asm
	mov.b64 	%rd151, {%r136, %r141};
	setp.gt.s32 	%p63, %r85, 27;
	mov.f64 	%fd232, %fd231;
	mov.u64 	%rd323, %rd322;
	@%p63 bra 	$L__BB4_176;
	setp.lt.f64 	%p64, %fd231, %fd140;
	mov.f64 	%fd232, %fd140;
	mov.u64 	%rd323, %rd151;
	@%p64 bra 	$L__BB4_176;
	setp.gt.f64 	%p65, %fd231, %fd140;
	mov.f64 	%fd232, %fd231;
	mov.u64 	%rd323, %rd322;
	@%p65 bra 	$L__BB4_176;
	setp.lt.s64 	%p66, %rd322, %rd151;
	selp.f64 	%fd232, %fd231, %fd140, %p66;
	min.s64 	%rd323, %rd322, %rd151;
$L__BB4_176:
	mov.b64 	%rd229, %fd232;
	mov.b64 	{%r147, %r152}, %rd229;
	mov.b32 	%r163, 8;
	mov.b32 	%r164, 31;
	mov.b32 	%r165, -1;
	// begin inline asm
	shfl.sync.down.b32 %r146, %r147, %r163, %r164, %r165;
	// end inline asm
	// begin inline asm
	shfl.sync.down.b32 %r151, %r152, %r163, %r164, %r165;
	// end inline asm
	mov.b64 	%rd230, {%r146, %r151};
	mov.b64 	%fd143, %rd230;
	mov.b64 	{%r157, %r162}, %rd323;
	// begin inline asm
	shfl.sync.down.b32 %r156, %r157, %r163, %r164, %r165;
	// end inline asm
	// begin inline asm
	shfl.sync.down.b32 %r161, %r162, %r163, %r164, %r165;
	// end inline asm
	mov.b64 	%rd154, {%r156, %r161};
	setp.gt.s32 	%p67, %r85, 23;
	mov.f64 	%fd233, %fd232;
	mov.u64 	%rd324, %rd323;
	@%p67 bra 	$L__BB4_180;
	setp.lt.f64 	%p68, %fd232, %fd143;
	mov.f64 	%fd233, %fd143;
	mov.u64 	%rd324, %rd154;
	@%p68 bra 	$L__BB4_180;
	setp.gt.f64 	%p69, %fd232, %fd143;
	mov.f64 	%fd233, %fd232;
	mov.u64 	%rd324, %rd323;
	@%p69 bra 	$L__BB4_180;
	setp.lt.s64 	%p70, %rd323, %rd154;
	selp.f64 	%fd233, %fd232, %fd143, %p70;
	min.s64 	%rd324, %rd323, %rd154;
$L__BB4_180:
	mov.b64 	%rd231, %fd233;
	mov.b64 	{%r167, %r172}, %rd231;
	mov.b32 	%r183, 16;
	mov.b32 	%r184, 31;
	mov.b32 	%r185, -1;
	// begin inline asm
	shfl.sync.down.b32 %r166, %r167, %r183, %r184, %r185;
	// end inline asm
	// begin inline asm
	shfl.sync.down.b32 %r171, %r172, %r183, %r184, %r185;
	// end inline asm
	mov.b64 	%rd232, {%r166, %r171};
	mov.b64 	%fd146, %rd232;
	mov.b64 	{%r177, %r182}, %rd324;
	// begin inline asm
	shfl.sync.down.b32 %r176, %r177, %r183, %r184, %r185;
	// end inline asm
	// begin inline asm
	shfl.sync.down.b32 %r181, %r182, %r183, %r184, %r185;
	// end inline asm
	mov.b64 	%rd157, {%r176, %r181};
	setp.gt.s32 	%p71, %r85, 15;
	mov.f64 	%fd241, %fd233;
	mov.u64 	%rd332, %rd324;
	@%p71 bra 	$L__BB4_184;
	setp.lt.f64 	%p72, %fd233, %fd146;
	mov.f64 	%fd241, %fd146;
	mov.u64 	%rd332, %rd157;
	@%p72 bra 	$L__BB4_184;
	setp.gt.f64 	%p73, %fd233, %fd146;
	mov.f64 	%fd241, %fd233;
	mov.u64 	%rd332, %rd324;
	@%p73 bra 	$L__BB4_184;
	setp.lt.s64 	%p74, %rd324, %rd157;
	selp.f64 	%fd241, %fd233, %fd146, %p74;
	min.s64 	%rd332, %rd324, %rd157;
$L__BB4_184:
	setp.ne.s32 	%p75, %r85, 0;
	@%p75 bra 	$L__BB4_186;
	shr.u32 	%r186, %r35, 1;
	and.b32  	%r187, %r186, 496;
	mov.u32 	%r188, _ZN6thrust24THRUST_300001_SM_1000_NS8cuda_cub4core6detail5shmemE;
	add.s32 	%r189, %r188, %r187;
	st.shared.f64 	[%r189+8], %fd241;
	st.shared.u64 	[%r189+16], %rd332;
$L__BB4_186:
	bar.sync 	0;
	setp.ne.s32 	%p76, %r35, 0;
	@%p76 bra 	$L__BB4_208;
	ld.shared.f64 	%fd149, [_ZN6thrust24THRUST_300001_SM_1000_NS8cuda_cub4core6detail5shmemE+24];
	ld.shared.u64 	%rd160, [_ZN6thrust24THRUST_300001_SM_1000_NS8cuda_cub4core6detail5shmemE+32];
	setp.lt.f64 	%p77, %fd241, %fd149;
	mov.f64 	%fd235, %fd149;
	mov.u64 	%rd326, %rd160;
	@%p77 bra 	$L__BB4_190;
	setp.lt.f64 	%p78, %fd149, %fd241;
	mov.f64 	%fd235, %fd241;
	mov.u64 	%rd326, %rd332;
	@%p78 bra 	$L__BB4_190;
	setp.lt.s64 	%p79, %rd332, %rd160;
	selp.f64 	%fd235, %fd241, %fd149, %p79;
	min.s64 	%rd326, %rd332, %rd160;
$L__BB4_190:
	ld.shared.f64 	%fd152, [_ZN6thrust24THRUST_300001_SM_1000_NS8cuda_cub4core6detail5shmemE+40];
	ld.shared.u64 	%rd163, [_ZN6thrust24THRUST_300001_SM_1000_NS8cuda_cub4core6detail5shmemE+48];
	setp.lt.f64 	%p80, %fd235, %fd152;
	mov.f64 	%fd236, %fd152;
	mov.u64 	%rd327, %rd163;
	@%p80 bra 	$L__BB4_193;
	setp.lt.f64 	%p81, %fd152, %fd235;
	mov.f64 	%fd236, %fd235;
	mov.u64 	%rd327, %rd326;
	@%p81 bra 	$L__BB4_193;
	setp.lt.s64 	%p82, %rd326, %rd163;
	selp.f64 	%fd236, %fd235, %fd152, %p82;
	min.s64 	%rd327, %rd326, %rd163;
$L__BB4_193:
	ld.shared.f64 	%fd155, [_ZN6thrust24THRUST_300001_SM_1000_NS8cuda_cub4core6detail5shmemE+56];
	ld.shared.u64 	%rd166, [_ZN6thrust24THRUST_300001_SM_1000_NS8cuda_cub4core6detail5shmemE+64];
	setp.lt.f64 	%p83, %fd236, %fd155;
	mov.f64 	%fd237, %fd155;
	mov.u64 	%rd328, %rd166;
	@%p83 bra 	$L__BB4_196;
	setp.lt.f64 	%p84, %fd155, %fd236;
	mov.f64 	%fd237, %fd236;
	mov.u64 	%rd328, %rd327;
	@%p84 bra 	$L__BB4_196;
	setp.lt.s64 	%p85, %rd327, %rd166;
	selp.f64 	%fd237, %fd236, %fd155, %p85;
	min.s64 	%rd328, %rd327, %rd166;
$L__BB4_196:
	ld.shared.f64 	%fd158, [_ZN6thrust24THRUST_300001_SM_1000_NS8cuda_cub4core6detail5shmemE+72];
	ld.shared.u64 	%rd169, [_ZN6thrust24THRUST_300001_SM_1000_NS8cuda_cub4core6detail5shmemE+80];
	setp.lt.f64 	%p86, %fd237, %fd158;
	mov.f64 	%fd238, %fd158;
	mov.u64 	%rd329, %rd169;
	@%p86 bra 	$L__BB4_199;
	setp.lt.f64 	%p87, %fd158, %fd237;
	mov.f64 	%fd238, %fd237;
	mov.u64 	%rd329, %rd328;
	@%p87 bra 	$L__BB4_199;
	setp.lt.s64 	%p88, %rd328, %rd169;
	selp.f64 	%fd238, %fd237, %fd158, %p88;
	min.s64 	%rd329, %rd328, %rd169;
$L__BB4_199:
	ld.shared.f64 	%fd161, [_ZN6thrust24THRUST_300001_SM_1000_NS8cuda_cub4core6detail5shmemE+88];
	ld.shared.u64 	%rd172, [_ZN6thrust24THRUST_300001_SM_1000_NS8cuda_cub4core6detail5shmemE+96];
	setp.lt.f64 	%p89, %fd238, %fd161;
	mov.f64 	%fd239, %fd161;
	mov.u64 	%rd330, %rd172;
	@%p89 bra 	$L__BB4_202;
	setp.lt.f64 	%p90, %fd161, %fd238;
	mov.f64 	%fd239, %fd238;
	mov.u64 	%rd330, %rd329;
	@%p90 bra 	$L__BB4_202;
	setp.lt.s64 	%p91, %rd329, %rd172;
	selp.f64 	%fd239, %fd238, %fd161, %p91;
	min.s64 	%rd330, %rd329, %rd172;
$L__BB4_202:
	ld.shared.f64 	%fd164, [_ZN6thrust24THRUST_300001_SM_1000_NS8cuda_cub4core6detail5shmemE+104];
	ld.shared.u64 	%rd175, [_ZN6thrust24THRUST_300001_SM_1000_NS8cuda_cub4core6detail5shmemE+112];
	setp.lt.f64 	%p92, %fd239, %fd164;
	mov.f64 	%fd240, %fd164;
	mov.u64 	%rd331, %rd175;
	@%p92 bra 	$L__BB4_205;
	setp.lt.f64 	%p93, %fd164, %fd239;
	mov.f64 	%fd240, %fd239;
	mov.u64 	%rd331, %rd330;
	@%p93 bra 	$L__BB4_205;
	setp.lt.s64 	%p94, %rd330, %rd175;
	selp.f64 	%fd240, %fd239, %fd164, %p94;
	min.s64 	%rd331, %rd330, %rd175;
$L__BB4_205:
	ld.shared.f64 	%fd167, [_ZN6thrust24THRUST_300001_SM_1000_NS8cuda_cub4core6detail5shmemE+120];
	ld.shared.u64 	%rd178, [_ZN6thrust24THRUST_300001_SM_1000_NS8cuda_cub4core6detail5shmemE+128];
	setp.lt.f64 	%p95, %fd240, %fd167;
	mov.u64 	%rd332, %rd178;
	mov.f64 	%fd241, %fd167;
	@%p95 bra 	$L__BB4_208;
	setp.lt.f64 	%p96, %fd167, %fd240;
	mov.u64 	%rd332, %rd331;
	mov.f64 	%fd241, %fd240;
	@%p96 bra 	$L__BB4_208;
	setp.lt.s64 	%p97, %rd331, %rd178;
	selp.f64 	%fd241, %fd240, %fd167, %p97;
	min.s64 	%rd332, %rd331, %rd178;
$L__BB4_208:
	mov.u32 	%r415, %tid.x;
	setp.ne.s32 	%p214, %r415, 0;
	@%p214 bra 	$L__BB4_210;
	ld.param.u64 	%rd269, [_ZN6thrust24THRUST_300001_SM_1000_NS8cuda_cub4core6detail13_kernel_agentINS1_8__reduce11ReduceAgentINS0_12zip_iteratorIN4cuda3std3__45tupleIJNS0_10device_ptrIdEENS0_17counting_iteratorIlNS0_11use_defaultESF_SF_EEEEEEEPNSB_IJdlEEESJ_iNS1_9__extrema9arg_max_fIdlNSA_4lessIdEEEEEEJSI_SK_iN3cub18CUB_300001_SM_100013GridEvenShareIiEENSS_9GridQueueIjEESP_EEEvDpT0__param_1];
	cvta.to.global.u64 	%rd266, %rd269;
	mul.wide.u32 	%rd267, %r1, 16;
	add.s64 	%rd268, %rd266, %rd267;
	st.global.f64 	[%rd268], %fd241;
	st.global.u64 	[%rd268+8], %rd332;
$L__BB4_210:
	ret;

}
	// .globl	_ZN6thrust24THRUST_300001_SM_1000_NS8cuda_cub4core6detail13_kernel_agentINS1_8__reduce10DrainAgentIiEEJN3cub18CUB_300001_SM_10009GridQueueIjEEiEEEvDpT0_
.visible .entry _ZN6thrust24THRUST_300001_SM_1000_NS8cuda_cub4core6detail13_kernel_agentINS1_8__reduce10DrainAgentIiEEJN3cub18CUB_300001_SM_10009GridQueueIjEEiEEEvDpT0_(
	.param .align 8 .b8 _ZN6thrust24THRUST_300001_SM_1000_NS8cuda_cub4core6detail13_kernel_agentINS1_8__reduce10DrainAgentIiEEJN3cub18CUB_300001_SM_10009GridQueueIjEEiEEEvDpT0__param_0[8],
	.param .u32 _ZN6thrust24THRUST_300001_SM_1000_NS8cuda_cub4core6detail13_kernel_agentINS1_8__reduce10DrainAgentIiEEJN3cub18CUB_300001_SM_10009GridQueueIjEEiEEEvDpT0__param_1
)
.maxntid 1
{
	.reg .b32 	%r<3>;
	.reg .b64 	%rd<3>;

	ld.param.u64 	%rd1, [_ZN6thrust24THRUST_300001_SM_1000_NS8cuda_cub4core6detail13_kernel_agentINS1_8__reduce10DrainAgentIiEEJN3cub18CUB_300001_SM_10009GridQueueIjEEiEEEvDpT0__param_0];
	ld.param.u32 	%r1, [_ZN6thrust24THRUST_300001_SM_1000_NS8cuda_cub4core6detail13_kernel_agentINS1_8__reduce10DrainAgentIiEEJN3cub18CUB_300001_SM_10009GridQueueIjEEiEEEvDpT0__param_1];
	cvta.to.global.u64 	%rd2, %rd1;
	st.global.u32 	[%rd2], %r1;
	mov.b32 	%r2, 0;
	st.global.u32 	[%rd2+4], %r2;
	ret;

}
	// .globl	_ZN6thrust24THRUST_300001_SM_1000_NS8cuda_cub4core6detail13_kernel_agentINS1_8__reduce11ReduceAgentIPN4cuda3std3__45tupleIJdlEEESC_SB_iNS1_9__extrema9arg_max_fIdlNS9_4lessIdEEEEEEJSC_SC_iSH_EEEvDpT0_
.visible .entry _ZN6thrust24THRUST_300001_SM_1000_NS8cuda_cub4core6detail13_kernel_agentINS1_8__reduce11ReduceAgentIPN4cuda3std3__45tupleIJdlEEESC_SB_iNS1_9__extrema9arg_max_fIdlNS9_4lessIdEEEEEEJSC_SC_iSH_EEEvDpT0_(
	.param .u64 .ptr .align 1 _ZN6thrust24THRUST_300001_SM_1000_NS8cuda_cub4core6detail13_kernel_agentINS1_8__reduce11ReduceAgentIPN4cuda3std3__45tupleIJdlEEESC_SB_iNS1_9__extrema9arg_max_fIdlNS9_4lessIdEEEEEEJSC_SC_iSH_EEEvDpT0__param_0,
	.param .u64 .ptr .align 1 _ZN6thrust24THRUST_300001_SM_1000_NS8cuda_cub4core6detail13_kernel_agentINS1_8__reduce11ReduceAgentIPN4cuda3std3__45tupleIJdlEEESC_SB_iNS1_9__extrema9arg_max_fIdlNS9_4lessIdEEEEEEJSC_SC_iSH_EEEvDpT0__param_1,
	.param .u32 _ZN6thrust24THRUST_300001_SM_1000_NS8cuda_cub4core6detail13_kernel_agentINS1_8__reduce11ReduceAgentIPN4cuda3std3__45tupleIJdlEEESC_SB_iNS1_9__extrema9arg_max_fIdlNS9_4lessIdEEEEEEJSC_SC_iSH_EEEvDpT0__param_2,
	.param .align 1 .b8 _ZN6thrust24THRUST_300001_SM_1000_NS8cuda_cub4core6detail13_kernel_agentINS1_8__reduce11ReduceAgentIPN4cuda3std3__45tupleIJdlEEESC_SB_iNS1_9__extrema9arg_max_fIdlNS9_4lessIdEEEEEEJSC_SC_iSH_EEEvDpT0__param_3[1]
)
.maxntid 256
{
	.reg .pred 	%p<222>;
	.reg .b32 	%r<390>;
	.reg .b64 	%rd<387>;
	.reg .b64 	%fd<248>;

	ld.param.u64 	%rd186, [_ZN6thrust24THRUST_300001_SM_1000_NS8cuda_cub4core6detail13_kernel_agentINS1_8__reduce11ReduceAgentIPN4cuda3std3__45tupleIJdlEEESC_SB_iNS1_9__extrema9arg_max_fIdlNS9_4lessIdEEEEEEJSC_SC_iSH_EEEvDpT0__param_0];
	ld.param.u32 	%r37, [_ZN6thrust24THRUST_300001_SM_1000_NS8cuda_cub4core6detail13_kernel_agentINS1_8__reduce11ReduceAgentIPN4cuda3std3__45tupleIJdlEEESC_SB_iNS1_9__extrema9arg_max_fIdlNS9_4lessIdEEEEEEJSC_SC_iSH_EEEvDpT0__param_2];
	setp.eq.s32 	%p1, %r37, 0;
	@%p1 bra 	$L__BB6_211;
	setp.gt.s32 	%p2, %r37, 1279;
	@%p2 bra 	$L__BB6_121;
	mov.u32 	%r1, %tid.x;
	setp.ge.s32 	%p105, %r1, %r37;
	mov.f64 	%fd191, 0d0000000000000000;
	mov.b64 	%rd329, 0;
	mov.u32 	%r380, %r1;
	@%p105 bra 	$L__BB6_4;
	mul.wide.u32 	%rd273, %r1, 16;
	add.s64 	%rd270, %rd186, %rd273;
	// begin inline asm
	ld.global.nc.u64 %rd269, [%rd270];
	// end inline asm
	add.s64 	%rd272, %rd270, 8;
	// begin inline asm
	ld.global.nc.u64 %rd329, [%rd272];
	// end inline asm
	mov.b64 	%fd191, %rd269;
	add.s32 	%r380, %r1, 256;
$L__BB6_4:
	setp.ge.s32 	%p106, %r380, %r37;
	@%p106 bra 	$L__BB6_25;
	not.b32 	%r153, %r380;
	add.s32 	%r4, %r37, %r153;
	and.b32  	%r154, %r4, 768;
	setp.eq.s32 	%p107, %r154, 768;
	@%p107 bra 	$L__BB6_11;
	mul.wide.u32 	%rd275, %r380, 16;
	add.s64 	%rd320, %rd186, %rd275;
	shr.u32 	%r155, %r4, 8;
	add.s32 	%r156, %r155, 1;
	and.b32  	%r157, %r156, 3;
	neg.s32 	%r378, %r157;
$L__BB6_7:
	.pragma "nounroll";
	mov.u64 	%rd5, %rd329;
	mov.f64 	%fd3, %fd191;
	// begin inline asm
	ld.global.nc.u64 %rd276, [%rd320];
	// end inline asm
	add.s64 	%rd279, %rd320, 8;
	// begin inline asm
	ld.global.nc.u64 %rd278, [%rd279];
	// end inline asm
	mov.b64 	%fd4, %rd276;
	setp.lt.f64 	%p108, %fd3, %fd4;
	mov.u64 	%rd329, %rd278;
	mov.f64 	%fd191, %fd4;
	@%p108 bra 	$L__BB6_10;
	setp.gt.f64 	%p109, %fd3, %fd4;
	mov.u64 	%rd329, %rd5;
	mov.f64 	%fd191, %fd3;
	@%p109 bra 	$L__BB6_10;
	setp.lt.s64 	%p110, %rd5, %rd278;
	min.s64 	%rd329, %rd5, %rd278;
	selp.f64 	%fd191, %fd3, %fd4, %p110;
$L__BB6_10:
	add.s32 	%r380, %r380, 256;
	add.s64 	%rd320, %rd320, 4096;
	add.s32 	%r378, %r378, 1;
	setp.ne.s32 	%p111, %r378, 0;
	@%p111 bra 	$L__BB6_7;
$L__BB6_11:
	setp.lt.u32 	%p112, %r4, 768;
	@%p112 bra 	$L__BB6_25;
$L__BB6_12:
	mul.wide.s32 	%rd284, %r380, 16;
	add.s64 	%rd281, %rd186, %rd284;
	// begin inline asm
	ld.global.nc.u64 %rd280, [%rd281];
	// end inline asm
	add.s64 	%rd283, %rd281, 8;
	// begin inline asm
	ld.global.nc.u64 %rd282, [%rd283];
	// end inline asm
	mov.b64 	%fd10, %rd280;
	setp.lt.f64 	%p113, %fd191, %fd10;
	mov.u64 	%rd326, %rd282;
	mov.f64 	%fd188, %fd10;
	@%p113 bra 	$L__BB6_15;
	setp.gt.f64 	%p114, %fd191, %fd10;
	mov.u64 	%rd326, %rd329;
	mov.f64 	%fd188, %fd191;
	@%p114 bra 	$L__BB6_15;
	setp.lt.s64 	%p115, %rd329, %rd282;
	min.s64 	%rd326, %rd329, %rd282;
	selp.f64 	%fd188, %fd191, %fd10, %p115;
$L__BB6_15:
	add.s64 	%rd286, %rd281, 4096;
	// begin inline asm
	ld.global.nc.u64 %rd285, [%rd286];
	// end inline asm
	add.s64 	%rd288, %rd281, 4104;
	// begin inline asm
	ld.global.nc.u64 %rd287, [%rd288];
	// end inline asm
	mov.b64 	%fd13, %rd285;
	setp.lt.f64 	%p116, %fd188, %fd13;
	mov.u64 	%rd327, %rd287;
	mov.f64 	%fd189, %fd13;
	@%p116 bra 	$L__BB6_18;
	setp.gt.f64 	%p117, %fd188, %fd13;
	mov.u64 	%rd327, %rd326;
	mov.f64 	%fd189, %fd188;
	@%p117 bra 	$L__BB6_18;
	setp.lt.s64 	%p118, %rd326, %rd287;
	min.s64 	%rd327, %rd326, %rd287;
	selp.f64 	%fd189, %fd188, %fd13, %p118;
$L__BB6_18:
	add.s64 	%rd290, %rd281, 8192;
	// begin inline asm
	ld.global.nc.u64 %rd289, [%rd290];
	// end inline asm
	add.s64 	%rd292, %rd281, 8200;
	// begin inline asm
	ld.global.nc.u64 %rd291, [%rd292];
	// end inline asm
	mov.b64 	%fd16, %rd289;
	setp.lt.f64 	%p119, %fd189, %fd16;
	mov.u64 	%rd328, %rd291;
	mov.f64 	%fd190, %fd16;
	@%p119 bra 	$L__BB6_21;
	setp.gt.f64 	%p120, %fd189, %fd16;
	mov.u64 	%rd328, %rd327;
	mov.f64 	%fd190, %fd189;
	@%p120 bra 	$L__BB6_21;
	setp.lt.s64 	%p121, %rd327, %rd291;
	min.s64 	%rd328, %rd327, %rd291;
	selp.f64 	%fd190, %fd189, %fd16, %p121;
$L__BB6_21:
	add.s64 	%rd294, %rd281, 12288;
	// begin inline asm
	ld.global.nc.u64 %rd293, [%rd294];
	// end inline asm
	add.s64 	%rd296, %rd281, 12296;
	// begin inline asm
	ld.global.nc.u64 %rd295, [%rd296];
	// end inline asm
	mov.b64 	%fd19, %rd293;
	setp.lt.f64 	%p122, %fd190, %fd19;
	mov.u64 	%rd329, %rd295;
	mov.f64 	%fd191, %fd19;
	@%p122 bra 	$L__BB6_24;
	setp.gt.f64 	%p123, %fd190, %fd19;
	mov.u64 	%rd329, %rd328;
	mov.f64 	%fd191, %fd190;
	@%p123 bra 	$L__BB6_24;
	setp.lt.s64 	%p124, %rd328, %rd295;
	min.s64 	%rd329, %rd328, %rd295;
	selp.f64 	%fd191, %fd190, %fd19, %p124;
$L__BB6_24:
	add.s32 	%r380, %r380, 1024;
	setp.lt.s32 	%p125, %r380, %r37;
	@%p125 bra 	$L__BB6_12;
$L__BB6_25:
	setp.lt.s32 	%p126, %r37, 256;
	@%p126 bra 	$L__BB6_70;
	// begin inline asm
	mov.u32 %r271, %laneid;
	// end inline asm
	mov.b64 	%rd307, %fd191;
	mov.b64 	{%r273, %r278}, %rd307;
	mov.b32 	%r289, 1;
	mov.b32 	%r290, 31;
	mov.b32 	%r291, -1;
	// begin inline asm
	shfl.sync.down.b32 %r272, %r273, %r289, %r290, %r291;
	// end inline asm
	// begin inline asm
	shfl.sync.down.b32 %r277, %r278, %r289, %r290, %r291;
	// end inline asm
	mov.b64 	%rd308, {%r272, %r277};
	mov.b64 	%fd23, %rd308;
	mov.b64 	{%r283, %r288}, %rd329;
	// begin inline asm
	shfl.sync.down.b32 %r282, %r283, %r289, %r290, %r291;
	// end inline asm
	// begin inline asm
	shfl.sync.down.b32 %r287, %r288, %r289, %r290, %r291;
	// end inline asm
	mov.b64 	%rd27, {%r282, %r287};
	setp.gt.s32 	%p178, %r271, 30;
	mov.u64 	%rd331, %rd329;
	mov.f64 	%fd193, %fd191;
	@%p178 bra 	$L__BB6_30;
	setp.lt.f64 	%p179, %fd191, %fd23;
	mov.u64 	%rd331, %rd27;
	mov.f64 	%fd193, %fd23;
	@%p179 bra 	$L__BB6_30;
	setp.gt.f64 	%p180, %fd191, %fd23;
	mov.u64 	%rd331, %rd329;
	mov.f64 	%fd193, %fd191;
	@%p180 bra 	$L__BB6_30;
	setp.lt.s64 	%p181, %rd329, %rd27;
	min.s64 	%rd331, %rd329, %rd27;
	selp.f64 	%fd193, %fd191, %fd23, %p181;
$L__BB6_30:
	mov.b64 	%rd309, %fd193;
	mov.b64 	{%r293, %r298}, %rd309;
	mov.b32 	%r309, 2;
	mov.b32 	%r310, 31;
	mov.b32 	%r311, -1;
	// begin inline asm
	shfl.sync.down.b32 %r292, %r293, %r309, %r310, %r311;
	// end inline asm
	// begin inline asm
	shfl.sync.down.b32 %r297, %r298, %r309, %r310, %r311;
	// end inline asm
	mov.b64 	%rd310, {%r292, %r297};
	mov.b64 	%fd26, %rd310;
	mov.b64 	{%r303, %r308}, %rd331;
	// begin inline asm
	shfl.sync.down.b32 %r302, %r303, %r309, %r310, %r311;
	// end inline asm
	// begin inline asm
	shfl.sync.down.b32 %r307, %r308, %r309, %r310, %r311;
	// end inline asm
	mov.b64 	%rd30, {%r302, %r307};
	setp.gt.s32 	%p182, %r271, 29;
	mov.u64 	%rd332, %rd331;
	mov.f64 	%fd194, %fd193;
	@%p182 bra 	$L__BB6_34;
	setp.lt.f64 	%p183, %fd193, %fd26;
	mov.u64 	%rd332, %rd30;
	mov.f64 	%fd194, %fd26;
	@%p183 bra 	$L__BB6_34;
	setp.gt.f64 	%p184, %fd193, %fd26;
	mov.u64 	%rd332, %rd331;
	mov.f64 	%fd194, %fd193;
	@%p184 bra 	$L__BB6_34;
	setp.lt.s64 	%p185, %rd331, %rd30;
	min.s64 	%rd332, %rd331, %rd30;
	selp.f64 	%fd194, %fd193, %fd26, %p185;
$L__BB6_34:
	mov.b64 	%rd311, %fd194;
	mov.b64 	{%r313, %r318}, %rd311;
	mov.b32 	%r329, 4;
	mov.b32 	%r330, 31;
	mov.b32 	%r331, -1;
	// begin inline asm
	shfl.sync.down.b32 %r312, %r313, %r329, %r330, %r331;
	// end inline asm
	// begin inline asm
	shfl.sync.down.b32 %r317, %r318, %r329, %r330, %r331;
	// end inline asm
	mov.b64 	%rd312, {%r312, %r317};
	mov.b64 	%fd29, %rd312;
	mov.b64 	{%r323, %r328}, %rd332;
	// begin inline asm
	shfl.sync.down.b32 %r322, %r323, %r329, %r330, %r331;
	// end inline asm
	// begin inline asm
	shfl.sync.down.b32 %r327, %r328, %r329, %r330, %r331;
	// end inline asm
	mov.b64 	%rd33, {%r322, %r327};
	setp.gt.s32 	%p186, %r271, 27;
	mov.u64 	%rd333, %rd332;
	mov.f64 	%fd195, %fd194;
	@%p186 bra 	$L__BB6_38;
	setp.lt.f64 	%p187, %fd194, %fd29;
	mov.u64 	%rd333, %rd33;
	mov.f64 	%fd195, %fd29;
	@%p187 bra 	$L__BB6_38;
	setp.gt.f64 	%p188, %fd194, %fd29;
	mov.u64 	%rd333, %rd332;
	mov.f64 	%fd195, %fd194;
	@%p188 bra 	$L__BB6_38;
	setp.lt.s64 	%p189, %rd332, %rd33;
	min.s64 	%rd333, %rd332, %rd33;
	selp.f64 	%fd195, %fd194, %fd29, %p189;
$L__BB6_38:
	mov.b64 	%rd313, %fd195;
	mov.b64 	{%r333, %r338}, %rd313;
	mov.b32 	%r349, 8;
	mov.b32 	%r350, 31;
	mov.b32 	%r351, -1;
	// begin inline asm
	shfl.sync.down.b32 %r332, %r333, %r349, %r350, %r351;
	// end inline asm
	// begin inline asm
	shfl.sync.down.b32 %r337, %r338, %r349, %r350, %r351;
	// end inline asm
	mov.b64 	%rd314, {%r332, %r337};
	mov.b64 	%fd32, %rd314;
	mov.b64 	{%r343, %r348}, %rd333;
	// begin inline asm
	shfl.sync.down.b32 %r342, %r343, %r349, %r350, %r351;
	// end inline asm
	// begin inline asm
	shfl.sync.down.b32 %r347, %r348, %r349, %r350, %r351;
	// end inline asm
	mov.b64 	%rd36, {%r342, %r347};
	setp.gt.s32 	%p190, %r271, 23;
	mov.u64 	%rd334, %rd333;
	mov.f64 	%fd196, %fd195;
	@%p190 bra 	$L__BB6_42;
	setp.lt.f64 	%p191, %fd195, %fd32;
	mov.u64 	%rd334, %rd36;
	mov.f64 	%fd196, %fd32;
	@%p191 bra 	$L__BB6_42;
	setp.gt.f64 	%p192, %fd195, %fd32;
	mov.u64 	%rd334, %rd333;
	mov.f64 	%fd196, %fd195;
	@%p192 bra 	$L__BB6_42;
	setp.lt.s64 	%p193, %rd333, %rd36;
	min.s64 	%rd334, %rd333, %rd36;
	selp.f64 	%fd196, %fd195, %fd32, %p193;
$L__BB6_42:
	mov.b64 	%rd315, %fd196;
	mov.b64 	{%r353, %r358}, %rd315;
	mov.b32 	%r369, 16;
	mov.b32 	%r370, 31;
	mov.b32 	%r371, -1;
	// begin inline asm
	shfl.sync.down.b32 %r352, %r353, %r369, %r370, %r371;
	// end inline asm
	// begin inline asm
	shfl.sync.down.b32 %r357, %r358, %r369, %r370, %r371;
	// end inline asm
	mov.b64 	%rd316, {%r352, %r357};
	mov.b64 	%fd35, %rd316;
	mov.b64 	{%r363, %r368}, %rd334;
	// begin inline asm
	shfl.sync.down.b32 %r362, %r363, %r369, %r370, %r371;
	// end inline asm
	// begin inline asm
	shfl.sync.down.b32 %r367, %r368, %r369, %r370, %r371;
	// end inline asm
	mov.b64 	%rd39, {%r362, %r367};
	setp.gt.s32 	%p194, %r271, 15;
	mov.u64 	%rd386, %rd334;
	mov.f64 	%fd247, %fd196;
	@%p194 bra 	$L__BB6_46;
	setp.lt.f64 	%p195, %fd196, %fd35;
	mov.u64 	%rd386, %rd39;
	mov.f64 	%fd247, %fd35;
	@%p195 bra 	$L__BB6_46;
	setp.gt.f64 	%p196, %fd196, %fd35;
	mov.u64 	%rd386, %rd334;
	mov.f64 	%fd247, %fd196;
	@%p196 bra 	$L__BB6_46;
	setp.lt.s64 	%p197, %rd334, %rd39;
	min.s64 	%rd386, %rd334, %rd39;
	selp.f64 	%fd247, %fd196, %fd35, %p197;
$L__BB6_46:
	setp.ne.s32 	%p198, %r271, 0;
	@%p198 bra 	$L__BB6_48;
	shr.u32 	%r372, %r1, 1;
	and.b32  	%r373, %r372, 496;
	mov.u32 	%r374, _ZN6thrust24THRUST_300001_SM_1000_NS8cuda_cub4core6detail5shmemE;
	add.s32 	%r375, %r374, %r373;
	st.shared.f64 	[%r375+8], %fd247;
	st.shared.u64 	[%r375+16], %rd386;
$L__BB6_48:
	bar.sync 	0;
	setp.ne.s32 	%p199, %r1, 0;
	@%p199 bra 	$L__BB6_209;
	ld.shared.f64 	%fd38, [_ZN6thrust24THRUST_300001_SM_1000_NS8cuda_cub4core6detail5shmemE+24];
	ld.shared.u64 	%rd42, [_ZN6thrust24THRUST_300001_SM_1000_NS8cuda_cub4core6detail5shmemE+32];
	setp.lt.f64 	%p200, %fd247, %fd38;
	mov.u64 	%rd336, %rd42;
	mov.f64 	%fd198, %fd38;
	@%p200 bra 	$L__BB6_52;
	setp.lt.f64 	%p201, %fd38, %fd247;
	mov.u64 	%rd336, %rd386;
	mov.f64 	%fd198, %fd247;
	@%p201 bra 	$L__BB6_52;
	setp.lt.s64 	%p202, %rd386, %rd42;
	min.s64 	%rd336, %rd386, %rd42;
	selp.f64 	%fd198, %fd247, %fd38, %p202;
$L__BB6_52:
	ld.shared.f64 	%fd41, [_ZN6thrust24THRUST_300001_SM_1000_NS8cuda_cub4core6detail5shmemE+40];
	ld.shared.u64 	%rd45, [_ZN6thrust24THRUST_300001_SM_1000_NS8cuda_cub4core6detail5shmemE+48];
	setp.lt.f64 	%p203, %fd198, %fd41;
	mov.u64 	%rd337, %rd45;
	mov.f64 	%fd199, %fd41;
	@%p203 bra 	$L__BB6_55;
	setp.lt.f64 	%p204, %fd41, %fd198;
	mov.u64 	%rd337, %rd336;
	mov.f64 	%fd199, %fd198;
	@%p204 bra 	$L__BB6_55;
	setp.lt.s64 	%p205, %rd336, %rd45;
	min.s64 	%rd337, %rd336, %rd45;
	selp.f64 	%fd199, %fd198, %fd41, %p205;
$L__BB6_55:
	ld.shared.f64 	%fd44, [_ZN6thrust24THRUST_300001_SM_1000_NS8cuda_cub4core6detail5shmemE+56];
	ld.shared.u64 	%rd48, [_ZN6thrust24THRUST_300001_SM_1000_NS8cuda_cub4core6detail5shmemE+64];
	setp.lt.f64 	%p206, %fd199, %fd44;
	mov.u64 	%rd338, %rd48;
	mov.f64 	%fd200, %fd44;
	@%p206 bra 	$L__BB6_58;
	setp.lt.f64 	%p207, %fd44, %fd199;
	mov.u64 	%rd338, %rd337;
	mov.f64 	%fd200, %fd199;
	@%p207 bra 	$L__BB6_58;
	setp.lt.s64 	%p208, %rd337, %rd48;
	min.s64 	%rd338, %rd337, %rd48;
	selp.f64 	%fd200, %fd199, %fd44, %p208;
$L__BB6_58:
	ld.shared.f64 	%fd47, [_ZN6thrust24THRUST_300001_SM_1000_NS8cuda_cub4core6detail5shmemE+72];
	ld.shared.u64 	%rd51, [_ZN6thrust24THRUST_300001_SM_1000_NS8cuda_cub4core6detail5shmemE+80];
	setp.lt.f64 	%p209, %fd200, %fd47;
	mov.u64 	%rd339, %rd51;
	mov.f64 	%fd201, %fd47;
	@%p209 bra 	$L__BB6_61;
	setp.lt.f64 	%p210, %fd47, %fd200;
	mov.u64 	%rd339, %rd338;
	mov.f64 	%fd201, %fd200;
	@%p210 bra 	$L__BB6_61;
	setp.lt.s64 	%p211, %rd338, %rd51;
	min.s64 	%rd339, %rd338, %rd51;
	selp.f64 	%fd201, %fd200, %fd47, %p211;
$L__BB6_61:
	ld.shared.f64 	%fd50, [_ZN6thrust24THRUST_300001_SM_1000_NS8cuda_cub4core6detail5shmemE+88];
	ld.shared.u64 	%rd54, [_ZN6thrust24THRUST_300001_SM_1000_NS8cuda_cub4core6detail5shmemE+96];
	setp.lt.f64 	%p212, %fd201, %fd50;
	mov.u64 	%rd340, %rd54;
	mov.f64 	%fd202, %fd50;
	@%p212 bra 	$L__BB6_64;
	setp.lt.f64 	%p213, %fd50, %fd201;
	mov.u64 	%rd340, %rd339;
	mov.f64 	%fd202, %fd201;
	@%p213 bra 	$L__BB6_64;
	setp.lt.s64 	%p214, %rd339, %rd54;
	min.s64 	%rd340, %rd339, %rd54;
	selp.f64 	%fd202, %fd201, %fd50, %p214;
$L__BB6_64:
	ld.shared.f64 	%fd53, [_ZN6thrust24THRUST_300001_SM_1000_NS8cuda_cub4core6detail5shmemE+104];
	ld.shared.u64 	%rd57, [_ZN6thrust24THRUST_300001_SM_1000_NS8cuda_cub4core6detail5shmemE+112];
	setp.lt.f64 	%p215, %fd202, %fd53;
	mov.u64 	%rd341, %rd57;
	mov.f64 	%fd203, %fd53;
	@%p215 bra 	$L__BB6_67;
	setp.lt.f64 	%p216, %fd53, %fd202;
	mov.u64 	%rd341, %rd340;
	mov.f64 	%fd203, %fd202;
	@%p216 bra 	$L__BB6_67;
	setp.lt.s64 	%p217, %rd340, %rd57;
	min.s64 	%rd341, %rd340, %rd57;
	selp.f64 	%fd203, %fd202, %fd53, %p217;
$L__BB6_67:
	ld.shared.f64 	%fd56, [_ZN6thrust24THRUST_300001_SM_1000_NS8cuda_cub4core6detail5shmemE+120];
	ld.shared.u64 	%rd60, [_ZN6thrust24THRUST_300001_SM_1000_NS8cuda_cub4core6detail5shmemE+128];
	setp.lt.f64 	%p218, %fd203, %fd56;
	mov.u64 	%rd386, %rd60;
	mov.f64 	%fd247, %fd56;
	@%p218 bra 	$L__BB6_209;
	setp.lt.f64 	%p219, %fd56, %fd203;
	mov.u64 	%rd386, %rd341;
	mov.f64 	%fd247, %fd203;
	@%p219 bra 	$L__BB6_209;
	setp.lt.s64 	%p220, %rd341, %rd60;
	min.s64 	%rd386, %rd341, %rd60;
	selp.f64 	%fd247, %fd203, %fd56, %p220;
	bra.uni 	$L__BB6_209;
$L__BB6_70:
	// begin inline asm
	mov.u32 %r158, %laneid;
	// end inline asm
	and.b32  	%r179, %r1, 992;
	add.s32 	%r180, %r179, 32;
	setp.gt.s32 	%p127, %r180, %r37;
	not.b32 	%r181, %r179;
	add.s32 	%r182, %r37, %r181;
	selp.b32 	%r177, %r182, 31, %p127;
	mov.b64 	%rd297, %fd191;
	mov.b64 	{%r160, %r165}, %rd297;
	mov.b32 	%r176, 1;
	mov.b32 	%r178, -1;
	// begin inline asm
	shfl.sync.down.b32 %r159, %r160, %r176, %r177, %r178;
	// end inline asm
	// begin inline asm
	shfl.sync.down.b32 %r164, %r165, %r176, %r177, %r178;
	// end inline asm
	mov.b64 	%rd298, {%r159, %r164};
	mov.b64 	%fd58, %rd298;
	mov.b64 	{%r170, %r175}, %rd329;
	// begin inline asm
	shfl.sync.down.b32 %r169, %r170, %r176, %r177, %r178;
	// end inline asm
	// begin inline asm
	shfl.sync.down.b32 %r174, %r175, %r176, %r177, %r178;
	// end inline asm
	mov.b64 	%rd62, {%r169, %r174};
	setp.ge.s32 	%p128, %r158, %r177;
	mov.u64 	%rd342, %rd329;
	mov.f64 	%fd204, %fd191;
	@%p128 bra 	$L__BB6_74;
	setp.lt.f64 	%p129, %fd191, %fd58;
	mov.u64 	%rd342, %rd62;
	mov.f64 	%fd204, %fd58;
	@%p129 bra 	$L__BB6_74;
	setp.gt.f64 	%p130, %fd191, %fd58;
	mov.u64 	%rd342, %rd329;
	mov.f64 	%fd204, %fd191;
	@%p130 bra 	$L__BB6_74;
	setp.lt.s64 	%p131, %rd329, %rd62;
	min.s64 	%rd342, %rd329, %rd62;
	selp.f64 	%fd204, %fd191, %fd58, %p131;
$L__BB6_74:
	mov.b64 	%rd299, %fd204;
	mov.b64 	{%r184, %r189}, %rd299;
	mov.b32 	%r200, 2;
	mov.b32 	%r202, -1;
	// begin inline asm
	shfl.sync.down.b32 %r183, %r184, %r200, %r177, %r202;
	// end inline asm
	// begin inline asm
	shfl.sync.down.b32 %r188, %r189, %r200, %r177, %r202;
	// end inline asm
	mov.b64 	%rd300, {%r183, %r188};
	mov.b64 	%fd61, %rd300;
	mov.b64 	{%r194, %r199}, %rd342;
	// begin inline asm
	shfl.sync.down.b32 %r193, %r194, %r200, %r177, %r202;
	// end inline asm
	// begin inline asm
	shfl.sync.down.b32 %r198, %r199, %r200, %r177, %r202;
	// end inline asm
	mov.b64 	%rd65, {%r193, %r198};
	add.s32 	%r203, %r158, 2;
	setp.gt.s32 	%p132, %r203, %r177;
	mov.u64 	%rd343, %rd342;
	mov.f64 	%fd205, %fd204;
	@%p132 bra 	$L__BB6_78;
	setp.lt.f64 	%p133, %fd204, %fd61;
	mov.u64 	%rd343, %rd65;
	mov.f64 	%fd205, %fd61;
	@%p133 bra 	$L__BB6_78;
	setp.gt.f64 	%p134, %fd204, %fd61;
	mov.u64 	%rd343, %rd342;
	mov.f64 	%fd205, %fd204;
	@%p134 bra 	$L__BB6_78;
	setp.lt.s64 	%p135, %rd342, %rd65;
	min.s64 	%rd343, %rd342, %rd65;
	selp.f64 	%fd205, %fd204, %fd61, %p135;
$L__BB6_78:
	mov.b64 	%rd301, %fd205;
	mov.b64 	{%r205, %r210}, %rd301;
	mov.b32 	%r221, 4;
	mov.b32 	%r223, -1;
	// begin inline asm
	shfl.sync.down.b32 %r204, %r205, %r221, %r177, %r223;
	// end inline asm
	// begin inline asm
	shfl.sync.down.b32 %r209, %r210, %r221, %r177, %r223;
	// end inline asm
	mov.b64 	%rd302, {%r204, %r209};
	mov.b64 	%fd64, %rd302;
	mov.b64 	{%r215, %r220}, %rd343;
	// begin inline asm
	shfl.sync.down.b32 %r214, %r215, %r221, %r177, %r223;
	// end inline asm
	// begin inline asm
	shfl.sync.down.b32 %r219, %r220, %r221, %r177, %r223;
	// end inline asm
	mov.b64 	%rd68, {%r214, %r219};
	add.s32 	%r224, %r158, 4;
	setp.gt.s32 	%p136, %r224, %r177;
	mov.u64 	%rd344, %rd343;
	mov.f64 	%fd206, %fd205;
	@%p136 bra 	$L__BB6_82;
	setp.lt.f64 	%p137, %fd205, %fd64;
	mov.u64 	%rd344, %rd68;
	mov.f64 	%fd206, %fd64;
	@%p137 bra 	$L__BB6_82;
	setp.gt.f64 	%p138, %fd205, %fd64;
	mov.u64 	%rd344, %rd343;
	mov.f64 	%fd206, %fd205;
	@%p138 bra 	$L__BB6_82;
	setp.lt.s64 	%p139, %rd343, %rd68;
	min.s64 	%rd344, %rd343, %rd68;
	selp.f64 	%fd206, %fd205, %fd64, %p139;
$L__BB6_82:
	mov.b64 	%rd303, %fd206;
	mov.b64 	{%r226, %r231}, %rd303;
	mov.b32 	%r242, 8;
	mov.b32 	%r244, -1;
	// begin inline asm
	shfl.sync.down.b32 %r225, %r226, %r242, %r177, %r244;
	// end inline asm
	// begin inline asm
	shfl.sync.down.b32 %r230, %r231, %r242, %r177, %r244;
	// end inline asm
	mov.b64 	%rd304, {%r225, %r230};
	mov.b64 	%fd67, %rd304;
	mov.b64 	{%r236, %r241}, %rd344;
	// begin inline asm
	shfl.sync.down.b32 %r235, %r236, %r242, %r177, %r244;
	// end inline asm
	// begin inline asm
	shfl.sync.down.b32 %r240, %r241, %r242, %r177, %r244;
	// end inline asm
	mov.b64 	%rd71, {%r235, %r240};
	add.s32 	%r245, %r158, 8;
	setp.gt.s32 	%p140, %r245, %r177;
	mov.u64 	%rd345, %rd344;
	mov.f64 	%fd207, %fd206;
	@%p140 bra 	$L__BB6_86;
	setp.lt.f64 	%p141, %fd206, %fd67;
	mov.u64 	%rd345, %rd71;
	mov.f64 	%fd207, %fd67;
	@%p141 bra 	$L__BB6_86;
	setp.gt.f64 	%p142, %fd206, %fd67;
	mov.u64 	%rd345, %rd344;
	mov.f64 	%fd207, %fd206;
	@%p142 bra 	$L__BB6_86;
	setp.lt.s64 	%p143, %rd344, %rd71;
	min.s64 	%rd345, %rd344, %rd71;
	selp.f64 	%fd207, %fd206, %fd67, %p143;
$L__BB6_86:
	mov.b64 	%rd305, %fd207;
	mov.b64 	{%r247, %r252}, %rd305;
	mov.b32 	%r263, 16;
	mov.b32 	%r265, -1;
	// begin inline asm
	shfl.sync.down.b32 %r246, %r247, %r263, %r177, %r265;
	// end inline asm
	// begin inline asm
	shfl.sync.down.b32 %r251, %r252, %r263, %r177, %r265;
	// end inline asm
	mov.b64 	%rd306, {%r246, %r251};
	mov.b64 	%fd70, %rd306;
	mov.b64 	{%r257, %r262}, %rd345;
	// begin inline asm
	shfl.sync.down.b32 %r256, %r257, %r263, %r177, %r265;
	// end inline asm
	// begin inline asm
	shfl.sync.down.b32 %r261, %r262, %r263, %r177, %r265;
	// end inline asm
	mov.b64 	%rd74, {%r256, %r261};
	add.s32 	%r266, %r158, 16;
	setp.gt.s32 	%p144, %r266, %r177;
	mov.u64 	%rd386, %rd345;
	mov.f64 	%fd247, %fd207;
	@%p144 bra 	$L__BB6_90;
	setp.lt.f64 	%p145, %fd207, %fd70;
	mov.u64 	%rd386, %rd74;
	mov.f64 	%fd247, %fd70;
	@%p145 bra 	$L__BB6_90;
	setp.gt.f64 	%p146, %fd207, %fd70;
	mov.u64 	%rd386, %rd345;
	mov.f64 	%fd247, %fd207;
	@%p146 bra 	$L__BB6_90;
	setp.lt.s64 	%p147, %rd345, %rd74;
	min.s64 	%rd386, %rd345, %rd74;
	selp.f64 	%fd247, %fd207, %fd70, %p147;
$L__BB6_90:
	setp.ne.s32 	%p148, %r158, 0;
	@%p148 bra 	$L__BB6_92;
	shr.u32 	%r267, %r1, 1;
	and.b32  	%r268, %r267, 496;
	mov.u32 	%r269, _ZN6thrust24THRUST_300001_SM_1000_NS8cuda_cub4core6detail5shmemE;
	add.s32 	%r270, %r269, %r268;
	st.shared.f64 	[%r270+8], %fd247;
	st.shared.u64 	[%r270+16], %rd386;
$L__BB6_92:
	bar.sync 	0;
	setp.ne.s32 	%p149, %r1, 0;
	@%p149 bra 	$L__BB6_209;
	setp.lt.s32 	%p150, %r37, 33;
	mov.f64 	%fd209, %fd247;
	mov.u64 	%rd347, %rd386;
	@%p150 bra 	$L__BB6_97;
	ld.shared.f64 	%fd73, [_ZN6thrust24THRUST_300001_SM_1000_NS8cuda_cub4core6detail5shmemE+24];
	ld.shared.u64 	%rd77, [_ZN6thrust24THRUST_300001_SM_1000_NS8cuda_cub4core6detail5shmemE+32];
	setp.lt.f64 	%p151, %fd247, %fd73;
	mov.f64 	%fd209, %fd73;
	mov.u64 	%rd347, %rd77;
	@%p151 bra 	$L__BB6_97;
	setp.lt.f64 	%p152, %fd73, %fd247;
	mov.f64 	%fd209, %fd247;
	mov.u64 	%rd347, %rd386;
	@%p152 bra 	$L__BB6_97;
	setp.lt.s64 	%p153, %rd386, %rd77;
	min.s64 	%rd347, %rd386, %rd77;
	selp.f64 	%fd209, %fd247, %fd73, %p153;
$L__BB6_97:
	setp.lt.s32 	%p154, %r37, 65;
	mov.f64 	%fd210, %fd209;
	mov.u64 	%rd348, %rd347;
	@%p154 bra 	$L__BB6_101;
	ld.shared.f64 	%fd76, [_ZN6thrust24THRUST_300001_SM_1000_NS8cuda_cub4core6detail5shmemE+40];
	ld.shared.u64 	%rd80, [_ZN6thrust24THRUST_300001_SM_1000_NS8cuda_cub4core6detail5shmemE+48];
	setp.lt.f64 	%p155, %fd209, %fd76;
	mov.f64 	%fd210, %fd76;
	mov.u64 	%rd348, %rd80;
	@%p155 bra 	$L__BB6_101;
	setp.lt.f64 	%p156, %fd76, %fd209;
	mov.f64 	%fd210, %fd209;
	mov.u64 	%rd348, %rd347;
	@%p156 bra 	$L__BB6_101;
	setp.lt.s64 	%p157, %rd347, %rd80;
	selp.f64 	%fd210, %fd209, %fd76, %p157;
	min.s64 	%rd348, %rd347, %rd80;
$L__BB6_101:
	setp.lt.s32 	%p158, %r37, 97;
	mov.f64 	%fd211, %fd210;
	mov.u64 	%rd349, %rd348;
	@%p158 bra 	$L__BB6_105;
	ld.shared.f64 	%fd79, [_ZN6thrust24THRUST_300001_SM_1000_NS8cuda_cub4core6detail5shmemE+56];
	ld.shared.u64 	%rd83, [_ZN6thrust24THRUST_300001_SM_1000_NS8cuda_cub4core6detail5shmemE+64];
	setp.lt.f64 	%p159, %fd210, %fd79;
	mov.f64 	%fd211, %fd79;
	mov.u64 	%rd349, %rd83;
	@%p159 bra 	$L__BB6_105;
	setp.lt.f64 	%p160, %fd79, %fd210;
	mov.f64 	%fd211, %fd210;
	mov.u64 	%rd349, %rd348;
	@%p160 bra 	$L__BB6_105;
	setp.lt.s64 	%p161, %rd348, %rd83;
	selp.f64 	%fd211, %fd210, %fd79, %p161;
	min.s64 	%rd349, %rd348, %rd83;
$L__BB6_105:
	setp.lt.s32 	%p162, %r37, 129;
	mov.f64 	%fd212, %fd211;
	mov.u64 	%rd350, %rd349;
	@%p162 bra 	$L__BB6_109;
	ld.shared.f64 	%fd82, [_ZN6thrust24THRUST_300001_SM_1000_NS8cuda_cub4core6detail5shmemE+72];
	ld.shared.u64 	%rd86, [_ZN6thrust24THRUST_300001_SM_1000_NS8cuda_cub4core6detail5shmemE+80];
	setp.lt.f64 	%p163, %fd211, %fd82;
	mov.f64 	%fd212, %fd82;
	mov.u64 	%rd350, %rd86;
	@%p163 bra 	$L__BB6_109;
	setp.lt.f64 	%p164, %fd82, %fd211;
	mov.f64 	%fd212, %fd211;
	mov.u64 	%rd350, %rd349;
	@%p164 bra 	$L__BB6_109;
	setp.lt.s64 	%p165, %rd349, %rd86;
	selp.f64 	%fd212, %fd211, %fd82, %p165;
	min.s64 	%rd350, %rd349, %rd86;
$L__BB6_109:
	setp.lt.s32 	%p166, %r37, 161;
	mov.f64 	%fd213, %fd212;
	mov.u64 	%rd351, %rd350;
	@%p166 bra 	$L__BB6_113;
	ld.shared.f64 	%fd85, [_ZN6thrust24THRUST_300001_SM_1000_NS8cuda_cub4core6detail5shmemE+88];
	ld.shared.u64 	%rd89, [_ZN6thrust24THRUST_300001_SM_1000_NS8cuda_cub4core6detail5shmemE+96];
	setp.lt.f64 	%p167, %fd212, %fd85;
	mov.f64 	%fd213, %fd85;
	mov.u64 	%rd351, %rd89;
	@%p167 bra 	$L__BB6_113;
	setp.lt.f64 	%p168, %fd85, %fd212;
	mov.f64 	%fd213, %fd212;
	mov.u64 	%rd351, %rd350;
	@%p168 bra 	$L__BB6_113;
	setp.lt.s64 	%p169, %rd350, %rd89;
	selp.f64 	%fd213, %fd212, %fd85, %p169;
	min.s64 	%rd351, %rd350, %rd89;
$L__BB6_113:
	setp.lt.s32 	%p170, %r37, 193;
	mov.f64 	%fd214, %fd213;
	mov.u64 	%rd352, %rd351;
	@%p170 bra 	$L__BB6_117;
	ld.shared.f64 	%fd88, [_ZN6thrust24THRUST_300001_SM_1000_NS8cuda_cub4core6detail5shmemE+104];
	ld.shared.u64 	%rd92, [_ZN6thrust24THRUST_300001_SM_1000_NS8cuda_cub4core6detail5shmemE+112];
	setp.lt.f64 	%p171, %fd213, %fd88;
	mov.f64 	%fd214, %fd88;
	mov.u64 	%rd352, %rd92;
	@%p171 bra 	$L__BB6_117;
	setp.lt.f64 	%p172, %fd88, %fd213;
	mov.f64 	%fd214, %fd213;
	mov.u64 	%rd352, %rd351;
	@%p172 bra 	$L__BB6_117;
	setp.lt.s64 	%p173, %rd351, %rd92;
	selp.f64 	%fd214, %fd213, %fd88, %p173;
	min.s64 	%rd352, %rd351, %rd92;
$L__BB6_117:
	setp.lt.s32 	%p174, %r37, 225;
	mov.u64 	%rd386, %rd352;
	mov.f64 	%fd247, %fd214;
	@%p174 bra 	$L__BB6_209;
	ld.shared.f64 	%fd91, [_ZN6thrust24THRUST_300001_SM_1000_NS8cuda_cub4core6detail5shmemE+120];
	ld.shared.u64 	%rd95, [_ZN6thrust24THRUST_300001_SM_1000_NS8cuda_cub4core6detail5shmemE+128];
	setp.lt.f64 	%p175, %fd214, %fd91;
	mov.u64 	%rd386, %rd95;
	mov.f64 	%fd247, %fd91;
	@%p175 bra 	$L__BB6_209;
	setp.lt.f64 	%p176, %fd91, %fd214;
	mov.u64 	%rd386, %rd352;
	mov.f64 	%fd247, %fd214;
	@%p176 bra 	$L__BB6_209;
	setp.lt.s64 	%p177, %rd352, %rd95;
	selp.f64 	%fd247, %fd214, %fd91, %p177;
	min.s64 	%rd386, %rd352, %rd95;
	bra.uni 	$L__BB6_209;
$L__BB6_121:
	mov.u32 	%r16, %tid.x;
	mul.wide.u32 	%rd208, %r16, 16;
	add.s64 	%rd189, %rd186, %rd208;
	// begin inline asm
	ld.global.nc.u64 %rd188, [%rd189];
	// end inline asm
	add.s64 	%rd191, %rd189, 8;
	// begin inline asm
	ld.global.nc.u64 %rd190, [%rd191];
	// end inline asm
	mov.b64 	%fd93, %rd188;
	add.s64 	%rd193, %rd189, 4096;
	// begin inline asm
	ld.global.nc.u64 %rd192, [%rd193];
	// end inline asm
	add.s64 	%rd195, %rd189, 4104;
	// begin inline asm
	ld.global.nc.u64 %rd353, [%rd195];
	// end inline asm
	mov.b64 	%fd215, %rd192;
	add.s64 	%rd197, %rd189, 8192;
	// begin inline asm
	ld.global.nc.u64 %rd196, [%rd197];
	// end inline asm
	add.s64 	%rd199, %rd189, 8200;
	// begin inline asm
	ld.global.nc.u64 %rd354, [%rd199];
	// end inline asm
	mov.b64 	%fd216, %rd196;
	add.s64 	%rd201, %rd189, 12288;
	// begin inline asm
	ld.global.nc.u64 %rd200, [%rd201];
	// end inline asm
	add.s64 	%rd203, %rd189, 12296;
	// begin inline asm
	ld.global.nc.u64 %rd355, [%rd203];
	// end inline asm
	mov.b64 	%fd217, %rd200;
	add.s64 	%rd205, %rd189, 16384;
	// begin inline asm
	ld.global.nc.u64 %rd204, [%rd205];
	// end inline asm
	add.s64 	%rd207, %rd189, 16392;
	// begin inline asm
	ld.global.nc.u64 %rd373, [%rd207];
	// end inline asm
	mov.b64 	%fd234, %rd204;
	setp.lt.f64 	%p3, %fd93, %fd215;
	@%p3 bra 	$L__BB6_123;
	setp.lt.f64 	%p4, %fd215, %fd93;
	setp.lt.s64 	%p5, %rd190, %rd353;
	or.pred  	%p6, %p4, %p5;
	selp.f64 	%fd215, %fd93, %fd215, %p6;
	selp.b64 	%rd353, %rd190, %rd353, %p6;
$L__BB6_123:
	setp.lt.f64 	%p7, %fd215, %fd216;
	@%p7 bra 	$L__BB6_125;
	setp.gt.f64 	%p8, %fd215, %fd216;
	setp.lt.s64 	%p9, %rd353, %rd354;
	or.pred  	%p10, %p8, %p9;
	selp.f64 	%fd216, %fd215, %fd216, %p10;
	selp.b64 	%rd354, %rd353, %rd354, %p10;
$L__BB6_125:
	setp.lt.f64 	%p11, %fd216, %fd217;
	@%p11 bra 	$L__BB6_127;
	setp.gt.f64 	%p12, %fd216, %fd217;
	setp.lt.s64 	%p13, %rd354, %rd355;
	or.pred  	%p14, %p12, %p13;
	selp.f64 	%fd217, %fd216, %fd217, %p14;
	selp.b64 	%rd355, %rd354, %rd355, %p14;
$L__BB6_127:
	setp.lt.f64 	%p15, %fd217, %fd234;
	@%p15 bra 	$L__BB6_129;
	setp.gt.f64 	%p16, %fd217, %fd234;
	setp.lt.s64 	%p17, %rd355, %rd373;
	or.pred  	%p18, %p16, %p17;
	selp.f64 	%fd234, %fd217, %fd234, %p18;
	selp.b64 	%rd373, %rd355, %rd373, %p18;
$L__BB6_129:
	setp.lt.u32 	%p19, %r37, 2560;
	mov.b32 	%r383, 1280;
	@%p19 bra 	$L__BB6_142;
	mov.b32 	%r382, 1280;
	mov.f64 	%fd219, %fd234;
	mov.u64 	%rd357, %rd373;
$L__BB6_131:
	add.s32 	%r40, %r382, %r16;
	mul.wide.u32 	%rd229, %r40, 16;
	add.s64 	%rd210, %rd186, %rd229;
	// begin inline asm
	ld.global.nc.u64 %rd209, [%rd210];
	// end inline asm
	add.s64 	%rd212, %rd210, 8;
	// begin inline asm
	ld.global.nc.u64 %rd358, [%rd212];
	// end inline asm
	mov.b64 	%fd220, %rd209;
	add.s64 	%rd214, %rd210, 4096;
	// begin inline asm
	ld.global.nc.u64 %rd213, [%rd214];
	// end inline asm
	add.s64 	%rd216, %rd210, 4104;
	// begin inline asm
	ld.global.nc.u64 %rd359, [%rd216];
	// end inline asm
	mov.b64 	%fd221, %rd213;
	add.s64 	%rd218, %rd210, 8192;
	// begin inline asm
	ld.global.nc.u64 %rd217, [%rd218];
	// end inline asm
	add.s64 	%rd220, %rd210, 8200;
	// begin inline asm
	ld.global.nc.u64 %rd360, [%rd220];
	// end inline asm
	mov.b64 	%fd222, %rd217;
	add.s64 	%rd222, %rd210, 12288;
	// begin inline asm
	ld.global.nc.u64 %rd221, [%rd222];
	// end inline asm
	add.s64 	%rd224, %rd210, 12296;
	// begin inline asm
	ld.global.nc.u64 %rd361, [%rd224];
	// end inline asm
	mov.b64 	%fd223, %rd221;
	add.s64 	%rd226, %rd210, 16384;
	// begin inline asm
	ld.global.nc.u64 %rd225, [%rd226];
	// end inline asm
	add.s64 	%rd228, %rd210, 16392;
	// begin inline asm
	ld.global.nc.u64 %rd373, [%rd228];
	// end inline asm
	mov.b64 	%fd234, %rd225;
	setp.lt.f64 	%p20, %fd219, %fd220;
	@%p20 bra 	$L__BB6_133;
	setp.gt.f64 	%p21, %fd219, %fd220;
	setp.lt.s64 	%p22, %rd357, %rd358;
	or.pred  	%p23, %p21, %p22;
	selp.f64 	%fd220, %fd219, %fd220, %p23;
	selp.b64 	%rd358, %rd357, %rd358, %p23;
$L__BB6_133:
	setp.lt.f64 	%p24, %fd220, %fd221;
	@%p24 bra 	$L__BB6_135;
	setp.gt.f64 	%p25, %fd220, %fd221;
	setp.lt.s64 	%p26, %rd358, %rd359;
	or.pred  	%p27, %p25, %p26;
	selp.f64 	%fd221, %fd220, %fd221, %p27;
	selp.b64 	%rd359, %rd358, %rd359, %p27;
$L__BB6_135:
	setp.lt.f64 	%p28, %fd221, %fd222;
	@%p28 bra 	$L__BB6_137;
	setp.gt.f64 	%p29, %fd221, %fd222;
	setp.lt.s64 	%p30, %rd359, %rd360;
	or.pred  	%p31, %p29, %p30;
	selp.f64 	%fd222, %fd221, %fd222, %p31;
	selp.b64 	%rd360, %rd359, %rd360, %p31;
$L__BB6_137:
	setp.lt.f64 	%p32, %fd222, %fd223;
	@%p32 bra 	$L__BB6_139;
	setp.gt.f64 	%p33, %fd222, %fd223;
	setp.lt.s64 	%p34, %rd360, %rd361;
	or.pred  	%p35, %p33, %p34;
	selp.f64 	%fd223, %fd222, %fd223, %p35;
	selp.b64 	%rd361, %rd360, %rd361, %p35;
$L__BB6_139:
	setp.lt.f64 	%p36, %fd223, %fd234;
	@%p36 bra 	$L__BB6_141;
	setp.gt.f64 	%p37, %fd223, %fd234;
	setp.lt.s64 	%p38, %rd361, %rd373;
	or.pred  	%p39, %p37, %p38;
	selp.f64 	%fd234, %fd223, %fd234, %p39;
	selp.b64 	%rd373, %rd361, %rd373, %p39;
$L__BB6_141:
	add.s32 	%r383, %r382, 1280;
	add.s32 	%r41, %r382, 2560;
	setp.le.s32 	%p40, %r41, %r37;
	mov.u32 	%r382, %r383;
	mov.f64 	%fd219, %fd234;
	mov.u64 	%rd357, %rd373;
	@%p40 bra 	$L__BB6_131;
$L__BB6_142:
	setp.le.s32 	%p41, %r37, %r383;
	@%p41 bra 	$L__BB6_165;
	sub.s32 	%r20, %r37, %r383;
	setp.ge.s32 	%p42, %r16, %r20;
	@%p42 bra 	$L__BB6_165;
	not.b32 	%r42, %r16;
	add.s32 	%r43, %r37, %r42;
	sub.s32 	%r21, %r43, %r383;
	and.b32  	%r44, %r21, 768;
	setp.eq.s32 	%p43, %r44, 768;
	mov.u32 	%r387, %r16;
	@%p43 bra 	$L__BB6_150;
	add.s32 	%r385, %r16, %r383;
	shr.u32 	%r45, %r21, 8;
	add.s32 	%r46, %r45, 1;
	and.b32  	%r47, %r46, 3;
	neg.s32 	%r384, %r47;
	mov.u32 	%r387, %r16;
$L__BB6_146:
	.pragma "nounroll";
	mov.u64 	%rd127, %rd373;
	mov.f64 	%fd123, %fd234;
	mul.wide.u32 	%rd235, %r385, 16;
	add.s64 	%rd232, %rd186, %rd235;
	// begin inline asm
	ld.global.nc.u64 %rd231, [%rd232];
	// end inline asm
	add.s64 	%rd234, %rd232, 8;
	// begin inline asm
	ld.global.nc.u64 %rd233, [%rd234];
	// end inline asm
	mov.b64 	%fd124, %rd231;
	setp.lt.f64 	%p44, %fd123, %fd124;
	mov.f64 	%fd234, %fd124;
	mov.u64 	%rd373, %rd233;
	@%p44 bra 	$L__BB6_149;
	setp.gt.f64 	%p45, %fd123, %fd124;
	mov.f64 	%fd234, %fd123;
	mov.u64 	%rd373, %rd127;
	@%p45 bra 	$L__BB6_149;
	setp.lt.s64 	%p46, %rd127, %rd233;
	selp.f64 	%fd234, %fd123, %fd124, %p46;
	min.s64 	%rd373, %rd127, %rd233;
$L__BB6_149:
	add.s32 	%r387, %r387, 256;
	add.s32 	%r385, %r385, 256;
	add.s32 	%r384, %r384, 1;
	setp.ne.s32 	%p47, %r384, 0;
	@%p47 bra 	$L__BB6_146;
$L__BB6_150:
	setp.lt.u32 	%p48, %r21, 768;
	@%p48 bra 	$L__BB6_165;
	cvt.u64.u32 	%rd236, %r387;
	cvt.u64.u32 	%rd237, %r383;
	add.s64 	%rd238, %rd236, %rd237;
	shl.b64 	%rd239, %rd238, 4;
	add.s64 	%rd240, %rd239, %rd186;
	add.s64 	%rd368, %rd240, 12296;
	add.s32 	%r388, %r387, %r383;
$L__BB6_152:
	mul.wide.u32 	%rd245, %r388, 16;
	add.s64 	%rd242, %rd186, %rd245;
	// begin inline asm
	ld.global.nc.u64 %rd241, [%rd242];
	// end inline asm
	add.s64 	%rd244, %rd242, 8;
	// begin inline asm
	ld.global.nc.u64 %rd243, [%rd244];
	// end inline asm
	mov.b64 	%fd130, %rd241;
	setp.lt.f64 	%p49, %fd234, %fd130;
	mov.f64 	%fd231, %fd130;
	mov.u64 	%rd370, %rd243;
	@%p49 bra 	$L__BB6_155;
	setp.gt.f64 	%p50, %fd234, %fd130;
	mov.f64 	%fd231, %fd234;
	mov.u64 	%rd370, %rd373;
	@%p50 bra 	$L__BB6_155;
	setp.lt.s64 	%p51, %rd373, %rd243;
	selp.f64 	%fd231, %fd234, %fd130, %p51;
	min.s64 	%rd370, %rd373, %rd243;
$L__BB6_155:
	add.s64 	%rd247, %rd368, -8200;
	// begin inline asm
	ld.global.nc.u64 %rd246, [%rd247];
	// end inline asm
	add.s64 	%rd249, %rd368, -8192;
	// begin inline asm
	ld.global.nc.u64 %rd248, [%rd249];
	// end inline asm
	mov.b64 	%fd133, %rd246;
	setp.lt.f64 	%p52, %fd231, %fd133;
	mov.f64 	%fd232, %fd133;
	mov.u64 	%rd371, %rd248;
	@%p52 bra 	$L__BB6_158;
	setp.gt.f64 	%p53, %fd231, %fd133;
	mov.f64 	%fd232, %fd231;
	mov.u64 	%rd371, %rd370;
	@%p53 bra 	$L__BB6_158;
	setp.lt.s64 	%p54, %rd370, %rd248;
	selp.f64 	%fd232, %fd231, %fd133, %p54;
	min.s64 	%rd371, %rd370, %rd248;
$L__BB6_158:
	add.s64 	%rd251, %rd368, -4104;
	// begin inline asm
	ld.global.nc.u64 %rd250, [%rd251];
	// end inline asm
	add.s64 	%rd253, %rd368, -4096;
	// begin inline asm
	ld.global.nc.u64 %rd252, [%rd253];
	// end inline asm
	mov.b64 	%fd136, %rd250;
	setp.lt.f64 	%p55, %fd232, %fd136;
	mov.f64 	%fd233, %fd136;
	mov.u64 	%rd372, %rd252;
	@%p55 bra 	$L__BB6_161;
	setp.gt.f64 	%p56, %fd232, %fd136;
	mov.f64 	%fd233, %fd232;
	mov.u64 	%rd372, %rd371;
	@%p56 bra 	$L__BB6_161;
	setp.lt.s64 	%p57, %rd371, %rd252;
	selp.f64 	%fd233, %fd232, %fd136, %p57;
	min.s64 	%rd372, %rd371, %rd252;
$L__BB6_161:
	add.s64 	%rd255, %rd368, -8;
	// begin inline asm
	ld.global.nc.u64 %rd254, [%rd255];
	// end inline asm
	// begin inline asm
	ld.global.nc.u64 %rd256, [%rd368];
	// end inline asm
	mov.b64 	%fd139, %rd254;
	setp.lt.f64 	%p58, %fd233, %fd139;
	mov.f64 	%fd234, %fd139;
	mov.u64 	%rd373, %rd256;
	@%p58 bra 	$L__BB6_164;
	setp.gt.f64 	%p59, %fd233, %fd139;
	mov.f64 	%fd234, %fd233;
	mov.u64 	%rd373, %rd372;
	@%p59 bra 	$L__BB6_164;
	setp.lt.s64 	%p60, %rd372, %rd256;
	selp.f64 	%fd234, %fd233, %fd139, %p60;
	min.s64 	%rd373, %rd372, %rd256;
$L__BB6_164:
	add.s32 	%r387, %r387, 1024;
	add.s64 	%rd368, %rd368, 16384;
	add.s32 	%r388, %r388, 1024;
	setp.lt.s32 	%p61, %r387, %r20;
	@%p61 bra 	$L__BB6_152;
$L__BB6_165:
	// begin inline asm
	mov.u32 %r48, %laneid;
	// end inline asm
	mov.b64 	%rd258, %fd234;
	mov.b64 	{%r50, %r55}, %rd258;
	mov.b32 	%r66, 1;
	mov.b32 	%r67, 31;
	mov.b32 	%r68, -1;
	// begin inline asm
	shfl.sync.down.b32 %r49, %r50, %r66, %r67, %r68;
	// end inline asm
	// begin inline asm
	shfl.sync.down.b32 %r54, %r55, %r66, %r67, %r68;
	// end inline asm
	mov.b64 	%rd259, {%r49, %r54};
	mov.b64 	%fd143, %rd259;
	mov.b64 	{%r60, %r65}, %rd373;
	// begin inline asm
	shfl.sync.down.b32 %r59, %r60, %r66, %r67, %r68;
	// end inline asm
	// begin inline asm
	shfl.sync.down.b32 %r64, %r65, %r66, %r67, %r68;
	// end inline asm
	mov.b64 	%rd150, {%r59, %r64};
	setp.gt.s32 	%p62, %r48, 30;
	mov.f64 	%fd236, %fd234;
	mov.u64 	%rd375, %rd373;
	@%p62 bra 	$L__BB6_169;
	setp.lt.f64 	%p63, %fd234, %fd143;
	mov.f64 	%fd236, %fd143;
	mov.u64 	%rd375, %rd150;
	@%p63 bra 	$L__BB6_169;
	setp.gt.f64 	%p64, %fd234, %fd143;
	mov.f64 	%fd236, %fd234;
	mov.u64 	%rd375, %rd373;
	@%p64 bra 	$L__BB6_169;
	setp.lt.s64 	%p65, %rd373, %rd150;
	selp.f64 	%fd236, %fd234, %fd143, %p65;
	min.s64 	%rd375, %rd373, %rd150;
$L__BB6_169:
	mov.b64 	%rd260, %fd236;
	mov.b64 	{%r70, %r75}, %rd260;
	mov.b32 	%r86, 2;
	mov.b32 	%r87, 31;
	mov.b32 	%r88, -1;
	// begin inline asm
	shfl.sync.down.b32 %r69, %r70, %r86, %r87, %r88;
	// end inline asm
	// begin inline asm
	shfl.sync.down.b32 %r74, %r75, %r86, %r87, %r88;
	// end inline asm
	mov.b64 	%rd261, {%r69, %r74};
	mov.b64 	%fd146, %rd261;
	mov.b64 	{%r80, %r85}, %rd375;
	// begin inline asm
	shfl.sync.down.b32 %r79, %r80, %r86, %r87, %r88;
	// end inline asm
	// begin inline asm
	shfl.sync.down.b32 %r84, %r85, %r86, %r87, %r88;
	// end inline asm
	mov.b64 	%rd153, {%r79, %r84};
	setp.gt.s32 	%p66, %r48, 29;
	mov.f64 	%fd237, %fd236;
	mov.u64 	%rd376, %rd375;
	@%p66 bra 	$L__BB6_173;
	setp.lt.f64 	%p67, %fd236, %fd146;
	mov.f64 	%fd237, %fd146;
	mov.u64 	%rd376, %rd153;
	@%p67 bra 	$L__BB6_173;
	setp.gt.f64 	%p68, %fd236, %fd146;
	mov.f64 	%fd237, %fd236;
	mov.u64 	%rd376, %rd375;
	@%p68 bra 	$L__BB6_173;
	setp.lt.s64 	%p69, %rd375, %rd153;
	selp.f64 	%fd237, %fd236, %fd146, %p69;
	min.s64 	%rd376, %rd375, %rd153;
$L__BB6_173:
	mov.b64 	%rd262, %fd237;
	mov.b64 	{%r90, %r95}, %rd262;
	mov.b32 	%r106, 4;
	mov.b32 	%r107, 31;
	mov.b32 	%r108, -1;
	// begin inline asm
	shfl.sync.down.b32 %r89, %r90, %r106, %r107, %r108;
	// end inline asm
	// begin inline asm
	shfl.sync.down.b32 %r94, %r95, %r106, %r107, %r108;
	// end inline asm
	mov.b64 	%rd263, {%r89, %r94};
	mov.b64 	%fd149, %rd263;
	mov.b64 	{%r100, %r105}, %rd376;
	// begin inline asm
	shfl.sync.down.b32 %r99, %r100, %r106, %r107, %r108;
	// end inline asm
	// begin inline asm
	shfl.sync.down.b32 %r104, %r105, %r106, %r107, %r108;
	// end inline asm
	mov.b64 	%rd156, {%r99, %r104};
	setp.gt.s32 	%p70, %r48, 27;
	mov.f64 	%fd238, %fd237;
	mov.u64 	%rd377, %rd376;
	@%p70 bra 	$L__BB6_177;
	setp.lt.f64 	%p71, %fd237, %fd149;
	mov.f64 	%fd238, %fd149;
	mov.u64 	%rd377, %rd156;
	@%p71 bra 	$L__BB6_177;
	setp.gt.f64 	%p72, %fd237, %fd149;
	mov.f64 	%fd238, %fd237;
	mov.u64 	%rd377, %rd376;
	@%p72 bra 	$L__BB6_177;
	setp.lt.s64 	%p73, %rd376, %rd156;
	selp.f64 	%fd238, %fd237, %fd149, %p73;
	min.s64 	%rd377, %rd376, %rd156;
$L__BB6_177:
	mov.b64 	%rd264, %fd238;
	mov.b64 	{%r110, %r115}, %rd264;
	mov.b32 	%r126, 8;
	mov.b32 	%r127, 31;
	mov.b32 	%r128, -1;
	// begin inline asm
	shfl.sync.down.b32 %r109, %r110, %r126, %r127, %r128;
	// end inline asm
	// begin inline asm
	shfl.sync.down.b32 %r114, %r115, %r126, %r127, %r128;
	// end inline asm
	mov.b64 	%rd265, {%r109, %r114};
	mov.b64 	%fd152, %rd265;
	mov.b64 	{%r120, %r125}, %rd377;
	// begin inline asm
	shfl.sync.down.b32 %r119, %r120, %r126, %r127, %r128;
	// end inline asm
	// begin inline asm
	shfl.sync.down.b32 %r124, %r125, %r126, %r127, %r128;
	// end inline asm
	mov.b64 	%rd159, {%r119, %r124};
	setp.gt.s32 	%p74, %r48, 23;
	mov.f64 	%fd239, %fd238;
	mov.u64 	%rd378, %rd377;
	@%p74 bra 	$L__BB6_181;
	setp.lt.f64 	%p75, %fd238, %fd152;
	mov.f64 	%fd239, %fd152;
	mov.u64 	%rd378, %rd159;
	@%p75 bra 	$L__BB6_181;
	setp.gt.f64 	%p76, %fd238, %fd152;
	mov.f64 	%fd239, %fd238;
	mov.u64 	%rd378, %rd377;
	@%p76 bra 	$L__BB6_181;
	setp.lt.s64 	%p77, %rd377, %rd159;
	selp.f64 	%fd239, %fd238, %fd152, %p77;
	min.s64 	%rd378, %rd377, %rd159;
$L__BB6_181:
	mov.b64 	%rd266, %fd239;
	mov.b64 	{%r130, %r135}, %rd266;
	mov.b32 	%r146, 16;
	mov.b32 	%r147, 31;
	mov.b32 	%r148, -1;
	// begin inline asm
	shfl.sync.down.b32 %r129, %r130, %r146, %r147, %r148;
	// end inline asm
	// begin inline asm
	shfl.sync.down.b32 %r134, %r135, %r146, %r147, %r148;
	// end inline asm
	mov.b64 	%rd267, {%r129, %r134};
	mov.b64 	%fd155, %rd267;
	mov.b64 	{%r140, %r145}, %rd378;
	// begin inline asm
	shfl.sync.down.b32 %r139, %r140, %r146, %r147, %r148;
	// end inline asm
	// begin inline asm
	shfl.sync.down.b32 %r144, %r145, %r146, %r147, %r148;
	// end inline asm
	mov.b64 	%rd162, {%r139, %r144};
	setp.gt.s32 	%p78, %r48, 15;
	mov.f64 	%fd247, %fd239;
	mov.u64 	%rd386, %rd378;
	@%p78 bra 	$L__BB6_185;
	setp.lt.f64 	%p79, %fd239, %fd155;
	mov.f64 	%fd247, %fd155;
	mov.u64 	%rd386, %rd162;
	@%p79 bra 	$L__BB6_185;
	setp.gt.f64 	%p80, %fd239, %fd155;
	mov.f64 	%fd247, %fd239;
	mov.u64 	%rd386, %rd378;
	@%p80 bra 	$L__BB6_185;
	setp.lt.s64 	%p81, %rd378, %rd162;
	selp.f64 	%fd247, %fd239, %fd155, %p81;
	min.s64 	%rd386, %rd378, %rd162;
$L__BB6_185:
	setp.ne.s32 	%p82, %r48, 0;
	@%p82 bra 	$L__BB6_187;
	shr.u32 	%r149, %r16, 1;
	and.b32  	%r150, %r149, 496;
	mov.u32 	%r151, _ZN6thrust24THRUST_300001_SM_1000_NS8cuda_cub4core6detail5shmemE;
	add.s32 	%r152, %r151, %r150;
	st.shared.f64 	[%r152+8], %fd247;
	st.shared.u64 	[%r152+16], %rd386;
$L__BB6_187:
	bar.sync 	0;
	setp.ne.s32 	%p83, %r16, 0;
	@%p83 bra 	$L__BB6_209;
	ld.shared.f64 	%fd158, [_ZN6thrust24THRUST_300001_SM_1000_NS8cuda_cub4core6detail5shmemE+24];
	ld.shared.u64 	%rd165, [_ZN6thrust24THRUST_300001_SM_1000_NS8cuda_cub4core6detail5shmemE+32];
	setp.lt.f64 	%p84, %fd247, %fd158;
	mov.f64 	%fd241, %fd158;
	mov.u64 	%rd380, %rd165;
	@%p84 bra 	$L__BB6_191;
	setp.lt.f64 	%p85, %fd158, %fd247;
	mov.f64 	%fd241, %fd247;
	mov.u64 	%rd380, %rd386;
	@%p85 bra 	$L__BB6_191;
	setp.lt.s64 	%p86, %rd386, %rd165;
	selp.f64 	%fd241, %fd247, %fd158, %p86;
	min.s64 	%rd380, %rd386, %rd165;
$L__BB6_191:
	ld.shared.f64 	%fd161, [_ZN6thrust24THRUST_300001_SM_1000_NS8cuda_cub4core6detail5shmemE+40];
	ld.shared.u64 	%rd168, [_ZN6thrust24THRUST_300001_SM_1000_NS8cuda_cub4core6detail5shmemE+48];
	setp.lt.f64 	%p87, %fd241, %fd161;
	mov.f64 	%fd242, %fd161;
	mov.u64 	%rd381, %rd168;
	@%p87 bra 	$L__BB6_194;
	setp.lt.f64 	%p88, %fd161, %fd241;
	mov.f64 	%fd242, %fd241;
	mov.u64 	%rd381, %rd380;
	@%p88 bra 	$L__BB6_194;
	setp.lt.s64 	%p89, %rd380, %rd168;
	selp.f64 	%fd242, %fd241, %fd161, %p89;
	min.s64 	%rd381, %rd380, %rd168;
$L__BB6_194:
	ld.shared.f64 	%fd164, [_ZN6thrust24THRUST_300001_SM_1000_NS8cuda_cub4core6detail5shmemE+56];
	ld.shared.u64 	%rd171, [_ZN6thrust24THRUST_300001_SM_1000_NS8cuda_cub4core6detail5shmemE+64];
	setp.lt.f64 	%p90, %fd242, %fd164;
	mov.f64 	%fd243, %fd164;
	mov.u64 	%rd382, %rd171;
	@%p90 bra 	$L__BB6_197;
	setp.lt.f64 	%p91, %fd164, %fd242;
	mov.f64 	%fd243, %fd242;
	mov.u64 	%rd382, %rd381;
	@%p91 bra 	$L__BB6_197;
	setp.lt.s64 	%p92, %rd381, %rd171;
	selp.f64 	%fd243, %fd242, %fd164, %p92;
	min.s64 	%rd382, %rd381, %rd171;
$L__BB6_197:
	ld.shared.f64 	%fd167, [_ZN6thrust24THRUST_300001_SM_1000_NS8cuda_cub4core6detail5shmemE+72];
	ld.shared.u64 	%rd174, [_ZN6thrust24THRUST_300001_SM_1000_NS8cuda_cub4core6detail5shmemE+80];
	setp.lt.f64 	%p93, %fd243, %fd167;
	mov.f64 	%fd244, %fd167;
	mov.u64 	%rd383, %rd174;
	@%p93 bra 	$L__BB6_200;
	setp.lt.f64 	%p94, %fd167, %fd243;
	mov.f64 	%fd244, %fd243;
	mov.u64 	%rd383, %rd382;
	@%p94 bra 	$L__BB6_200;
	setp.lt.s64 	%p95, %rd382, %rd174;
	selp.f64 	%fd244, %fd243, %fd167, %p95;
	min.s64 	%rd383, %rd382, %rd174;
$L__BB6_200:
	ld.shared.f64 	%fd170, [_ZN6thrust24THRUST_300001_SM_1000_NS8cuda_cub4core6detail5shmemE+88];
	ld.shared.u64 	%rd177, [_ZN6thrust24THRUST_300001_SM_1000_NS8cuda_cub4core6detail5shmemE+96];
	setp.lt.f64 	%p96, %fd244, %fd170;
	mov.f64 	%fd245, %fd170;
	mov.u64 	%rd384, %rd177;
	@%p96 bra 	$L__BB6_203;
	setp.lt.f64 	%p97, %fd170, %fd244;
	mov.f64 	%fd245, %fd244;
	mov.u64 	%rd384, %rd383;
	@%p97 bra 	$L__BB6_203;
	setp.lt.s64 	%p98, %rd383, %rd177;
	selp.f64 	%fd245, %fd244, %fd170, %p98;
	min.s64 	%rd384, %rd383, %rd177;
$L__BB6_203:
	ld.shared.f64 	%fd173, [_ZN6thrust24THRUST_300001_SM_1000_NS8cuda_cub4core6detail5shmemE+104];
	ld.shared.u64 	%rd180, [_ZN6thrust24THRUST_300001_SM_1000_NS8cuda_cub4core6detail5shmemE+112];
	setp.lt.f64 	%p99, %fd245, %fd173;
	mov.f64 	%fd246, %fd173;
	mov.u64 	%rd385, %rd180;
	@%p99 bra 	$L__BB6_206;
	setp.lt.f64 	%p100, %fd173, %fd245;
	mov.f64 	%fd246, %fd245;
	mov.u64 	%rd385, %rd384;
	@%p100 bra 	$L__BB6_206;
	setp.lt.s64 	%p101, %rd384, %rd180;
	selp.f64 	%fd246, %fd245, %fd173, %p101;
	min.s64 	%rd385, %rd384, %rd180;
$L__BB6_206:
	ld.shared.f64 	%fd176, [_ZN6thrust24THRUST_300001_SM_1000_NS8cuda_cub4core6detail5shmemE+120];
	ld.shared.u64 	%rd183, [_ZN6thrust24THRUST_300001_SM_1000_NS8cuda_cub4core6detail5shmemE+128];
	setp.lt.f64 	%p102, %fd246, %fd176;
	mov.u64 	%rd386, %rd183;
	mov.f64 	%fd247, %fd176;
	@%p102 bra 	$L__BB6_209;
	setp.lt.f64 	%p103, %fd176, %fd246;
	mov.u64 	%rd386, %rd385;
	mov.f64 	%fd247, %fd246;
	@%p103 bra 	$L__BB6_209;
	setp.lt.s64 	%p104, %rd385, %rd183;
	selp.f64 	%fd247, %fd246, %fd176, %p104;
	min.s64 	%rd386, %rd385, %rd183;
$L__BB6_209:
	mov.u32 	%r376, %tid.x;
	setp.ne.s32 	%p221, %r376, 0;
	@%p221 bra 	$L__BB6_211;
	ld.param.u64 	%rd318, [_ZN6thrust24THRUST_300001_SM_1000_NS8cuda_cub4core6detail13_kernel_agentINS1_8__reduce11ReduceAgentIPN4cuda3std3__45tupleIJdlEEESC_SB_iNS1_9__extrema9arg_max_fIdlNS9_4lessIdEEEEEEJSC_SC_iSH_EEEvDpT0__param_1];
	cvta.to.global.u64 	%rd317, %rd318;
	st.global.f64 	[%rd317], %fd247;
	st.global.u64 	[%rd317+8], %rd386;
$L__BB6_211:
	ret;

}
	// .globl	_ZN6thrust24THRUST_300001_SM_1000_NS8cuda_cub4core6detail13_kernel_agentINS1_8__reduce11ReduceAgentINS0_12zip_iteratorIN4cuda3std3__45tupleIJNS0_10device_ptrIdEENS0_17counting_iteratorIlNS0_11use_defaultESF_SF_EEEEEEEPNSB_IJdlEEESJ_lNS1_9__extrema9arg_max_fIdlNSA_4lessIdEEEEEEJSI_SK_lSP_EEEvDpT0_
.visible .entry _ZN6thrust24THRUST_300001_SM_1000_NS8cuda_cub4core6detail13_kernel_agentINS1_8__reduce11ReduceAgentINS0_12zip_iteratorIN4cuda3std3__45tupleIJNS0_10device_ptrIdEENS0_17counting_iteratorIlNS0_11use_defaultESF_SF_EEEEEEEPNSB_IJdlEEESJ_lNS1_9__extrema9arg_max_fIdlNSA_4lessIdEEEEEEJSI_SK_lSP_EEEvDpT0_(
	.param .align 8 .b8 _ZN6thrust24THRUST_300001_SM_1000_NS8cuda_cub4core6detail13_kernel_agentINS1_8__reduce11ReduceAgentINS0_12zip_iteratorIN4cuda3std3__45tupleIJNS0_10device_ptrIdEENS0_17counting_iteratorIlNS0_11use_defaultESF_SF_EEEEEEEPNSB_IJdlEEESJ_lNS1_9__extrema9arg_max_fIdlNSA_4lessIdEEEEEEJSI_SK_lSP_EEEvDpT0__param_0[16],
	.param .u64 .ptr .align 1 _ZN6thrust24THRUST_300001_SM_1000_NS8cuda_cub4core6detail13_kernel_agentINS1_8__reduce11ReduceAgentINS0_12zip_iteratorIN4cuda3std3__45tupleIJNS0_10device_ptrIdEENS0_17counting_iteratorIlNS0_11use_defaultESF_SF_EEEEEEEPNSB_IJdlEEESJ_lNS1_9__extrema9arg_max_fIdlNSA_4lessIdEEEEEEJSI_SK_lSP_EEEvDpT0__param_1,
	.param .u64 _ZN6thrust24THRUST_300001_SM_1000_NS8cuda_cub4core6detail13_kernel_agentINS1_8__reduce11ReduceAgentINS0_12zip_iteratorIN4cuda3std3__45tupleIJNS0_10device_ptrIdEENS0_17counting_iteratorIlNS0_11use_defaultESF_SF_EEEEEEEPNSB_IJdlEEESJ_lNS1_9__extrema9arg_max_fIdlNSA_4lessIdEEEEEEJSI_SK_lSP_EEEvDpT0__param_2,
	.param .align 1 .b8 _ZN6thrust24THRUST_300001_SM_1000_NS8cuda_cub4core6detail13_kernel_agentINS1_8__reduce11ReduceAgentINS0_12zip_iteratorIN4cuda3std3__45tupleIJNS0_10device_ptrIdEENS0_17counting_iteratorIlNS0_11use_defaultESF_SF_EEEEEEEPNSB_IJdlEEESJ_lNS1_9__extrema9arg_max_fIdlNSA_4lessIdEEEEEEJSI_SK_lSP_EEEvDpT0__param_3[1]
)
.maxntid 256
{
	.reg .pred 	%p<213>;
	.reg .b32 	%r<391>;
	.reg .b64 	%rd<358>;
	.reg .b64 	%fd<242>;

	ld.param.u64 	%rd194, [_ZN6thrust24THRUST_300001_SM_1000_NS8cuda_cub4core6detail13_kernel_agentINS1_8__reduce11ReduceAgentINS0_12zip_iteratorIN4cuda3std3__45tupleIJNS0_10device_ptrIdEENS0_17counting_iteratorIlNS0_11use_defaultESF_SF_EEEEEEEPNSB_IJdlEEESJ_lNS1_9__extrema9arg_max_fIdlNSA_4lessIdEEEEEEJSI_SK_lSP_EEEvDpT0__param_0+8];
	ld.param.u64 	%rd193, [_ZN6thrust24THRUST_300001_SM_1000_NS8cuda_cub4core6detail13_kernel_agentINS1_8__reduce11ReduceAgentINS0_12zip_iteratorIN4cuda3std3__45tupleIJNS0_10device_ptrIdEENS0_17counting_iteratorIlNS0_11use_defaultESF_SF_EEEEEEEPNSB_IJdlEEESJ_lNS1_9__extrema9arg_max_fIdlNSA_4lessIdEEEEEEJSI_SK_lSP_EEEvDpT0__param_0];
	ld.param.u64 	%rd196, [_ZN6thrust24THRUST_300001_SM_1000_NS8cuda_cub4core6detail13_kernel_agentINS1_8__reduce11ReduceAgentINS0_12zip_iteratorIN4cuda3std3__45tupleIJNS0_10device_ptrIdEENS0_17counting_iteratorIlNS0_11use_defaultESF_SF_EEEEEEEPNSB_IJdlEEESJ_lNS1_9__extrema9arg_max_fIdlNSA_4lessIdEEEEEEJSI_SK_lSP_EEEvDpT0__param_2];
	setp.eq.s64 	%p1, %rd196, 0;
	@%p1 bra 	$L__BB7_206;
	cvta.to.global.u64 	%rd1, %rd193;
	setp.gt.s64 	%p2, %rd196, 1279;
	@%p2 bra 	$L__BB7_122;
	cvt.u32.u64 	%r1, %rd196;
	mov.u32 	%r2, %tid.x;
	setp.ge.s32 	%p96, %r2, %r1;
	mov.f64 	%fd188, 0d0000000000000000;
	mov.b64 	%rd300, 0;
	mov.u32 	%r385, %r2;
	@%p96 bra 	$L__BB7_4;
	cvt.u64.u32 	%rd256, %r2;
	mul.wide.u32 	%rd257, %r2, 8;
	add.s64 	%rd258, %rd1, %rd257;
	add.s64 	%rd300, %rd194, %rd256;
	ld.global.f64 	%fd188, [%rd258];
	add.s32 	%r385, %r2, 256;
$L__BB7_4:
	setp.ge.s32 	%p97, %r385, %r1;
	@%p97 bra 	$L__BB7_26;
	not.b32 	%r154, %r385;
	add.s32 	%r5, %r154, %r1;
	and.b32  	%r155, %r5, 768;
	setp.eq.s32 	%p98, %r155, 768;
	@%p98 bra 	$L__BB7_11;
	cvt.u64.u32 	%rd260, %r385;
	add.s64 	%rd291, %rd194, %rd260;
	mul.wide.u32 	%rd261, %r385, 8;
	add.s64 	%rd290, %rd1, %rd261;
	shr.u32 	%r156, %r5, 8;
	add.s32 	%r157, %r156, 1;
	and.b32  	%r158, %r157, 3;
	neg.s32 	%r383, %r158;
$L__BB7_7:
	.pragma "nounroll";
	mov.u64 	%rd9, %rd300;
	mov.f64 	%fd3, %fd188;
	ld.global.f64 	%fd4, [%rd290];
	setp.lt.f64 	%p99, %fd3, %fd4;
	mov.u64 	%rd300, %rd291;
	mov.f64 	%fd188, %fd4;
	@%p99 bra 	$L__BB7_10;
	setp.lt.f64 	%p100, %fd4, %fd3;
	mov.u64 	%rd300, %rd9;
	mov.f64 	%fd188, %fd3;
	@%p100 bra 	$L__BB7_10;
	setp.lt.s64 	%p101, %rd9, %rd291;
	min.s64 	%rd300, %rd9, %rd291;
	selp.f64 	%fd188, %fd3, %fd4, %p101;
$L__BB7_10:
	add.s32 	%r385, %r385, 256;
	add.s64 	%rd291, %rd291, 256;
	add.s64 	%rd290, %rd290, 2048;
	add.s32 	%r383, %r383, 1;
	setp.ne.s32 	%p102, %r383, 0;
	@%p102 bra 	$L__BB7_7;
$L__BB7_11:
	setp.lt.u32 	%p103, %r5, 768;
	@%p103 bra 	$L__BB7_26;
	add.s32 	%r386, %r385, 512;
$L__BB7_13:
	mov.u32 	%r13, %r386;
	add.s32 	%r159, %r13, -512;
	cvt.s64.s32 	%rd262, %r159;
	mul.wide.s32 	%rd263, %r159, 8;
	add.s64 	%rd17, %rd1, %rd263;
	add.s64 	%rd18, %rd194, %rd262;
	ld.global.f64 	%fd10, [%rd17];
	setp.lt.f64 	%p104, %fd188, %fd10;
	mov.u64 	%rd297, %rd18;
	mov.f64 	%fd185, %fd10;
	@%p104 bra 	$L__BB7_16;
	setp.lt.f64 	%p105, %fd10, %fd188;
	mov.u64 	%rd297, %rd300;
	mov.f64 	%fd185, %fd188;
	@%p105 bra 	$L__BB7_16;
	setp.lt.s64 	%p106, %rd300, %rd18;
	min.s64 	%rd297, %rd300, %rd18;
	selp.f64 	%fd185, %fd188, %fd10, %p106;
$L__BB7_16:
	add.s32 	%r160, %r13, -256;
	cvt.s64.s32 	%rd264, %r160;
	add.s64 	%rd21, %rd194, %rd264;
	ld.global.f64 	%fd13, [%rd17+2048];
	setp.lt.f64 	%p107, %fd185, %fd13;
	mov.u64 	%rd298, %rd21;
	mov.f64 	%fd186, %fd13;
	@%p107 bra 	$L__BB7_19;
	setp.lt.f64 	%p108, %fd13, %fd185;
	mov.u64 	%rd298, %rd297;
	mov.f64 	%fd186, %fd185;
	@%p108 bra 	$L__BB7_19;
	setp.lt.s64 	%p109, %rd297, %rd21;
	min.s64 	%rd298, %rd297, %rd21;
	selp.f64 	%fd186, %fd185, %fd13, %p109;
$L__BB7_19:
	cvt.s64.s32 	%rd265, %r13;
	add.s64 	%rd24, %rd194, %rd265;
	ld.global.f64 	%fd16, [%rd17+4096];
	setp.lt.f64 	%p110, %fd186, %fd16;
	mov.u64 	%rd299, %rd24;
	mov.f64 	%fd187, %fd16;
	@%p110 bra 	$L__BB7_22;
	setp.lt.f64 	%p111, %fd16, %fd186;
	mov.u64 	%rd299, %rd298;
	mov.f64 	%fd187, %fd186;
	@%p111 bra 	$L__BB7_22;
	setp.lt.s64 	%p112, %rd298, %rd24;
	min.s64 	%rd299, %rd298, %rd24;
	selp.f64 	%fd187, %fd186, %fd16, %p112;
$L__BB7_22:
	add.s32 	%r161, %r13, 256;
	cvt.s64.s32 	%rd266, %r161;
	add.s64 	%rd27, %rd194, %rd266;
	ld.global.f64 	%fd19, [%rd17+6144];
	setp.lt.f64 	%p113, %fd187, %fd19;
	mov.u64 	%rd300, %rd27;
	mov.f64 	%fd188, %fd19;
	@%p113 bra 	$L__BB7_25;
	setp.lt.f64 	%p114, %fd19, %fd187;
	mov.u64 	%rd300, %rd299;
	mov.f64 	%fd188, %fd187;
	@%p114 bra 	$L__BB7_25;
	setp.lt.s64 	%p115, %rd299, %rd27;
	min.s64 	%rd300, %rd299, %rd27;
	selp.f64 	%fd188, %fd187, %fd19, %p115;
$L__BB7_25:
	add.s32 	%r386, %r13, 1024;
	add.s32 	%r162, %r13, 512;
	setp.lt.s32 	%p116, %r162, %r1;
	@%p116 bra 	$L__BB7_13;
$L__BB7_26:
	setp.lt.s32 	%p117, %r1, 256;
	@%p117 bra 	$L__BB7_71;
	// begin inline asm
	mov.u32 %r276, %laneid;
	// end inline asm
	mov.b64 	%rd277, %fd188;
	mov.b64 	{%r278, %r283}, %rd277;
	mov.b32 	%r294, 1;
	mov.b32 	%r295, 31;
	mov.b32 	%r296, -1;
	// begin inline asm
	shfl.sync.down.b32 %r277, %r278, %r294, %r295, %r296;
	// end inline asm
	// begin inline asm
	shfl.sync.down.b32 %r282, %r283, %r294, %r295, %r296;
	// end inline asm
	mov.b64 	%rd278, {%r277, %r282};
	mov.b64 	%fd23, %rd278;
	mov.b64 	{%r288, %r293}, %rd300;
	// begin inline asm
	shfl.sync.down.b32 %r287, %r288, %r294, %r295, %r296;
	// end inline asm
	// begin inline asm
	shfl.sync.down.b32 %r292, %r293, %r294, %r295, %r296;
	// end inline asm
	mov.b64 	%rd31, {%r287, %r292};
	setp.gt.s32 	%p169, %r276, 30;
	mov.u64 	%rd302, %rd300;
	mov.f64 	%fd190, %fd188;
	@%p169 bra 	$L__BB7_31;
	setp.lt.f64 	%p170, %fd188, %fd23;
	mov.u64 	%rd302, %rd31;
	mov.f64 	%fd190, %fd23;
	@%p170 bra 	$L__BB7_31;
	setp.gt.f64 	%p171, %fd188, %fd23;
	mov.u64 	%rd302, %rd300;
	mov.f64 	%fd190, %fd188;
	@%p171 bra 	$L__BB7_31;
	setp.lt.s64 	%p172, %rd300, %rd31;
	min.s64 	%rd302, %rd300, %rd31;
	selp.f64 	%fd190, %fd188, %fd23, %p172;
$L__BB7_31:
	mov.b64 	%rd279, %fd190;
	mov.b64 	{%r298, %r303}, %rd279;
	mov.b32 	%r314, 2;
	mov.b32 	%r315, 31;
	mov.b32 	%r316, -1;
	// begin inline asm
	shfl.sync.down.b32 %r297, %r298, %r314, %r315, %r316;
	// end inline asm
	// begin inline asm
	shfl.sync.down.b32 %r302, %r303, %r314, %r315, %r316;
	// end inline asm
	mov.b64 	%rd280, {%r297, %r302};
	mov.b64 	%fd26, %rd280;
	mov.b64 	{%r308, %r313}, %rd302;
	// begin inline asm
	shfl.sync.down.b32 %r307, %r308, %r314, %r315, %r316;
	// end inline asm
	// begin inline asm
	shfl.sync.down.b32 %r312, %r313, %r314, %r315, %r316;
	// end inline asm
	mov.b64 	%rd34, {%r307, %r312};
	setp.gt.s32 	%p173, %r276, 29;
	mov.u64 	%rd303, %rd302;
	mov.f64 	%fd191, %fd190;
	@%p173 bra 	$L__BB7_35;
	setp.lt.f64 	%p174, %fd190, %fd26;
	mov.u64 	%rd303, %rd34;
	mov.f64 	%fd191, %fd26;
	@%p174 bra 	$L__BB7_35;
	setp.gt.f64 	%p175, %fd190, %fd26;
	mov.u64 	%rd303, %rd302;
	mov.f64 	%fd191, %fd190;
	@%p175 bra 	$L__BB7_35;
	setp.lt.s64 	%p176, %rd302, %rd34;
	min.s64 	%rd303, %rd302, %rd34;
	selp.f64 	%fd191, %fd190, %fd26, %p176;
$L__BB7_35:
	mov.b64 	%rd281, %fd191;
	mov.b64 	{%r318, %r323}, %rd281;
	mov.b32 	%r334, 4;
	mov.b32 	%r335, 31;
	mov.b32 	%r336, -1;
	// begin inline asm
	shfl.sync.down.b32 %r317, %r318, %r334, %r335, %r336;
	// end inline asm
	// begin inline asm
	shfl.sync.down.b32 %r322, %r323, %r334, %r335, %r336;
	// end inline asm
	mov.b64 	%rd282, {%r317, %r322};
	mov.b64 	%fd29, %rd282;
	mov.b64 	{%r328, %r333}, %rd303;
	// begin inline asm
	shfl.sync.down.b32 %r327, %r328, %r334, %r335, %r336;
	// end inline asm
	// begin inline asm
	shfl.sync.down.b32 %r332, %r333, %r334, %r335, %r336;
	// end inline asm
	mov.b64 	%rd37, {%r327, %r332};
	setp.gt.s32 	%p177, %r276, 27;
	mov.u64 	%rd304, %rd303;
	mov.f64 	%fd192, %fd191;
	@%p177 bra 	$L__BB7_39;
	setp.lt.f64 	%p178, %fd191, %fd29;
	mov.u64 	%rd304, %rd37;
	mov.f64 	%fd192, %fd29;
	@%p178 bra 	$L__BB7_39;
	setp.gt.f64 	%p179, %fd191, %fd29;
	mov.u64 	%rd304, %rd303;
	mov.f64 	%fd192, %fd191;
	@%p179 bra 	$L__BB7_39;
	setp.lt.s64 	%p180, %rd303, %rd37;
	min.s64 	%rd304, %rd303, %rd37;
	selp.f64 	%fd192, %fd191, %fd29, %p180;
$L__BB7_39:
	mov.b64 	%rd283, %fd192;
	mov.b64 	{%r338, %r343}, %rd283;
	mov.b32 	%r354, 8;
	mov.b32 	%r355, 31;
	mov.b32 	%r356, -1;
	// begin inline asm
	shfl.sync.down.b32 %r337, %r338, %r354, %r355, %r356;
	// end inline asm
	// begin inline asm
	shfl.sync.down.b32 %r342, %r343, %r354, %r355, %r356;
	// end inline asm
	mov.b64 	%rd284, {%r337, %r342};
	mov.b64 	%fd32, %rd284;
	mov.b64 	{%r348, %r353}, %rd304;
	// begin inline asm
	shfl.sync.down.b32 %r347, %r348, %r354, %r355, %r356;
	// end inline asm
	// begin inline asm
	shfl.sync.down.b32 %r352, %r353, %r354, %r355, %r356;
	// end inline asm
	mov.b64 	%rd40, {%r347, %r352};
	setp.gt.s32 	%p181, %r276, 23;
	mov.u64 	%rd305, %rd304;
	mov.f64 	%fd193, %fd192;
	@%p181 bra 	$L__BB7_43;
	setp.lt.f64 	%p182, %fd192, %fd32;
	mov.u64 	%rd305, %rd40;
	mov.f64 	%fd193, %fd32;
	@%p182 bra 	$L__BB7_43;
	setp.gt.f64 	%p183, %fd192, %fd32;
	mov.u64 	%rd305, %rd304;
	mov.f64 	%fd193, %fd192;
	@%p183 bra 	$L__BB7_43;
	setp.lt.s64 	%p184, %rd304, %rd40;
	min.s64 	%rd305, %rd304, %rd40;
	selp.f64 	%fd193, %fd192, %fd32, %p184;
$L__BB7_43:
	mov.b64 	%rd285, %fd193;
	mov.b64 	{%r358, %r363}, %rd285;
	mov.b32 	%r374, 16;
	mov.b32 	%r375, 31;
	mov.b32 	%r376, -1;
	// begin inline asm
	shfl.sync.down.b32 %r357, %r358, %r374, %r375, %r376;
	// end inline asm
	// begin inline asm
	shfl.sync.down.b32 %r362, %r363, %r374, %r375, %r376;
	// end inline asm
	mov.b64 	%rd286, {%r357, %r362};
	mov.b64 	%fd35, %rd286;
	mov.b64 	{%r368, %r373}, %rd305;
	// begin inline asm
	shfl.sync.down.b32 %r367, %r368, %r374, %r375, %r376;
	// end inline asm
	// begin inline asm
	shfl.sync.down.b32 %r372, %r373, %r374, %r375, %r376;
	// end inline asm
	mov.b64 	%rd43, {%r367, %r372};
	setp.gt.s32 	%p185, %r276, 15;
	mov.u64 	%rd357, %rd305;
	mov.f64 	%fd241, %fd193;
	@%p185 bra 	$L__BB7_47;
	setp.lt.f64 	%p186, %fd193, %fd35;
	mov.u64 	%rd357, %rd43;
	mov.f64 	%fd241, %fd35;
	@%p186 bra 	$L__BB7_47;
	setp.gt.f64 	%p187, %fd193, %fd35;
	mov.u64 	%rd357, %rd305;
	mov.f64 	%fd241, %fd193;
	@%p187 bra 	$L__BB7_47;
	setp.lt.s64 	%p188, %rd305, %rd43;
	min.s64 	%rd357, %rd305, %rd43;
	selp.f64 	%fd241, %fd193, %fd35, %p188;
$L__BB7_47:
	setp.ne.s32 	%p189, %r276, 0;
	@%p189 bra 	$L__BB7_49;
	shr.u32 	%r377, %r2, 1;
	and.b32  	%r378, %r377, 496;
	mov.u32 	%r379, _ZN6thrust24THRUST_300001_SM_1000_NS8cuda_cub4core6detail5shmemE;
	add.s32 	%r380, %r379, %r378;
	st.shared.f64 	[%r380+8], %fd241;
	st.shared.u64 	[%r380+16], %rd357;
$L__BB7_49:
	bar.sync 	0;
	setp.ne.s32 	%p190, %r2, 0;
	@%p190 bra 	$L__BB7_204;
	ld.shared.f64 	%fd38, [_ZN6thrust24THRUST_300001_SM_1000_NS8cuda_cub4core6detail5shmemE+24];
	ld.shared.u64 	%rd46, [_ZN6thrust24THRUST_300001_SM_1000_NS8cuda_cub4core6detail5shmemE+32];
	setp.lt.f64 	%p191, %fd241, %fd38;
	mov.u64 	%rd307, %rd46;
	mov.f64 	%fd195, %fd38;
	@%p191 bra 	$L__BB7_53;
	setp.lt.f64 	%p192, %fd38, %fd241;
	mov.u64 	%rd307, %rd357;
	mov.f64 	%fd195, %fd241;
	@%p192 bra 	$L__BB7_53;
	setp.lt.s64 	%p193, %rd357, %rd46;
	min.s64 	%rd307, %rd357, %rd46;
	selp.f64 	%fd195, %fd241, %fd38, %p193;
$L__BB7_53:
	ld.shared.f64 	%fd41, [_ZN6thrust24THRUST_300001_SM_1000_NS8cuda_cub4core6detail5shmemE+40];
	ld.shared.u64 	%rd49, [_ZN6thrust24THRUST_300001_SM_1000_NS8cuda_cub4core6detail5shmemE+48];
	setp.lt.f64 	%p194, %fd195, %fd41;
	mov.u64 	%rd308, %rd49;
	mov.f64 	%fd196, %fd41;
	@%p194 bra 	$L__BB7_56;
	setp.lt.f64 	%p195, %fd41, %fd195;
	mov.u64 	%rd308, %rd307;
	mov.f64 	%fd196, %fd195;
	@%p195 bra 	$L__BB7_56;
	setp.lt.s64 	%p196, %rd307, %rd49;
	min.s64 	%rd308, %rd307, %rd49;
	selp.f64 	%fd196, %fd195, %fd41, %p196;
$L__BB7_56:
	ld.shared.f64 	%fd44, [_ZN6thrust24THRUST_300001_SM_1000_NS8cuda_cub4core6detail5shmemE+56];
	ld.shared.u64 	%rd52, [_ZN6thrust24THRUST_300001_SM_1000_NS8cuda_cub4core6detail5shmemE+64];
	setp.lt.f64 	%p197, %fd196, %fd44;
	mov.u64 	%rd309, %rd52;
	mov.f64 	%fd197, %fd44;
	@%p197 bra 	$L__BB7_59;
	setp.lt.f64 	%p198, %fd44, %fd196;
	mov.u64 	%rd309, %rd308;
	mov.f64 	%fd197, %fd196;
	@%p198 bra 	$L__BB7_59;
	setp.lt.s64 	%p199, %rd308, %rd52;
	min.s64 	%rd309, %rd308, %rd52;
	selp.f64 	%fd197, %fd196, %fd44, %p199;
$L__BB7_59:
	ld.shared.f64 	%fd47, [_ZN6thrust24THRUST_300001_SM_1000_NS8cuda_cub4core6detail5shmemE+72];
	ld.shared.u64 	%rd55, [_ZN6thrust24THRUST_300001_SM_1000_NS8cuda_cub4core6detail5shmemE+80];
	setp.lt.f64 	%p200, %fd197, %fd47;
	mov.u64 	%rd310, %rd55;
	mov.f64 	%fd198, %fd47;
	@%p200 bra 	$L__BB7_62;
	setp.lt.f64 	%p201, %fd47, %fd197;
	mov.u64 	%rd310, %rd309;
	mov.f64 	%fd198, %fd197;
	@%p201 bra 	$L__BB7_62;
	setp.lt.s64 	%p202, %rd309, %rd55;
	min.s64 	%rd310, %rd309, %rd55;
	selp.f64 	%fd198, %fd197, %fd47, %p202;
$L__BB7_62:
	ld.shared.f64 	%fd50, [_ZN6thrust24THRUST_300001_SM_1000_NS8cuda_cub4core6detail5shmemE+88];
	ld.shared.u64 	%rd58, [_ZN6thrust24THRUST_300001_SM_1000_NS8cuda_cub4core6detail5shmemE+96];
	setp.lt.f64 	%p203, %fd198, %fd50;
	mov.u64 	%rd311, %rd58;
	mov.f64 	%fd199, %fd50;
	@%p203 bra 	$L__BB7_65;
	setp.lt.f64 	%p204, %fd50, %fd198;
	mov.u64 	%rd311, %rd310;
	mov.f64 	%fd199, %fd198;
	@%p204 bra 	$L__BB7_65;
	setp.lt.s64 	%p205, %rd310, %rd58;
	min.s64 	%rd311, %rd310, %rd58;
	selp.f64 	%fd199, %fd198, %fd50, %p205;
$L__BB7_65:
	ld.shared.f64 	%fd53, [_ZN6thrust24THRUST_300001_SM_1000_NS8cuda_cub4core6detail5shmemE+104];
	ld.shared.u64 	%rd61, [_ZN6thrust24THRUST_300001_SM_1000_NS8cuda_cub4core6detail5shmemE+112];
	setp.lt.f64 	%p206, %fd199, %fd53;
	mov.u64 	%rd312, %rd61;
	mov.f64 	%fd200, %fd53;
	@%p206 bra 	$L__BB7_68;
	setp.lt.f64 	%p207, %fd53, %fd199;
	mov.u64 	%rd312, %rd311;
	mov.f64 	%fd200, %fd199;
	@%p207 bra 	$L__BB7_68;
	setp.lt.s64 	%p208, %rd311, %rd61;
	min.s64 	%rd312, %rd311, %rd61;
	selp.f64 	%fd200, %fd199, %fd53, %p208;
$L__BB7_68:
	ld.shared.f64 	%fd56, [_ZN6thrust24THRUST_300001_SM_1000_NS8cuda_cub4core6detail5shmemE+120];
	ld.shared.u64 	%rd64, [_ZN6thrust24THRUST_300001_SM_1000_NS8cuda_cub4core6detail5shmemE+128];
	setp.lt.f64 	%p209, %fd200, %fd56;
	mov.u64 	%rd357, %rd64;
	mov.f64 	%fd241, %fd56;
	@%p209 bra 	$L__BB7_204;
	setp.lt.f64 	%p210, %fd56, %fd200;
	mov.u64 	%rd357, %rd312;
	mov.f64 	%fd241, %fd200;
	@%p210 bra 	$L__BB7_204;
	setp.lt.s64 	%p211, %rd312, %rd64;
	min.s64 	%rd357, %rd312, %rd64;
	selp.f64 	%fd241, %fd200, %fd56, %p211;
	bra.uni 	$L__BB7_204;
$L__BB7_71:
	// begin inline asm
	mov.u32 %r163, %laneid;
	// end inline asm
	and.b32  	%r184, %r2, 992;
	add.s32 	%r185, %r184, 32;
	setp.gt.s32 	%p118, %r185, %r1;
	not.b32 	%r186, %r184;
	add.s32 	%r187, %r1, %r186;
	selp.b32 	%r182, %r187, 31, %p118;
	mov.b64 	%rd267, %fd188;
	mov.b64 	{%r165, %r170}, %rd267;
	mov.b32 	%r181, 1;
	mov.b32 	%r183, -1;
	// begin inline asm
	shfl.sync.down.b32 %r164, %r165, %r181, %r182, %r183;
	// end inline asm
	// begin inline asm
	shfl.sync.down.b32 %r169, %r170, %r181, %r182, %r183;
	// end inline asm
	mov.b64 	%rd268, {%r164, %r169};
	mov.b64 	%fd58, %rd268;
	mov.b64 	{%r175, %r180}, %rd300;
	// begin inline asm
	shfl.sync.down.b32 %r174, %r175, %r181, %r182, %r183;
	// end inline asm
	// begin inline asm
	shfl.sync.down.b32 %r179, %r180, %r181, %r182, %r183;
	// end inline asm
	mov.b64 	%rd66, {%r174, %r179};
	setp.ge.s32 	%p119, %r163, %r182;
	mov.u64 	%rd313, %rd300;
	mov.f64 	%fd201, %fd188;
	@%p119 bra 	$L__BB7_75;
	setp.lt.f64 	%p120, %fd188, %fd58;
	mov.u64 	%rd313, %rd66;
	mov.f64 	%fd201, %fd58;
	@%p120 bra 	$L__BB7_75;
	setp.gt.f64 	%p121, %fd188, %fd58;
	mov.u64 	%rd313, %rd300;
	mov.f64 	%fd201, %fd188;
	@%p121 bra 	$L__BB7_75;
	setp.lt.s64 	%p122, %rd300, %rd66;
	min.s64 	%rd313, %rd300, %rd66;
	selp.f64 	%fd201, %fd188, %fd58, %p122;
$L__BB7_75:
	mov.b64 	%rd269, %fd201;
	mov.b64 	{%r189, %r194}, %rd269;
	mov.b32 	%r205, 2;
	mov.b32 	%r207, -1;
	// begin inline asm
	shfl.sync.down.b32 %r188, %r189, %r205, %r182, %r207;
	// end inline asm
	// begin inline asm
	shfl.sync.down.b32 %r193, %r194, %r205, %r182, %r207;
	// end inline asm
	mov.b64 	%rd270, {%r188, %r193};
	mov.b64 	%fd61, %rd270;
	mov.b64 	{%r199, %r204}, %rd313;
	// begin inline asm
	shfl.sync.down.b32 %r198, %r199, %r205, %r182, %r207;
	// end inline asm
	// begin inline asm
	shfl.sync.down.b32 %r203, %r204, %r205, %r182, %r207;
	// end inline asm
	mov.b64 	%rd69, {%r198, %r203};
	add.s32 	%r208, %r163, 2;
	setp.gt.s32 	%p123, %r208, %r182;
	mov.u64 	%rd314, %rd313;
	mov.f64 	%fd202, %fd201;
	@%p123 bra 	$L__BB7_79;
	setp.lt.f64 	%p124, %fd201, %fd61;
	mov.u64 	%rd314, %rd69;
	mov.f64 	%fd202, %fd61;
	@%p124 bra 	$L__BB7_79;
	setp.gt.f64 	%p125, %fd201, %fd61;
	mov.u64 	%rd314, %rd313;
	mov.f64 	%fd202, %fd201;
	@%p125 bra 	$L__BB7_79;
	setp.lt.s64 	%p126, %rd313, %rd69;
	min.s64 	%rd314, %rd313, %rd69;
	selp.f64 	%fd202, %fd201, %fd61, %p126;
$L__BB7_79:
	mov.b64 	%rd271, %fd202;
	mov.b64 	{%r210, %r215}, %rd271;
	mov.b32 	%r226, 4;
	mov.b32 	%r228, -1;
	// begin inline asm
	shfl.sync.down.b32 %r209, %r210, %r226, %r182, %r228;
	// end inline asm
	// begin inline asm
	shfl.sync.down.b32 %r214, %r215, %r226, %r182, %r228;
	// end inline asm
	mov.b64 	%rd272, {%r209, %r214};
	mov.b64 	%fd64, %rd272;
	mov.b64 	{%r220, %r225}, %rd314;
	// begin inline asm
	shfl.sync.down.b32 %r219, %r220, %r226, %r182, %r228;
	// end inline asm
	// begin inline asm
	shfl.sync.down.b32 %r224, %r225, %r226, %r182, %r228;
	// end inline asm
	mov.b64 	%rd72, {%r219, %r224};
	add.s32 	%r229, %r163, 4;
	setp.gt.s32 	%p127, %r229, %r182;
	mov.u64 	%rd315, %rd314;
	mov.f64 	%fd203, %fd202;
	@%p127 bra 	$L__BB7_83;
	setp.lt.f64 	%p128, %fd202, %fd64;
	mov.u64 	%rd315, %rd72;
	mov.f64 	%fd203, %fd64;
	@%p128 bra 	$L__BB7_83;
	setp.gt.f64 	%p129, %fd202, %fd64;
	mov.u64 	%rd315, %rd314;
	mov.f64 	%fd203, %fd202;
	@%p129 bra 	$L__BB7_83;
	setp.lt.s64 	%p130, %rd314, %rd72;
	min.s64 	%rd315, %rd314, %rd72;
	selp.f64 	%fd203, %fd202, %fd64, %p130;
$L__BB7_83:
	mov.b64 	%rd273, %fd203;
	mov.b64 	{%r231, %r236}, %rd273;
	mov.b32 	%r247, 8;
	mov.b32 	%r249, -1;
	// begin inline asm
	shfl.sync.down.b32 %r230, %r231, %r247, %r182, %r249;
	// end inline asm
	// begin inline asm
	shfl.sync.down.b32 %r235, %r236, %r247, %r182, %r249;
	// end inline asm
	mov.b64 	%rd274, {%r230, %r235};
	mov.b64 	%fd67, %rd274;
	mov.b64 	{%r241, %r246}, %rd315;
	// begin inline asm
	shfl.sync.down.b32 %r240, %r241, %r247, %r182, %r249;
	// end inline asm
	// begin inline asm
	shfl.sync.down.b32 %r245, %r246, %r247, %r182, %r249;
	// end inline asm
	mov.b64 	%rd75, {%r240, %r245};
	add.s32 	%r250, %r163, 8;
	setp.gt.s32 	%p131, %r250, %r182;
	mov.f64 	%fd204, %fd203;
	mov.u64 	%rd316, %rd315;
	@%p131 bra 	$L__BB7_87;
	setp.lt.f64 	%p132, %fd203, %fd67;
	mov.f64 	%fd204, %fd67;
	mov.u64 	%rd316, %rd75;
	@%p132 bra 	$L__BB7_87;
	setp.gt.f64 	%p133, %fd203, %fd67;
	mov.f64 	%fd204, %fd203;
	mov.u64 	%rd316, %rd315;
	@%p133 bra 	$L__BB7_87;
	setp.lt.s64 	%p134, %rd315, %rd75;
	selp.f64 	%fd204, %fd203, %fd67, %p134;
	min.s64 	%rd316, %rd315, %rd75;
$L__BB7_87:
	mov.b64 	%rd275, %fd204;
	mov.b64 	{%r252, %r257}, %rd275;
	mov.b32 	%r268, 16;
	mov.b32 	%r270, -1;
	// begin inline asm
	shfl.sync.down.b32 %r251, %r252, %r268, %r182, %r270;
	// end inline asm
	// begin inline asm
	shfl.sync.down.b32 %r256, %r257, %r268, %r182, %r270;
	// end inline asm
	mov.b64 	%rd276, {%r251, %r256};
	mov.b64 	%fd70, %rd276;
	mov.b64 	{%r262, %r267}, %rd316;
	// begin inline asm
	shfl.sync.down.b32 %r261, %r262, %r268, %r182, %r270;
	// end inline asm
	// begin inline asm
	shfl.sync.down.b32 %r266, %r267, %r268, %r182, %r270;
	// end inline asm
	mov.b64 	%rd78, {%r261, %r266};
	add.s32 	%r271, %r163, 16;
	setp.gt.s32 	%p135, %r271, %r182;
	mov.f64 	%fd241, %fd204;
	mov.u64 	%rd357, %rd316;
	@%p135 bra 	$L__BB7_91;
	setp.lt.f64 	%p136, %fd204, %fd70;
	mov.f64 	%fd241, %fd70;
	mov.u64 	%rd357, %rd78;
	@%p136 bra 	$L__BB7_91;
	setp.gt.f64 	%p137, %fd204, %fd70;
	mov.f64 	%fd241, %fd204;
	mov.u64 	%rd357, %rd316;
	@%p137 bra 	$L__BB7_91;
	setp.lt.s64 	%p138, %rd316, %rd78;
	selp.f64 	%fd241, %fd204, %fd70, %p138;
	min.s64 	%rd357, %rd316, %rd78;
$L__BB7_91:
	setp.ne.s32 	%p139, %r163, 0;
	@%p139 bra 	$L__BB7_93;
	shr.u32 	%r272, %r2, 1;
	and.b32  	%r273, %r272, 496;
	mov.u32 	%r274, _ZN6thrust24THRUST_300001_SM_1000_NS8cuda_cub4core6detail5shmemE;
	add.s32 	%r275, %r274, %r273;
	st.shared.f64 	[%r275+8], %fd241;
	st.shared.u64 	[%r275+16], %rd357;
$L__BB7_93:
	bar.sync 	0;
	setp.ne.s32 	%p140, %r2, 0;
	@%p140 bra 	$L__BB7_204;
	setp.lt.s32 	%p141, %r1, 33;
	mov.f64 	%fd206, %fd241;
	mov.u64 	%rd318, %rd357;
	@%p141 bra 	$L__BB7_98;
	ld.shared.f64 	%fd73, [_ZN6thrust24THRUST_300001_SM_1000_NS8cuda_cub4core6detail5shmemE+24];
	ld.shared.u64 	%rd81, [_ZN6thrust24THRUST_300001_SM_1000_NS8cuda_cub4core6detail5shmemE+32];
	setp.lt.f64 	%p142, %fd241, %fd73;
	mov.f64 	%fd206, %fd73;
	mov.u64 	%rd318, %rd81;
	@%p142 bra 	$L__BB7_98;
	setp.lt.f64 	%p143, %fd73, %fd241;
	mov.f64 	%fd206, %fd241;
	mov.u64 	%rd318, %rd357;
	@%p143 bra 	$L__BB7_98;
	setp.lt.s64 	%p144, %rd357, %rd81;
	selp.f64 	%fd206, %fd241, %fd73, %p144;
	min.s64 	%rd318, %rd357, %rd81;
$L__BB7_98:
	setp.lt.s32 	%p145, %r1, 65;
	mov.f64 	%fd207, %fd206;
	mov.u64 	%rd319, %rd318;
	@%p145 bra 	$L__BB7_102;
	ld.shared.f64 	%fd76, [_ZN6thrust24THRUST_300001_SM_1000_NS8cuda_cub4core6detail5shmemE+40];
	ld.shared.u64 	%rd84, [_ZN6thrust24THRUST_300001_SM_1000_NS8cuda_cub4core6detail5shmemE+48];
	setp.lt.f64 	%p146, %fd206, %fd76;
	mov.f64 	%fd207, %fd76;
	mov.u64 	%rd319, %rd84;
	@%p146 bra 	$L__BB7_102;
	setp.lt.f64 	%p147, %fd76, %fd206;
	mov.f64 	%fd207, %fd206;
	mov.u64 	%rd319, %rd318;
	@%p147 bra 	$L__BB7_102;
	setp.lt.s64 	%p148, %rd318, %rd84;
	selp.f64 	%fd207, %fd206, %fd76, %p148;
	min.s64 	%rd319, %rd318, %rd84;
$L__BB7_102:
	setp.lt.s32 	%p149, %r1, 97;
	mov.f64 	%fd208, %fd207;
	mov.u64 	%rd320, %rd319;
	@%p149 bra 	$L__BB7_106;
	ld.shared.f64 	%fd79, [_ZN6thrust24THRUST_300001_SM_1000_NS8cuda_cub4core6detail5shmemE+56];
	ld.shared.u64 	%rd87, [_ZN6thrust24THRUST_300001_SM_1000_NS8cuda_cub4core6detail5shmemE+64];
	setp.lt.f64 	%p150, %fd207, %fd79;
	mov.f64 	%fd208, %fd79;
	mov.u64 	%rd320, %rd87;
	@%p150 bra 	$L__BB7_106;
	setp.lt.f64 	%p151, %fd79, %fd207;
	mov.f64 	%fd208, %fd207;
	mov.u64 	%rd320, %rd319;
	@%p151 bra 	$L__BB7_106;
	setp.lt.s64 	%p152, %rd319, %rd87;
	selp.f64 	%fd208, %fd207, %fd79, %p152;
	min.s64 	%rd320, %rd319, %rd87;
$L__BB7_106:
	setp.lt.s32 	%p153, %r1, 129;
	mov.f64 	%fd209, %fd208;
	mov.u64 	%rd321, %rd320;
	@%p153 bra 	$L__BB7_110;
	ld.shared.f64 	%fd82, [_ZN6thrust24THRUST_300001_SM_1000_NS8cuda_cub4core6detail5shmemE+72];
	ld.shared.u64 	%rd90, [_ZN6thrust24THRUST_300001_SM_1000_NS8cuda_cub4core6detail5shmemE+80];
	setp.lt.f64 	%p154, %fd208, %fd82;
	mov.f64 	%fd209, %fd82;
	mov.u64 	%rd321, %rd90;
	@%p154 bra 	$L__BB7_110;
	setp.lt.f64 	%p155, %fd82, %fd208;
	mov.f64 	%fd209, %fd208;
	mov.u64 	%rd321, %rd320;
	@%p155 bra 	$L__BB7_110;
	setp.lt.s64 	%p156, %rd320, %rd90;
	selp.f64 	%fd209, %fd208, %fd82, %p156;
	min.s64 	%rd321, %rd320, %rd90;
$L__BB7_110:
	setp.lt.s32 	%p157, %r1, 161;
	mov.f64 	%fd210, %fd209;
	mov.u64 	%rd322, %rd321;
	@%p157 bra 	$L__BB7_114;
	ld.shared.f64 	%fd85, [_ZN6thrust24THRUST_300001_SM_1000_NS8cuda_cub4core6detail5shmemE+88];
	ld.shared.u64 	%rd93, [_ZN6thrust24THRUST_300001_SM_1000_NS8cuda_cub4core6detail5shmemE+96];
	setp.lt.f64 	%p158, %fd209, %fd85;
	mov.f64 	%fd210, %fd85;
	mov.u64 	%rd322, %rd93;
	@%p158 bra 	$L__BB7_114;
	setp.lt.f64 	%p159, %fd85, %fd209;
	mov.f64 	%fd210, %fd209;
	mov.u64 	%rd322, %rd321;
	@%p159 bra 	$L__BB7_114;
	setp.lt.s64 	%p160, %rd321, %rd93;
	selp.f64 	%fd210, %fd209, %fd85, %p160;
	min.s64 	%rd322, %rd321, %rd93;
$L__BB7_114:
	setp.lt.s32 	%p161, %r1, 193;
	mov.f64 	%fd211, %fd210;
	mov.u64 	%rd323, %rd322;
	@%p161 bra 	$L__BB7_118;
	ld.shared.f64 	%fd88, [_ZN6thrust24THRUST_300001_SM_1000_NS8cuda_cub4core6detail5shmemE+104];
	ld.shared.u64 	%rd96, [_ZN6thrust24THRUST_300001_SM_1000_NS8cuda_cub4core6detail5shmemE+112];
	setp.lt.f64 	%p162, %fd210, %fd88;
	mov.f64 	%fd211, %fd88;
	mov.u64 	%rd323, %rd96;
	@%p162 bra 	$L__BB7_118;
	setp.lt.f64 	%p163, %fd88, %fd210;
	mov.f64 	%fd211, %fd210;
	mov.u64 	%rd323, %rd322;
	@%p163 bra 	$L__BB7_118;
	setp.lt.s64 	%p164, %rd322, %rd96;
	selp.f64 	%fd211, %fd210, %fd88, %p164;
	min.s64 	%rd323, %rd322, %rd96;
$L__BB7_118:
	setp.lt.s32 	%p165, %r1, 225;
	mov.u64 	%rd357, %rd323;
	mov.f64 	%fd241, %fd211;
	@%p165 bra 	$L__BB7_204;
	ld.shared.f64 	%fd91, [_ZN6thrust24THRUST_300001_SM_1000_NS8cuda_cub4core6detail5shmemE+120];
	ld.shared.u64 	%rd99, [_ZN6thrust24THRUST_300001_SM_1000_NS8cuda_cub4core6detail5shmemE+128];
	setp.lt.f64 	%p166, %fd211, %fd91;
	mov.u64 	%rd357, %rd99;
	mov.f64 	%fd241, %fd91;
	@%p166 bra 	$L__BB7_204;
	setp.lt.f64 	%p167, %fd91, %fd211;
	mov.u64 	%rd357, %rd323;
	mov.f64 	%fd241, %fd211;
	@%p167 bra 	$L__BB7_204;
	setp.lt.s64 	%p168, %rd323, %rd99;
	selp.f64 	%fd241, %fd211, %fd91, %p168;
	min.s64 	%rd357, %rd323, %rd99;
	bra.uni 	$L__BB7_204;
$L__BB7_122:
	mov.u32 	%r18, %tid.x;
	cvt.u64.u32 	%rd197, %r18;
	cvta.to.global.u64 	%rd198, %rd193;
	mul.wide.u32 	%rd199, %r18, 8;
	add.s64 	%rd200, %rd198, %rd199;
	ld.global.f64 	%fd170, [%rd200];
	add.s32 	%r31, %r18, 256;
	cvt.u64.u32 	%rd201, %r31;
	ld.global.f64 	%fd171, [%rd200+2048];
	add.s32 	%r32, %r18, 512;
	cvt.u64.u32 	%rd202, %r32;
	ld.global.f64 	%fd172, [%rd200+4096];
	add.s32 	%r33, %r18, 768;
	cvt.u64.u32 	%rd203, %r33;
	ld.global.f64 	%fd173, [%rd200+6144];
	or.b32  	%r34, %r18, 1024;
	cvt.u64.u32 	%rd101, %r34;
	add.s64 	%rd344, %rd194, %rd101;
	ld.global.f64 	%fd228, [%rd200+8192];
	setp.geu.f64 	%p3, %fd170, %fd171;
	selp.f64 	%fd174, %fd170, %fd171, %p3;
	selp.b64 	%rd204, %rd197, %rd201, %p3;
	setp.geu.f64 	%p4, %fd174, %fd172;
	selp.f64 	%fd175, %fd174, %fd172, %p4;
	selp.b64 	%rd205, %rd204, %rd202, %p4;
	setp.geu.f64 	%p5, %fd175, %fd173;
	selp.f64 	%fd94, %fd175, %fd173, %p5;
	selp.b64 	%rd104, %rd205, %rd203, %p5;
	setp.lt.f64 	%p6, %fd94, %fd228;
	@%p6 bra 	$L__BB7_124;
	setp.lt.f64 	%p7, %fd228, %fd94;
	setp.lt.u64 	%p8, %rd104, %rd101;
	or.pred  	%p9, %p7, %p8;
	selp.f64 	%fd228, %fd94, %fd228, %p9;
	add.s64 	%rd206, %rd194, %rd104;
	selp.b64 	%rd344, %rd206, %rd344, %p9;
$L__BB7_124:
	setp.lt.u64 	%p10, %rd196, 2560;
	mov.b64 	%rd333, 1280;
	@%p10 bra 	$L__BB7_137;
	mov.b64 	%rd325, 1280;
	mov.f64 	%fd213, %fd228;
$L__BB7_126:
	add.s64 	%rd209, %rd325, %rd197;
	shl.b64 	%rd210, %rd325, 3;
	cvta.to.global.u64 	%rd211, %rd193;
	add.s64 	%rd213, %rd211, %rd199;
	add.s64 	%rd214, %rd213, %rd210;
	add.s64 	%rd327, %rd209, %rd194;
	ld.global.f64 	%fd214, [%rd214];
	ld.global.f64 	%fd215, [%rd214+2048];
	ld.global.f64 	%fd216, [%rd214+4096];
	ld.global.f64 	%fd217, [%rd214+6144];
	ld.global.f64 	%fd228, [%rd214+8192];
	setp.lt.f64 	%p11, %fd213, %fd214;
	@%p11 bra 	$L__BB7_128;
	setp.lt.f64 	%p12, %fd214, %fd213;
	setp.lt.s64 	%p13, %rd344, %rd327;
	or.pred  	%p14, %p12, %p13;
	selp.f64 	%fd214, %fd213, %fd214, %p14;
	selp.b64 	%rd327, %rd344, %rd327, %p14;
$L__BB7_128:
	add.s64 	%rd215, %rd325, %rd197;
	add.s64 	%rd216, %rd215, %rd194;
	add.s64 	%rd328, %rd216, 256;
	setp.lt.f64 	%p15, %fd214, %fd215;
	@%p15 bra 	$L__BB7_130;
	setp.lt.f64 	%p16, %fd215, %fd214;
	add.s64 	%rd218, %rd325, %rd197;
	add.s64 	%rd219, %rd218, %rd194;
	add.s64 	%rd220, %rd219, 256;
	setp.lt.s64 	%p17, %rd327, %rd220;
	or.pred  	%p18, %p16, %p17;
	selp.f64 	%fd215, %fd214, %fd215, %p18;
	selp.b64 	%rd328, %rd327, %rd220, %p18;
$L__BB7_130:
	add.s64 	%rd329, %rd216, 512;
	setp.lt.f64 	%p19, %fd215, %fd216;
	@%p19 bra 	$L__BB7_132;
	setp.lt.f64 	%p20, %fd216, %fd215;
	add.s64 	%rd224, %rd325, %rd197;
	add.s64 	%rd225, %rd224, %rd194;
	add.s64 	%rd226, %rd225, 512;
	setp.lt.s64 	%p21, %rd328, %rd226;
	or.pred  	%p22, %p20, %p21;
	selp.f64 	%fd216, %fd215, %fd216, %p22;
	selp.b64 	%rd329, %rd328, %rd226, %p22;
$L__BB7_132:
	add.s64 	%rd227, %rd325, %rd197;
	add.s64 	%rd228, %rd227, %rd194;
	add.s64 	%rd330, %rd228, 768;
	setp.lt.f64 	%p23, %fd216, %fd217;
	@%p23 bra 	$L__BB7_134;
	setp.lt.f64 	%p24, %fd217, %fd216;
	setp.lt.s64 	%p25, %rd329, %rd330;
	or.pred  	%p26, %p24, %p25;
	selp.f64 	%fd217, %fd216, %fd217, %p26;
	selp.b64 	%rd330, %rd329, %rd330, %p26;
$L__BB7_134:
	add.s64 	%rd344, %rd228, 1024;
	setp.lt.f64 	%p27, %fd217, %fd228;
	@%p27 bra 	$L__BB7_136;
	setp.lt.f64 	%p28, %fd228, %fd217;
	setp.lt.s64 	%p29, %rd330, %rd344;
	or.pred  	%p30, %p28, %p29;
	selp.f64 	%fd228, %fd217, %fd228, %p30;
	selp.b64 	%rd344, %rd330, %rd344, %p30;
$L__BB7_136:
	add.s64 	%rd333, %rd325, 1280;
	add.s64 	%rd231, %rd325, 2560;
	setp.le.s64 	%p31, %rd231, %rd196;
	mov.u64 	%rd325, %rd333;
	mov.f64 	%fd213, %fd228;
	@%p31 bra 	$L__BB7_126;
$L__BB7_137:
	setp.le.s64 	%p32, %rd196, %rd333;
	@%p32 bra 	$L__BB7_160;
	cvt.u32.u64 	%r35, %rd333;
	cvt.u32.u64 	%r36, %rd196;
	sub.s32 	%r19, %r36, %r35;
	setp.ge.s32 	%p33, %r18, %r19;
	@%p33 bra 	$L__BB7_160;
	cvta.to.global.u64 	%rd130, %rd193;
	not.b32 	%r38, %r18;
	add.s32 	%r39, %r38, %r36;
	sub.s32 	%r20, %r39, %r35;
	and.b32  	%r41, %r20, 768;
	setp.eq.s32 	%p34, %r41, 768;
	mov.u32 	%r389, %r18;
	@%p34 bra 	$L__BB7_145;
	add.s64 	%rd234, %rd333, %rd197;
	add.s64 	%rd335, %rd234, %rd194;
	shl.b64 	%rd235, %rd234, 3;
	add.s64 	%rd334, %rd130, %rd235;
	shr.u32 	%r42, %r20, 8;
	add.s32 	%r43, %r42, 1;
	and.b32  	%r44, %r43, 3;
	neg.s32 	%r387, %r44;
	mov.u32 	%r389, %r18;
$L__BB7_141:
	.pragma "nounroll";
	mov.u64 	%rd135, %rd344;
	mov.f64 	%fd114, %fd228;
	ld.global.f64 	%fd115, [%rd334];
	setp.lt.f64 	%p35, %fd114, %fd115;
	mov.f64 	%fd228, %fd115;
	mov.u64 	%rd344, %rd335;
	@%p35 bra 	$L__BB7_144;
	setp.lt.f64 	%p36, %fd115, %fd114;
	mov.f64 	%fd228, %fd114;
	mov.u64 	%rd344, %rd135;
	@%p36 bra 	$L__BB7_144;
	setp.lt.s64 	%p37, %rd135, %rd335;
	selp.f64 	%fd228, %fd114, %fd115, %p37;
	min.s64 	%rd344, %rd135, %rd335;
$L__BB7_144:
	add.s32 	%r389, %r389, 256;
	add.s64 	%rd335, %rd335, 256;
	add.s64 	%rd334, %rd334, 2048;
	add.s32 	%r387, %r387, 1;
	setp.ne.s32 	%p38, %r387, 0;
	@%p38 bra 	$L__BB7_141;
$L__BB7_145:
	setp.lt.u32 	%p39, %r20, 768;
	@%p39 bra 	$L__BB7_160;
	add.s32 	%r390, %r389, 512;
$L__BB7_147:
	mov.u32 	%r28, %r390;
	add.s32 	%r45, %r28, -512;
	cvt.u64.u32 	%rd236, %r45;
	add.s64 	%rd237, %rd333, %rd236;
	shl.b64 	%rd238, %rd237, 3;
	add.s64 	%rd143, %rd130, %rd238;
	add.s64 	%rd144, %rd237, %rd194;
	ld.global.f64 	%fd121, [%rd143];
	setp.lt.f64 	%p40, %fd228, %fd121;
	mov.f64 	%fd225, %fd121;
	mov.u64 	%rd341, %rd144;
	@%p40 bra 	$L__BB7_150;
	setp.lt.f64 	%p41, %fd121, %fd228;
	mov.f64 	%fd225, %fd228;
	mov.u64 	%rd341, %rd344;
	@%p41 bra 	$L__BB7_150;
	setp.lt.s64 	%p42, %rd344, %rd144;
	selp.f64 	%fd225, %fd228, %fd121, %p42;
	min.s64 	%rd341, %rd344, %rd144;
$L__BB7_150:
	add.s32 	%r46, %r28, -256;
	cvt.u64.u32 	%rd239, %r46;
	add.s64 	%rd240, %rd333, %rd239;
	add.s64 	%rd147, %rd240, %rd194;
	ld.global.f64 	%fd124, [%rd143+2048];
	setp.lt.f64 	%p43, %fd225, %fd124;
	mov.f64 	%fd226, %fd124;
	mov.u64 	%rd342, %rd147;
	@%p43 bra 	$L__BB7_153;
	setp.lt.f64 	%p44, %fd124, %fd225;
	mov.f64 	%fd226, %fd225;
	mov.u64 	%rd342, %rd341;
	@%p44 bra 	$L__BB7_153;
	setp.lt.s64 	%p45, %rd341, %rd147;
	selp.f64 	%fd226, %fd225, %fd124, %p45;
	min.s64 	%rd342, %rd341, %rd147;
$L__BB7_153:
	cvt.u64.u32 	%rd241, %r28;
	add.s64 	%rd242, %rd333, %rd241;
	add.s64 	%rd150, %rd242, %rd194;
	ld.global.f64 	%fd127, [%rd143+4096];
	setp.lt.f64 	%p46, %fd226, %fd127;
	mov.f64 	%fd227, %fd127;
	mov.u64 	%rd343, %rd150;
	@%p46 bra 	$L__BB7_156;
	setp.lt.f64 	%p47, %fd127, %fd226;
	mov.f64 	%fd227, %fd226;
	mov.u64 	%rd343, %rd342;
	@%p47 bra 	$L__BB7_156;
	setp.lt.s64 	%p48, %rd342, %rd150;
	selp.f64 	%fd227, %fd226, %fd127, %p48;
	min.s64 	%rd343, %rd342, %rd150;
$L__BB7_156:
	add.s32 	%r47, %r28, 256;
	cvt.u64.u32 	%rd243, %r47;
	add.s64 	%rd244, %rd333, %rd243;
	add.s64 	%rd153, %rd244, %rd194;
	ld.global.f64 	%fd130, [%rd143+6144];
	setp.lt.f64 	%p49, %fd227, %fd130;
	mov.f64 	%fd228, %fd130;
	mov.u64 	%rd344, %rd153;
	@%p49 bra 	$L__BB7_159;
	setp.lt.f64 	%p50, %fd130, %fd227;
	mov.f64 	%fd228, %fd227;
	mov.u64 	%rd344, %rd343;
	@%p50 bra 	$L__BB7_159;
	setp.lt.s64 	%p51, %rd343, %rd153;
	selp.f64 	%fd228, %fd227, %fd130, %p51;
	min.s64 	%rd344, %rd343, %rd153;
$L__BB7_159:
	add.s32 	%r390, %r28, 1024;
	add.s32 	%r48, %r28, 512;
	setp.lt.s32 	%p52, %r48, %r19;
	@%p52 bra 	$L__BB7_147;
$L__BB7_160:
	// begin inline asm
	mov.u32 %r49, %laneid;
	// end inline asm
	mov.b64 	%rd245, %fd228;
	mov.b64 	{%r51, %r56}, %rd245;
	mov.b32 	%r67, 1;
	mov.b32 	%r68, 31;
	mov.b32 	%r69, -1;
	// begin inline asm
	shfl.sync.down.b32 %r50, %r51, %r67, %r68, %r69;
	// end inline asm
	// begin inline asm
	shfl.sync.down.b32 %r55, %r56, %r67, %r68, %r69;
	// end inline asm
	mov.b64 	%rd246, {%r50, %r55};
	mov.b64 	%fd134, %rd246;
	mov.b64 	{%r61, %r66}, %rd344;
	// begin inline asm
	shfl.sync.down.b32 %r60, %r61, %r67, %r68, %r69;
	// end inline asm
	// begin inline asm
	shfl.sync.down.b32 %r65, %r66, %r67, %r68, %r69;
	// end inline asm
	mov.b64 	%rd157, {%r60, %r65};
	setp.gt.s32 	%p53, %r49, 30;
	mov.f64 	%fd230, %fd228;
	mov.u64 	%rd346, %rd344;
	@%p53 bra 	$L__BB7_164;
	setp.lt.f64 	%p54, %fd228, %fd134;
	mov.f64 	%fd230, %fd134;
	mov.u64 	%rd346, %rd157;
	@%p54 bra 	$L__BB7_164;
	setp.gt.f64 	%p55, %fd228, %fd134;
	mov.f64 	%fd230, %fd228;
	mov.u64 	%rd346, %rd344;
	@%p55 bra 	$L__BB7_164;
	setp.lt.s64 	%p56, %rd344, %rd157;
	selp.f64 	%fd230, %fd228, %fd134, %p56;
	min.s64 	%rd346, %rd344, %rd157;
$L__BB7_164:
	mov.b64 	%rd247, %fd230;
	mov.b64 	{%r71, %r76}, %rd247;
	mov.b32 	%r87, 2;
	mov.b32 	%r88, 31;
	mov.b32 	%r89, -1;
	// begin inline asm
	shfl.sync.down.b32 %r70, %r71, %r87, %r88, %r89;
	// end inline asm
	// begin inline asm
	shfl.sync.down.b32 %r75, %r76, %r87, %r88, %r89;
	// end inline asm
	mov.b64 	%rd248, {%r70, %r75};
	mov.b64 	%fd137, %rd248;
	mov.b64 	{%r81, %r86}, %rd346;
	// begin inline asm
	shfl.sync.down.b32 %r80, %r81, %r87, %r88, %r89;
	// end inline asm
	// begin inline asm
	shfl.sync.down.b32 %r85, %r86, %r87, %r88, %r89;
	// end inline asm
	mov.b64 	%rd160, {%r80, %r85};
	setp.gt.s32 	%p57, %r49, 29;
	mov.f64 	%fd231, %fd230;
	mov.u64 	%rd347, %rd346;
	@%p57 bra 	$L__BB7_168;
	setp.lt.f64 	%p58, %fd230, %fd137;
	mov.f64 	%fd231, %fd137;
	mov.u64 	%rd347, %rd160;
	@%p58 bra 	$L__BB7_168;
	setp.gt.f64 	%p59, %fd230, %fd137;
	mov.f64 	%fd231, %fd230;
	mov.u64 	%rd347, %rd346;
	@%p59 bra 	$L__BB7_168;
	setp.lt.s64 	%p60, %rd346, %rd160;
	selp.f64 	%fd231, %fd230, %fd137, %p60;
	min.s64 	%rd347, %rd346, %rd160;
$L__BB7_168:
	mov.b64 	%rd249, %fd231;
	mov.b64 	{%r91, %r96}, %rd249;
	mov.b32 	%r107, 4;
	mov.b32 	%r108, 31;
	mov.b32 	%r109, -1;
	// begin inline asm
	shfl.sync.down.b32 %r90, %r91, %r107, %r108, %r109;
	// end inline asm
	// begin inline asm
	shfl.sync.down.b32 %r95, %r96, %r107, %r108, %r109;
	// end inline asm
	mov.b64 	%rd250, {%r90, %r95};
	mov.b64 	%fd140, %rd250;
	mov.b64 	{%r101, %r106}, %rd347;
	// begin inline asm
	shfl.sync.down.b32 %r100, %r101, %r107, %r108, %r109;
	// end inline asm
	// begin inline asm
	shfl.sync.down.b32 %r105, %r106, %r107, %r108, %r109;
	// end inline asm
	mov.b64 	%rd163, {%r100, %r105};
	setp.gt.s32 	%p61, %r49, 27;
	mov.f64 	%fd232, %fd231;
	mov.u64 	%rd348, %rd347;
	@%p61 bra 	$L__BB7_172;
	setp.lt.f64 	%p62, %fd231, %fd140;
	mov.f64 	%fd232, %fd140;
	mov.u64 	%rd348, %rd163;
	@%p62 bra 	$L__BB7_172;
	setp.gt.f64 	%p63, %fd231, %fd140;
	mov.f64 	%fd232, %fd231;
	mov.u64 	%rd348, %rd347;
	@%p63 bra 	$L__BB7_172;
	setp.lt.s64 	%p64, %rd347, %rd163;
	selp.f64 	%fd232, %fd231, %fd140, %p64;
	min.s64 	%rd348, %rd347, %rd163;
$L__BB7_172:
	mov.b64 	%rd251, %fd232;
	mov.b64 	{%r111, %r116}, %rd251;
	mov.b32 	%r127, 8;
	mov.b32 	%r128, 31;
	mov.b32 	%r129, -1;
	// begin inline asm
	shfl.sync.down.b32 %r110, %r111, %r127, %r128, %r129;
	// end inline asm
	// begin inline asm
	shfl.sync.down.b32 %r115, %r116, %r127, %r128, %r129;
	// end inline asm
	mov.b64 	%rd252, {%r110, %r115};
	mov.b64 	%fd143, %rd252;
	mov.b64 	{%r121, %r126}, %rd348;
	// begin inline asm
	shfl.sync.down.b32 %r120, %r121, %r127, %r128, %r129;
	// end inline asm
	// begin inline asm
	shfl.sync.down.b32 %r125, %r126, %r127, %r128, %r129;
	// end inline asm
	mov.b64 	%rd166, {%r120, %r125};
	setp.gt.s32 	%p65, %r49, 23;
	mov.f64 	%fd233, %fd232;
	mov.u64 	%rd349, %rd348;
	@%p65 bra 	$L__BB7_176;
	setp.lt.f64 	%p66, %fd232, %fd143;
	mov.f64 	%fd233, %fd143;
	mov.u64 	%rd349, %rd166;
	@%p66 bra 	$L__BB7_176;
	setp.gt.f64 	%p67, %fd232, %fd143;
	mov.f64 	%fd233, %fd232;
	mov.u64 	%rd349, %rd348;
	@%p67 bra 	$L__BB7_176;
	setp.lt.s64 	%p68, %rd348, %rd166;
	selp.f64 	%fd233, %fd232, %fd143, %p68;
	min.s64 	%rd349, %rd348, %rd166;
$L__BB7_176:
	mov.b64 	%rd253, %fd233;
	mov.b64 	{%r131, %r136}, %rd253;
	mov.b32 	%r147, 16;
	mov.b32 	%r148, 31;
	mov.b32 	%r149, -1;
	// begin inline asm
	shfl.sync.down.b32 %r130, %r131, %r147, %r148, %r149;
	// end inline asm
	// begin inline asm
	shfl.sync.down.b32 %r135, %r136, %r147, %r148, %r149;
	// end inline asm
	mov.b64 	%rd254, {%r130, %r135};
	mov.b64 	%fd146, %rd254;
	mov.b64 	{%r141, %r146}, %rd349;
	// begin inline asm
	shfl.sync.down.b32 %r140, %r141, %r147, %r148, %r149;
	// end inline asm
	// begin inline asm
	shfl.sync.down.b32 %r145, %r146, %r147, %r148, %r149;
	// end inline asm
	mov.b64 	%rd169, {%r140, %r145};
	setp.gt.s32 	%p69, %r49, 15;
	mov.f64 	%fd241, %fd233;
	mov.u64 	%rd357, %rd349;
	@%p69 bra 	$L__BB7_180;
	setp.lt.f64 	%p70, %fd233, %fd146;
	mov.f64 	%fd241, %fd146;
	mov.u64 	%rd357, %rd169;
	@%p70 bra 	$L__BB7_180;
	setp.gt.f64 	%p71, %fd233, %fd146;
	mov.f64 	%fd241, %fd233;
	mov.u64 	%rd357, %rd349;
	@%p71 bra 	$L__BB7_180;
	setp.lt.s64 	%p72, %rd349, %rd169;
	selp.f64 	%fd241, %fd233, %fd146, %p72;
	min.s64 	%rd357, %rd349, %rd169;
$L__BB7_180:
	setp.ne.s32 	%p73, %r49, 0;
	@%p73 bra 	$L__BB7_182;
	shr.u32 	%r150, %r18, 1;
	and.b32  	%r151, %r150, 496;
	mov.u32 	%r152, _ZN6thrust24THRUST_300001_SM_1000_NS8cuda_cub4core6detail5shmemE;
	add.s32 	%r153, %r152, %r151;
	st.shared.f64 	[%r153+8], %fd241;
	st.shared.u64 	[%r153+16], %rd357;
$L__BB7_182:
	bar.sync 	0;
	setp.ne.s32 	%p74, %r18, 0;
	@%p74 bra 	$L__BB7_204;
	ld.shared.f64 	%fd149, [_ZN6thrust24THRUST_300001_SM_1000_NS8cuda_cub4core6detail5shmemE+24];
	ld.shared.u64 	%rd172, [_ZN6thrust24THRUST_300001_SM_1000_NS8cuda_cub4core6detail5shmemE+32];
	setp.lt.f64 	%p75, %fd241, %fd149;
	mov.f64 	%fd235, %fd149;
	mov.u64 	%rd351, %rd172;
	@%p75 bra 	$L__BB7_186;
	setp.lt.f64 	%p76, %fd149, %fd241;
	mov.f64 	%fd235, %fd241;
	mov.u64 	%rd351, %rd357;
	@%p76 bra 	$L__BB7_186;
	setp.lt.s64 	%p77, %rd357, %rd172;
	selp.f64 	%fd235, %fd241, %fd149, %p77;
	min.s64 	%rd351, %rd357, %rd172;
$L__BB7_186:
	ld.shared.f64 	%fd152, [_ZN6thrust24THRUST_300001_SM_1000_NS8cuda_cub4core6detail5shmemE+40];
	ld.shared.u64 	%rd175, [_ZN6thrust24THRUST_300001_SM_1000_NS8cuda_cub4core6detail5shmemE+48];
	setp.lt.f64 	%p78, %fd235, %fd152;
	mov.f64 	%fd236, %fd152;
	mov.u64 	%rd352, %rd175;
	@%p78 bra 	$L__BB7_189;
	setp.lt.f64 	%p79, %fd152, %fd235;
	mov.f64 	%fd236, %fd235;
	mov.u64 	%rd352, %rd351;
	@%p79 bra 	$L__BB7_189;
	setp.lt.s64 	%p80, %rd351, %rd175;
	selp.f64 	%fd236, %fd235, %fd152, %p80;
	min.s64 	%rd352, %rd351, %rd175;
$L__BB7_189:
	ld.shared.f64 	%fd155, [_ZN6thrust24THRUST_300001_SM_1000_NS8cuda_cub4core6detail5shmemE+56];
	ld.shared.u64 	%rd178, [_ZN6thrust24THRUST_300001_SM_1000_NS8cuda_cub4core6detail5shmemE+64];
	setp.lt.f64 	%p81, %fd236, %fd155;
	mov.f64 	%fd237, %fd155;
	mov.u64 	%rd353, %rd178;
	@%p81 bra 	$L__BB7_192;
	setp.lt.f64 	%p82, %fd155, %fd236;
	mov.f64 	%fd237, %fd236;
	mov.u64 	%rd353, %rd352;
	@%p82 bra 	$L__BB7_192;
	setp.lt.s64 	%p83, %rd352, %rd178;
	selp.f64 	%fd237, %fd236, %fd155, %p83;
	min.s64 	%rd353, %rd352, %rd178;
$L__BB7_192:
	ld.shared.f64 	%fd158, [_ZN6thrust24THRUST_300001_SM_1000_NS8cuda_cub4core6detail5shmemE+72];
	ld.shared.u64 	%rd181, [_ZN6thrust24THRUST_300001_SM_1000_NS8cuda_cub4core6detail5shmemE+80];
	setp.lt.f64 	%p84, %fd237, %fd158;
	mov.f64 	%fd238, %fd158;
	mov.u64 	%rd354, %rd181;
	@%p84 bra 	$L__BB7_195;
	setp.lt.f64 	%p85, %fd158, %fd237;
	mov.f64 	%fd238, %fd237;
	mov.u64 	%rd354, %rd353;
	@%p85 bra 	$L__BB7_195;
	setp.lt.s64 	%p86, %rd353, %rd181;
	selp.f64 	%fd238, %fd237, %fd158, %p86;
	min.s64 	%rd354, %rd353, %rd181;
$L__BB7_195:
	ld.shared.f64 	%fd161, [_ZN6thrust24THRUST_300001_SM_1000_NS8cuda_cub4core6detail5shmemE+88];
	ld.shared.u64 	%rd184, [_ZN6thrust24THRUST_300001_SM_1000_NS8cuda_cub4core6detail5shmemE+96];
	setp.lt.f64 	%p87, %fd238, %fd161;
	mov.f64 	%fd239, %fd161;
	mov.u64 	%rd355, %rd184;
	@%p87 bra 	$L__BB7_198;
	setp.lt.f64 	%p88, %fd161, %fd238;
	mov.f64 	%fd239, %fd238;
	mov.u64 	%rd355, %rd354;
	@%p88 bra 	$L__BB7_198;
	setp.lt.s64 	%p89, %rd354, %rd184;
	selp.f64 	%fd239, %fd238, %fd161, %p89;
	min.s64 	%rd355, %rd354, %rd184;
$L__BB7_198:
	ld.shared.f64 	%fd164, [_ZN6thrust24THRUST_300001_SM_1000_NS8cuda_cub4core6detail5shmemE+104];
	ld.shared.u64 	%rd187, [_ZN6thrust24THRUST_300001_SM_1000_NS8cuda_cub4core6detail5shmemE+112];
	setp.lt.f64 	%p90, %fd239, %fd164;
	mov.f64 	%fd240, %fd164;
	mov.u64 	%rd356, %rd187;
	@%p90 bra 	$L__BB7_201;
	setp.lt.f64 	%p91, %fd164, %fd239;
	mov.f64 	%fd240, %fd239;
	mov.u64 	%rd356, %rd355;
	@%p91 bra 	$L__BB7_201;
	setp.lt.s64 	%p92, %rd355, %rd187;
	selp.f64 	%fd240, %fd239, %fd164, %p92;
	min.s64 	%rd356, %rd355, %rd187;
$L__BB7_201:
	ld.shared.f64 	%fd167, [_ZN6thrust24THRUST_300001_SM_1000_NS8cuda_cub4core6detail5shmemE+120];
	ld.shared.u64 	%rd190, [_ZN6thrust24THRUST_300001_SM_1000_NS8cuda_cub4core6detail5shmemE+128];
	setp.lt.f64 	%p93, %fd240, %fd167;
	mov.u64 	%rd357, %rd190;
	mov.f64 	%fd241, %fd167;
	@%p93 bra 	$L__BB7_204;
	setp.lt.f64 	%p94, %fd167, %fd240;
	mov.u64 	%rd357, %rd356;
	mov.f64 	%fd241, %fd240;
	@%p94 bra 	$L__BB7_204;
	setp.lt.s64 	%p95, %rd356, %rd190;
	selp.f64 	%fd241, %fd240, %fd167, %p95;
	min.s64 	%rd357, %rd356, %rd190;
$L__BB7_204:
	mov.u32 	%r381, %tid.x;
	setp.ne.s32 	%p212, %r381, 0;
	@%p212 bra 	$L__BB7_206;
	ld.param.u64 	%rd288, [_ZN6thrust24THRUST_300001_SM_1000_NS8cuda_cub4core6detail13_kernel_agentINS1_8__reduce11ReduceAgentINS0_12zip_iteratorIN4cuda3std3__45tupleIJNS0_10device_ptrIdEENS0_17counting_iteratorIlNS0_11use_defaultESF_SF_EEEEEEEPNSB_IJdlEEESJ_lNS1_9__extrema9arg_max_fIdlNSA_4lessIdEEEEEEJSI_SK_lSP_EEEvDpT0__param_1];
	cvta.to.global.u64 	%rd287, %rd288;
	st.global.f64 	[%rd287], %fd241;
	st.global.u64 	[%rd287+8], %rd357;
$L__BB7_206:
	ret;

}
	// .globl	_ZN6thrust24THRUST_300001_SM_1000_NS8cuda_cub4core6detail13_kernel_agentINS1_8__reduce11ReduceAgentINS0_12zip_iteratorIN4cuda3std3__45tupleIJNS0_10device_ptrIdEENS0_17counting_iteratorIlNS0_11use_defaultESF_SF_EEEEEEEPNSB_IJdlEEESJ_lNS1_9__extrema9arg_max_fIdlNSA_4lessIdEEEEEEJSI_SK_lN3cub18CUB_300001_SM_100013GridEvenShareIlEENSS_9GridQueueIyEESP_EEEvDpT0_
.visible .entry _ZN6thrust24THRUST_300001_SM_1000_NS8cuda_cub4core6detail13_kernel_agentINS1_8__reduce11ReduceAgentINS0_12zip_iteratorIN4cuda3std3__45tupleIJNS0_10device_ptrIdEENS0_17counting_iteratorIlNS0_11use_defaultESF_SF_EEEEEEEPNSB_IJdlEEESJ_lNS1_9__extrema9arg_max_fIdlNSA_4lessIdEEEEEEJSI_SK_lN3cub18CUB_300001_SM_100013GridEvenShareIlEENSS_9GridQueueIyEESP_EEEvDpT0_(
	.param .align 8 .b8 _ZN6thrust24THRUST_300001_SM_1000_NS8cuda_cub4core6detail13_kernel_agentINS1_8__reduce11ReduceAgentINS0_12zip_iteratorIN4cuda3std3__45tupleIJNS0_10device_ptrIdEENS0_17counting_iteratorIlNS0_11use_defaultESF_SF_EEEEEEEPNSB_IJdlEEESJ_lNS1_9__extrema9arg_max_fIdlNSA_4lessIdEEEEEEJSI_SK_lN3cub18CUB_300001_SM_100013GridEvenShareIlEENSS_9GridQueueIyEESP_EEEvDpT0__param_0[16],
	.param .u64 .ptr .align 1 _ZN6thrust24THRUST_300001_SM_1000_NS8cuda_cub4core6detail13_kernel_agentINS1_8__reduce11ReduceAgentINS0_12zip_iteratorIN4cuda3std3__45tupleIJNS0_10device_ptrIdEENS0_17counting_iteratorIlNS0_11use_defaultESF_SF_EEEEEEEPNSB_IJdlEEESJ_lNS1_9__extrema9arg_max_fIdlNSA_4lessIdEEEEEEJSI_SK_lN3cub18CUB_300001_SM_100013GridEvenShareIlEENSS_9GridQueueIyEESP_EEEvDpT0__param_1,
	.param .u64 _ZN6thrust24THRUST_300001_SM_1000_NS8cuda_cub4core6detail13_kernel_agentINS1_8__reduce11ReduceAgentINS0_12zip_iteratorIN4cuda3std3__45tupleIJNS0_10device_ptrIdEENS0_17counting_iteratorIlNS0_11use_defaultESF_SF_EEEEEEEPNSB_IJdlEEESJ_lNS1_9__extrema9arg_max_fIdlNSA_4lessIdEEEEEEJSI_SK_lN3cub18CUB_300001_SM_100013GridEvenShareIlEENSS_9GridQueueIyEESP_EEEvDpT0__param_2,
	.param .align 8 .b8 _ZN6thrust24THRUST_300001_SM_1000_NS8cuda_cub4core6detail13_kernel_agentINS1_8__reduce11ReduceAgentINS0_12zip_iteratorIN4cuda3std3__45tupleIJNS0_10device_ptrIdEENS0_17counting_iteratorIlNS0_11use_defaultESF_SF_EEEEEEEPNSB_IJdlEEESJ_lNS1_9__extrema9arg_max_fIdlNSA_4lessIdEEEEEEJSI_SK_lN3cub18CUB_300001_SM_100013GridEvenShareIlEENSS_9GridQueueIyEESP_EEEvDpT0__param_3[72],
	.param .align 8 .b8 _ZN6thrust24THRUST_300001_SM_1000_NS8cuda_cub4core6detail13_kernel_agentINS1_8__reduce11ReduceAgentINS0_12zip_iteratorIN4cuda3std3__45tupleIJNS0_10device_ptrIdEENS0_17counting_iteratorIlNS0_11use_defaultESF_SF_EEEEEEEPNSB_IJdlEEESJ_lNS1_9__extrema9arg_max_fIdlNSA_4lessIdEEEEEEJSI_SK_lN3cub18CUB_300001_SM_100013GridEvenShareIlEENSS_9GridQueueIyEESP_EEEvDpT0__param_4[8],
	.param .align 1 .b8 _ZN6thrust24THRUST_300001_SM_1000_NS8cuda_cub4core6detail13_kernel_agentINS1_8__reduce11ReduceAgentINS0_12zip_iteratorIN4cuda3std3__45tupleIJNS0_10device_ptrIdEENS0_17counting_iteratorIlNS0_11use_defaultESF_SF_EEEEEEEPNSB_IJdlEEESJ_lNS1_9__extrema9arg_max_fIdlNSA_4lessIdEEEEEEJSI_SK_lN3cub18CUB_300001_SM_100013GridEvenShareIlEENSS_9GridQueueIyEESP_EEEvDpT0__param_5[1]
)
.maxntid 256
{
	.reg .pred 	%p<215>;
	.reg .b32 	%r<399>;
	.reg .b64 	%rd<350>;
	.reg .b64 	%fd<242>;

	ld.param.u64 	%rd3, [_ZN6thrust24THRUST_300001_SM_1000_NS8cuda_cub4core6detail13_kernel_agentINS1_8__reduce11ReduceAgentINS0_12zip_iteratorIN4cuda3std3__45tupleIJNS0_10device_ptrIdEENS0_17counting_iteratorIlNS0_11use_defaultESF_SF_EEEEEEEPNSB_IJdlEEESJ_lNS1_9__extrema9arg_max_fIdlNSA_4lessIdEEEEEEJSI_SK_lN3cub18CUB_300001_SM_100013GridEvenShareIlEENSS_9GridQueueIyEESP_EEEvDpT0__param_0+8];
	ld.param.u64 	%rd196, [_ZN6thrust24THRUST_300001_SM_1000_NS8cuda_cub4core6detail13_kernel_agentINS1_8__reduce11ReduceAgentINS0_12zip_iteratorIN4cuda3std3__45tupleIJNS0_10device_ptrIdEENS0_17counting_iteratorIlNS0_11use_defaultESF_SF_EEEEEEEPNSB_IJdlEEESJ_lNS1_9__extrema9arg_max_fIdlNSA_4lessIdEEEEEEJSI_SK_lN3cub18CUB_300001_SM_100013GridEvenShareIlEENSS_9GridQueueIyEESP_EEEvDpT0__param_0];
	ld.param.u64 	%rd197, [_ZN6thrust24THRUST_300001_SM_1000_NS8cuda_cub4core6detail13_kernel_agentINS1_8__reduce11ReduceAgentINS0_12zip_iteratorIN4cuda3std3__45tupleIJNS0_10device_ptrIdEENS0_17counting_iteratorIlNS0_11use_defaultESF_SF_EEEEEEEPNSB_IJdlEEESJ_lNS1_9__extrema9arg_max_fIdlNSA_4lessIdEEEEEEJSI_SK_lN3cub18CUB_300001_SM_100013GridEvenShareIlEENSS_9GridQueueIyEESP_EEEvDpT0__param_4];
	ld.param.u64 	%rd195, [_ZN6thrust24THRUST_300001_SM_1000_NS8cuda_cub4core6detail13_kernel_agentINS1_8__reduce11ReduceAgentINS0_12zip_iteratorIN4cuda3std3__45tupleIJNS0_10device_ptrIdEENS0_17counting_iteratorIlNS0_11use_defaultESF_SF_EEEEEEEPNSB_IJdlEEESJ_lNS1_9__extrema9arg_max_fIdlNSA_4lessIdEEEEEEJSI_SK_lN3cub18CUB_300001_SM_100013GridEvenShareIlEENSS_9GridQueueIyEESP_EEEvDpT0__param_2];
	cvta.to.global.u64 	%rd1, %rd197;
	cvta.to.global.u64 	%rd2, %rd196;
	mov.u32 	%r1, %ctaid.x;
	mul.lo.s32 	%r33, %r1, 1280;
	cvt.u64.u32 	%rd4, %r33;
	mov.u32 	%r34, %nctaid.x;
	mul.lo.s32 	%r35, %r34, 1280;
	cvt.u64.u32 	%rd5, %r35;
	add.s64 	%rd198, %rd4, 1280;
	setp.le.s64 	%p1, %rd198, %rd195;
	@%p1 bra 	$L__BB8_121;
	cvt.u32.u64 	%r159, %rd4;
	cvt.u32.u64 	%r2, %rd195;
	sub.s32 	%r3, %r2, %r159;
	mov.u32 	%r4, %tid.x;
	setp.ge.s32 	%p98, %r4, %r3;
	mov.f64 	%fd188, 0d0000000000000000;
	mov.b64 	%rd292, 0;
	mov.u32 	%r393, %r4;
	@%p98 bra 	$L__BB8_3;
	cvt.u64.u32 	%rd240, %r4;
	add.s64 	%rd241, %rd4, %rd240;
	shl.b64 	%rd242, %rd241, 3;
	add.s64 	%rd243, %rd2, %rd242;
	add.s64 	%rd292, %rd3, %rd241;
	ld.global.f64 	%fd188, [%rd243];
	add.s32 	%r393, %r4, 256;
$L__BB8_3:
	setp.ge.s32 	%p99, %r393, %r3;
	@%p99 bra 	$L__BB8_25;
	not.b32 	%r161, %r393;
	add.s32 	%r162, %r161, %r2;
	sub.s32 	%r7, %r162, %r159;
	and.b32  	%r163, %r7, 768;
	setp.eq.s32 	%p100, %r163, 768;
	@%p100 bra 	$L__BB8_10;
	cvt.u64.u32 	%rd245, %r393;
	add.s64 	%rd246, %rd245, %rd4;
	add.s64 	%rd283, %rd246, %rd3;
	shl.b64 	%rd247, %rd246, 3;
	add.s64 	%rd282, %rd2, %rd247;
	shr.u32 	%r164, %r7, 8;
	add.s32 	%r165, %r164, 1;
	and.b32  	%r166, %r165, 3;
	neg.s32 	%r391, %r166;
$L__BB8_6:
	.pragma "nounroll";
	mov.u64 	%rd12, %rd292;
	mov.f64 	%fd3, %fd188;
	ld.global.f64 	%fd4, [%rd282];
	setp.lt.f64 	%p101, %fd3, %fd4;
	mov.u64 	%rd292, %rd283;
	mov.f64 	%fd188, %fd4;
	@%p101 bra 	$L__BB8_9;
	setp.lt.f64 	%p102, %fd4, %fd3;
	mov.u64 	%rd292, %rd12;
	mov.f64 	%fd188, %fd3;
	@%p102 bra 	$L__BB8_9;
	setp.lt.s64 	%p103, %rd12, %rd283;
	min.s64 	%rd292, %rd12, %rd283;
	selp.f64 	%fd188, %fd3, %fd4, %p103;
$L__BB8_9:
	add.s32 	%r393, %r393, 256;
	add.s64 	%rd283, %rd283, 256;
	add.s64 	%rd282, %rd282, 2048;
	add.s32 	%r391, %r391, 1;
	setp.ne.s32 	%p104, %r391, 0;
	@%p104 bra 	$L__BB8_6;
$L__BB8_10:
	setp.lt.u32 	%p105, %r7, 768;
	@%p105 bra 	$L__BB8_25;
	add.s32 	%r394, %r393, 512;
$L__BB8_12:
	mov.u32 	%r15, %r394;
	add.s32 	%r167, %r15, -512;
	cvt.s64.s32 	%rd248, %r167;
	add.s64 	%rd249, %rd248, %rd4;
	shl.b64 	%rd250, %rd249, 3;
	add.s64 	%rd20, %rd2, %rd250;
	add.s64 	%rd21, %rd249, %rd3;
	ld.global.f64 	%fd10, [%rd20];
	setp.lt.f64 	%p106, %fd188, %fd10;
	mov.u64 	%rd289, %rd21;
	mov.f64 	%fd185, %fd10;
	@%p106 bra 	$L__BB8_15;
	setp.lt.f64 	%p107, %fd10, %fd188;
	mov.u64 	%rd289, %rd292;
	mov.f64 	%fd185, %fd188;
	@%p107 bra 	$L__BB8_15;
	setp.lt.s64 	%p108, %rd292, %rd21;
	min.s64 	%rd289, %rd292, %rd21;
	selp.f64 	%fd185, %fd188, %fd10, %p108;
$L__BB8_15:
	add.s32 	%r168, %r15, -256;
	cvt.s64.s32 	%rd251, %r168;
	add.s64 	%rd252, %rd251, %rd4;
	add.s64 	%rd24, %rd252, %rd3;
	ld.global.f64 	%fd13, [%rd20+2048];
	setp.lt.f64 	%p109, %fd185, %fd13;
	mov.u64 	%rd290, %rd24;
	mov.f64 	%fd186, %fd13;
	@%p109 bra 	$L__BB8_18;
	setp.lt.f64 	%p110, %fd13, %fd185;
	mov.u64 	%rd290, %rd289;
	mov.f64 	%fd186, %fd185;
	@%p110 bra 	$L__BB8_18;
	setp.lt.s64 	%p111, %rd289, %rd24;
	min.s64 	%rd290, %rd289, %rd24;
	selp.f64 	%fd186, %fd185, %fd13, %p111;
$L__BB8_18:
	cvt.s64.s32 	%rd253, %r15;
	add.s64 	%rd254, %rd253, %rd4;
	add.s64 	%rd27, %rd254, %rd3;
	ld.global.f64 	%fd16, [%rd20+4096];
	setp.lt.f64 	%p112, %fd186, %fd16;
	mov.u64 	%rd291, %rd27;
	mov.f64 	%fd187, %fd16;
	@%p112 bra 	$L__BB8_21;
	setp.lt.f64 	%p113, %fd16, %fd186;
	mov.u64 	%rd291, %rd290;
	mov.f64 	%fd187, %fd186;
	@%p113 bra 	$L__BB8_21;
	setp.lt.s64 	%p114, %rd290, %rd27;
	min.s64 	%rd291, %rd290, %rd27;
	selp.f64 	%fd187, %fd186, %fd16, %p114;
$L__BB8_21:
	add.s32 	%r169, %r15, 256;
	cvt.s64.s32 	%rd255, %r169;
	add.s64 	%rd256, %rd255, %rd4;
	add.s64 	%rd30, %rd256, %rd3;
	ld.global.f64 	%fd19, [%rd20+6144];
	setp.lt.f64 	%p115, %fd187, %fd19;
	mov.u64 	%rd292, %rd30;
	mov.f64 	%fd188, %fd19;
	@%p115 bra 	$L__BB8_24;
	setp.lt.f64 	%p116, %fd19, %fd187;
	mov.u64 	%rd292, %rd291;
	mov.f64 	%fd188, %fd187;
	@%p116 bra 	$L__BB8_24;
	setp.lt.s64 	%p117, %rd291, %rd30;
	min.s64 	%rd292, %rd291, %rd30;
	selp.f64 	%fd188, %fd187, %fd19, %p117;
$L__BB8_24:
	add.s32 	%r394, %r15, 1024;
	add.s32 	%r170, %r15, 512;
	setp.lt.s32 	%p118, %r170, %r3;
	@%p118 bra 	$L__BB8_12;
$L__BB8_25:
	setp.lt.s32 	%p119, %r3, 256;
	@%p119 bra 	$L__BB8_70;
	// begin inline asm
	mov.u32 %r284, %laneid;
	// end inline asm
	mov.b64 	%rd267, %fd188;
	mov.b64 	{%r286, %r291}, %rd267;
	mov.b32 	%r302, 1;
	mov.b32 	%r303, 31;
	mov.b32 	%r304, -1;
	// begin inline asm
	shfl.sync.down.b32 %r285, %r286, %r302, %r303, %r304;
	// end inline asm
	// begin inline asm
	shfl.sync.down.b32 %r290, %r291, %r302, %r303, %r304;
	// end inline asm
	mov.b64 	%rd268, {%r285, %r290};
	mov.b64 	%fd23, %rd268;
	mov.b64 	{%r296, %r301}, %rd292;
	// begin inline asm
	shfl.sync.down.b32 %r295, %r296, %r302, %r303, %r304;
	// end inline asm
	// begin inline asm
	shfl.sync.down.b32 %r300, %r301, %r302, %r303, %r304;
	// end inline asm
	mov.b64 	%rd34, {%r295, %r300};
	setp.gt.s32 	%p171, %r284, 30;
	mov.u64 	%rd294, %rd292;
	mov.f64 	%fd190, %fd188;
	@%p171 bra 	$L__BB8_30;
	setp.lt.f64 	%p172, %fd188, %fd23;
	mov.u64 	%rd294, %rd34;
	mov.f64 	%fd190, %fd23;
	@%p172 bra 	$L__BB8_30;
	setp.gt.f64 	%p173, %fd188, %fd23;
	mov.u64 	%rd294, %rd292;
	mov.f64 	%fd190, %fd188;
	@%p173 bra 	$L__BB8_30;
	setp.lt.s64 	%p174, %rd292, %rd34;
	min.s64 	%rd294, %rd292, %rd34;
	selp.f64 	%fd190, %fd188, %fd23, %p174;
$L__BB8_30:
	mov.b64 	%rd269, %fd190;
	mov.b64 	{%r306, %r311}, %rd269;
	mov.b32 	%r322, 2;
	mov.b32 	%r323, 31;
	mov.b32 	%r324, -1;
	// begin inline asm
	shfl.sync.down.b32 %r305, %r306, %r322, %r323, %r324;
	// end inline asm
	// begin inline asm
	shfl.sync.down.b32 %r310, %r311, %r322, %r323, %r324;
	// end inline asm
	mov.b64 	%rd270, {%r305, %r310};
	mov.b64 	%fd26, %rd270;
	mov.b64 	{%r316, %r321}, %rd294;
	// begin inline asm
	shfl.sync.down.b32 %r315, %r316, %r322, %r323, %r324;
	// end inline asm
	// begin inline asm
	shfl.sync.down.b32 %r320, %r321, %r322, %r323, %r324;
	// end inline asm
	mov.b64 	%rd37, {%r315, %r320};
	setp.gt.s32 	%p175, %r284, 29;
	mov.u64 	%rd295, %rd294;
	mov.f64 	%fd191, %fd190;
	@%p175 bra 	$L__BB8_34;
	setp.lt.f64 	%p176, %fd190, %fd26;
	mov.u64 	%rd295, %rd37;
	mov.f64 	%fd191, %fd26;
	@%p176 bra 	$L__BB8_34;
	setp.gt.f64 	%p177, %fd190, %fd26;
	mov.u64 	%rd295, %rd294;
	mov.f64 	%fd191, %fd190;
	@%p177 bra 	$L__BB8_34;
	setp.lt.s64 	%p178, %rd294, %rd37;
	min.s64 	%rd295, %rd294, %rd37;
	selp.f64 	%fd191, %fd190, %fd26, %p178;
$L__BB8_34:
	mov.b64 	%rd271, %fd191;
	mov.b64 	{%r326, %r331}, %rd271;
	mov.b32 	%r342, 4;
	mov.b32 	%r343, 31;
	mov.b32 	%r344, -1;
	// begin inline asm
	shfl.sync.down.b32 %r325, %r326, %r342, %r343, %r344;
	// end inline asm
	// begin inline asm
	shfl.sync.down.b32 %r330, %r331, %r342, %r343, %r344;
	// end inline asm
	mov.b64 	%rd272, {%r325, %r330};
	mov.b64 	%fd29, %rd272;
	mov.b64 	{%r336, %r341}, %rd295;
	// begin inline asm
	shfl.sync.down.b32 %r335, %r336, %r342, %r343, %r344;
	// end inline asm
	// begin inline asm
	shfl.sync.down.b32 %r340, %r341, %r342, %r343, %r344;
	// end inline asm
	mov.b64 	%rd40, {%r335, %r340};
	setp.gt.s32 	%p179, %r284, 27;
	mov.u64 	%rd296, %rd295;
	mov.f64 	%fd192, %fd191;
	@%p179 bra 	$L__BB8_38;
	setp.lt.f64 	%p180, %fd191, %fd29;
	mov.u64 	%rd296, %rd40;
	mov.f64 	%fd192, %fd29;
	@%p180 bra 	$L__BB8_38;
	setp.gt.f64 	%p181, %fd191, %fd29;
	mov.u64 	%rd296, %rd295;
	mov.f64 	%fd192, %fd191;
	@%p181 bra 	$L__BB8_38;
	setp.lt.s64 	%p182, %rd295, %rd40;
	min.s64 	%rd296, %rd295, %rd40;
	selp.f64 	%fd192, %fd191, %fd29, %p182;
$L__BB8_38:
	mov.b64 	%rd273, %fd192;
	mov.b64 	{%r346, %r351}, %rd273;
	mov.b32 	%r362, 8;
	mov.b32 	%r363, 31;
	mov.b32 	%r364, -1;
	// begin inline asm
	shfl.sync.down.b32 %r345, %r346, %r362, %r363, %r364;
	// end inline asm
	// begin inline asm
	shfl.sync.down.b32 %r350, %r351, %r362, %r363, %r364;
	// end inline asm
	mov.b64 	%rd274, {%r345, %r350};
	mov.b64 	%fd32, %rd274;
	mov.b64 	{%r356, %r361}, %rd296;
	// begin inline asm
	shfl.sync.down.b32 %r355, %r356, %r362, %r363, %r364;
	// end inline asm
	// begin inline asm
	shfl.sync.down.b32 %r360, %r361, %r362, %r363, %r364;
	// end inline asm
	mov.b64 	%rd43, {%r355, %r360};
	setp.gt.s32 	%p183, %r284, 23;
	mov.u64 	%rd297, %rd296;
	mov.f64 	%fd193, %fd192;
	@%p183 bra 	$L__BB8_42;
	setp.lt.f64 	%p184, %fd192, %fd32;
	mov.u64 	%rd297, %rd43;
	mov.f64 	%fd193, %fd32;
	@%p184 bra 	$L__BB8_42;
	setp.gt.f64 	%p185, %fd192, %fd32;
	mov.u64 	%rd297, %rd296;
	mov.f64 	%fd193, %fd192;
	@%p185 bra 	$L__BB8_42;
	setp.lt.s64 	%p186, %rd296, %rd43;
	min.s64 	%rd297, %rd296, %rd43;
	selp.f64 	%fd193, %fd192, %fd32, %p186;
$L__BB8_42:
	mov.b64 	%rd275, %fd193;
	mov.b64 	{%r366, %r371}, %rd275;
	mov.b32 	%r382, 16;
	mov.b32 	%r383, 31;
	mov.b32 	%r384, -1;
	// begin inline asm
	shfl.sync.down.b32 %r365, %r366, %r382, %r383, %r384;
	// end inline asm
	// begin inline asm
	shfl.sync.down.b32 %r370, %r371, %r382, %r383, %r384;
	// end inline asm
	mov.b64 	%rd276, {%r365, %r370};
	mov.b64 	%fd35, %rd276;
	mov.b64 	{%r376, %r381}, %rd297;
	// begin inline asm
	shfl.sync.down.b32 %r375, %r376, %r382, %r383, %r384;
	// end inline asm
	// begin inline asm
	shfl.sync.down.b32 %r380, %r381, %r382, %r383, %r384;
	// end inline asm
	mov.b64 	%rd46, {%r375, %r380};
	setp.gt.s32 	%p187, %r284, 15;
	mov.u64 	%rd349, %rd297;
	mov.f64 	%fd241, %fd193;
	@%p187 bra 	$L__BB8_46;
	setp.lt.f64 	%p188, %fd193, %fd35;
	mov.u64 	%rd349, %rd46;
	mov.f64 	%fd241, %fd35;
	@%p188 bra 	$L__BB8_46;
	setp.gt.f64 	%p189, %fd193, %fd35;
	mov.u64 	%rd349, %rd297;
	mov.f64 	%fd241, %fd193;
	@%p189 bra 	$L__BB8_46;
	setp.lt.s64 	%p190, %rd297, %rd46;
	min.s64 	%rd349, %rd297, %rd46;
	selp.f64 	%fd241, %fd193, %fd35, %p190;
$L__BB8_46:
	setp.ne.s32 	%p191, %r284, 0;
	@%p191 bra 	$L__BB8_48;
	shr.u32 	%r385, %r4, 1;
	and.b32  	%r386, %r385, 496;
	mov.u32 	%r387, _ZN6thrust24THRUST_300001_SM_1000_NS8cuda_cub4core6detail5shmemE;
	add.s32 	%r388, %r387, %r386;
	st.shared.f64 	[%r388+8], %fd241;
	st.shared.u64 	[%r388+16], %rd349;
$L__BB8_48:
	bar.sync 	0;
	setp.ne.s32 	%p192, %r4, 0;
	@%p192 bra 	$L__BB8_208;
	ld.shared.f64 	%fd38, [_ZN6thrust24THRUST_300001_SM_1000_NS8cuda_cub4core6detail5shmemE+24];
	ld.shared.u64 	%rd49, [_ZN6thrust24THRUST_300001_SM_1000_NS8cuda_cub4core6detail5shmemE+32];
	setp.lt.f64 	%p193, %fd241, %fd38;
	mov.u64 	%rd299, %rd49;
	mov.f64 	%fd195, %fd38;
	@%p193 bra 	$L__BB8_52;
	setp.lt.f64 	%p194, %fd38, %fd241;
	mov.u64 	%rd299, %rd349;
	mov.f64 	%fd195, %fd241;
	@%p194 bra 	$L__BB8_52;
	setp.lt.s64 	%p195, %rd349, %rd49;
	min.s64 	%rd299, %rd349, %rd49;
	selp.f64 	%fd195, %fd241, %fd38, %p195;
$L__BB8_52:
	ld.shared.f64 	%fd41, [_ZN6thrust24THRUST_300001_SM_1000_NS8cuda_cub4core6detail5shmemE+40];
	ld.shared.u64 	%rd52, [_ZN6thrust24THRUST_300001_SM_1000_NS8cuda_cub4core6detail5shmemE+48];
	setp.lt.f64 	%p196, %fd195, %fd41;
	mov.u64 	%rd300, %rd52;
	mov.f64 	%fd196, %fd41;
	@%p196 bra 	$L__BB8_55;
	setp.lt.f64 	%p197, %fd41, %fd195;
	mov.u64 	%rd300, %rd299;
	mov.f64 	%fd196, %fd195;
	@%p197 bra 	$L__BB8_55;
	setp.lt.s64 	%p198, %rd299, %rd52;
	min.s64 	%rd300, %rd299, %rd52;
	selp.f64 	%fd196, %fd195, %fd41, %p198;
$L__BB8_55:
	ld.shared.f64 	%fd44, [_ZN6thrust24THRUST_300001_SM_1000_NS8cuda_cub4core6detail5shmemE+56];
	ld.shared.u64 	%rd55, [_ZN6thrust24THRUST_300001_SM_1000_NS8cuda_cub4core6detail5shmemE+64];
	setp.lt.f64 	%p199, %fd196, %fd44;
	mov.u64 	%rd301, %rd55;
	mov.f64 	%fd197, %fd44;
	@%p199 bra 	$L__BB8_58;
	setp.lt.f64 	%p200, %fd44, %fd196;
	mov.u64 	%rd301, %rd300;
	mov.f64 	%fd197, %fd196;
	@%p200 bra 	$L__BB8_58;
	setp.lt.s64 	%p201, %rd300, %rd55;
	min.s64 	%rd301, %rd300, %rd55;
	selp.f64 	%fd197, %fd196, %fd44, %p201;
$L__BB8_58:
	ld.shared.f64 	%fd47, [_ZN6thrust24THRUST_300001_SM_1000_NS8cuda_cub4core6detail5shmemE+72];
	ld.shared.u64 	%rd58, [_ZN6thrust24THRUST_300001_SM_1000_NS8cuda_cub4core6detail5shmemE+80];
	setp.lt.f64 	%p202, %fd197, %fd47;
	mov.u64 	%rd302, %rd58;
	mov.f64 	%fd198, %fd47;
	@%p202 bra 	$L__BB8_61;
	setp.lt.f64 	%p203, %fd47, %fd197;
	mov.u64 	%rd302, %rd301;
	mov.f64 	%fd198, %fd197;
	@%p203 bra 	$L__BB8_61;
	setp.lt.s64 	%p204, %rd301, %rd58;
	min.s64 	%rd302, %rd301, %rd58;
	selp.f64 	%fd198, %fd197, %fd47, %p204;
$L__BB8_61:
	ld.shared.f64 	%fd50, [_ZN6thrust24THRUST_300001_SM_1000_NS8cuda_cub4core6detail5shmemE+88];
	ld.shared.u64 	%rd61, [_ZN6thrust24THRUST_300001_SM_1000_NS8cuda_cub4core6detail5shmemE+96];
	setp.lt.f64 	%p205, %fd198, %fd50;
	mov.u64 	%rd303, %rd61;
	mov.f64 	%fd199, %fd50;
	@%p205 bra 	$L__BB8_64;
	setp.lt.f64 	%p206, %fd50, %fd198;
	mov.u64 	%rd303, %rd302;
	mov.f64 	%fd199, %fd198;
	@%p206 bra 	$L__BB8_64;
	setp.lt.s64 	%p207, %rd302, %rd61;
	min.s64 	%rd303, %rd302, %rd61;
	selp.f64 	%fd199, %fd198, %fd50, %p207;
$L__BB8_64:
	ld.shared.f64 	%fd53, [_ZN6thrust24THRUST_300001_SM_1000_NS8cuda_cub4core6detail5shmemE+104];
	ld.shared.u64 	%rd64, [_ZN6thrust24THRUST_300001_SM_1000_NS8cuda_cub4core6detail5shmemE+112];
	setp.lt.f64 	%p208, %fd199, %fd53;
	mov.u64 	%rd304, %rd64;
	mov.f64 	%fd200, %fd53;
	@%p208 bra 	$L__BB8_67;
	setp.lt.f64 	%p209, %fd53, %fd199;
	mov.u64 	%rd304, %rd303;
	mov.f64 	%fd200, %fd199;
	@%p209 bra 	$L__BB8_67;
	setp.lt.s64 	%p210, %rd303, %rd64;
	min.s64 	%rd304, %rd303, %rd64;
	selp.f64 	%fd200, %fd199, %fd53, %p210;
$L__BB8_67:
	ld.shared.f64 	%fd56, [_ZN6thrust24THRUST_300001_SM_1000_NS8cuda_cub4core6detail5shmemE+120];
	ld.shared.u64 	%rd67, [_ZN6thrust24THRUST_300001_SM_1000_NS8cuda_cub4core6detail5shmemE+128];
	setp.lt.f64 	%p211, %fd200, %fd56;
	mov.u64 	%rd349, %rd67;
	mov.f64 	%fd241, %fd56;
	@%p211 bra 	$L__BB8_208;
	setp.lt.f64 	%p212, %fd56, %fd200;
	mov.u64 	%rd349, %rd304;
	mov.f64 	%fd241, %fd200;
	@%p212 bra 	$L__BB8_208;
	setp.lt.s64 	%p213, %rd304, %rd67;
	min.s64 	%rd349, %rd304, %rd67;
	selp.f64 	%fd241, %fd200, %fd56, %p213;
	bra.uni 	$L__BB8_208;
$L__BB8_70:
	// begin inline asm
	mov.u32 %r171, %laneid;
	// end inline asm
	and.b32  	%r192, %r4, 992;
	add.s32 	%r193, %r192, 32;
	setp.gt.s32 	%p120, %r193, %r3;
	not.b32 	%r194, %r192;
	add.s32 	%r195, %r3, %r194;
	selp.b32 	%r190, %r195, 31, %p120;
	mov.b64 	%rd257, %fd188;
	mov.b64 	{%r173, %r178}, %rd257;
	mov.b32 	%r189, 1;
	mov.b32 	%r191, -1;
	// begin inline asm
	shfl.sync.down.b32 %r172, %r173, %r189, %r190, %r191;
	// end inline asm
	// begin inline asm
	shfl.sync.down.b32 %r177, %r178, %r189, %r190, %r191;
	// end inline asm
	mov.b64 	%rd258, {%r172, %r177};
	mov.b64 	%fd58, %rd258;
	mov.b64 	{%r183, %r188}, %rd292;
	// begin inline asm
	shfl.sync.down.b32 %r182, %r183, %r189, %r190, %r191;
	// end inline asm
	// begin inline asm
	shfl.sync.down.b32 %r187, %r188, %r189, %r190, %r191;
	// end inline asm
	mov.b64 	%rd69, {%r182, %r187};
	setp.ge.s32 	%p121, %r171, %r190;
	mov.u64 	%rd305, %rd292;
	mov.f64 	%fd201, %fd188;
	@%p121 bra 	$L__BB8_74;
	setp.lt.f64 	%p122, %fd188, %fd58;
	mov.u64 	%rd305, %rd69;
	mov.f64 	%fd201, %fd58;
	@%p122 bra 	$L__BB8_74;
	setp.gt.f64 	%p123, %fd188, %fd58;
	mov.u64 	%rd305, %rd292;
	mov.f64 	%fd201, %fd188;
	@%p123 bra 	$L__BB8_74;
	setp.lt.s64 	%p124, %rd292, %rd69;
	min.s64 	%rd305, %rd292, %rd69;
	selp.f64 	%fd201, %fd188, %fd58, %p124;
$L__BB8_74:
	mov.b64 	%rd259, %fd201;
	mov.b64 	{%r197, %r202}, %rd259;
	mov.b32 	%r213, 2;
	mov.b32 	%r215, -1;
	// begin inline asm
	shfl.sync.down.b32 %r196, %r197, %r213, %r190, %r215;
	// end inline asm
	// begin inline asm
	shfl.sync.down.b32 %r201, %r202, %r213, %r190, %r215;
	// end inline asm
	mov.b64 	%rd260, {%r196, %r201};
	mov.b64 	%fd61, %rd260;
	mov.b64 	{%r207, %r212}, %rd305;
	// begin inline asm
	shfl.sync.down.b32 %r206, %r207, %r213, %r190, %r215;
	// end inline asm
	// begin inline asm
	shfl.sync.down.b32 %r211, %r212, %r213, %r190, %r215;
	// end inline asm
	mov.b64 	%rd72, {%r206, %r211};
	add.s32 	%r216, %r171, 2;
	setp.gt.s32 	%p125, %r216, %r190;
	mov.f64 	%fd202, %fd201;
	mov.u64 	%rd306, %rd305;
	@%p125 bra 	$L__BB8_78;
	setp.lt.f64 	%p126, %fd201, %fd61;
	mov.f64 	%fd202, %fd61;
	mov.u64 	%rd306, %rd72;
	@%p126 bra 	$L__BB8_78;
	setp.gt.f64 	%p127, %fd201, %fd61;
	mov.f64 	%fd202, %fd201;
	mov.u64 	%rd306, %rd305;
	@%p127 bra 	$L__BB8_78;
	setp.lt.s64 	%p128, %rd305, %rd72;
	selp.f64 	%fd202, %fd201, %fd61, %p128;
	min.s64 	%rd306, %rd305, %rd72;
$L__BB8_78:
	mov.b64 	%rd261, %fd202;
	mov.b64 	{%r218, %r223}, %rd261;
	mov.b32 	%r234, 4;
	mov.b32 	%r236, -1;
	// begin inline asm
	shfl.sync.down.b32 %r217, %r218, %r234, %r190, %r236;
	// end inline asm
	// begin inline asm
	shfl.sync.down.b32 %r222, %r223, %r234, %r190, %r236;
	// end inline asm
	mov.b64 	%rd262, {%r217, %r222};
	mov.b64 	%fd64, %rd262;
	mov.b64 	{%r228, %r233}, %rd306;
	// begin inline asm
	shfl.sync.down.b32 %r227, %r228, %r234, %r190, %r236;
	// end inline asm
	// begin inline asm
	shfl.sync.down.b32 %r232, %r233, %r234, %r190, %r236;
	// end inline asm
	mov.b64 	%rd75, {%r227, %r232};
	add.s32 	%r237, %r171, 4;
	setp.gt.s32 	%p129, %r237, %r190;
	mov.f64 	%fd203, %fd202;
	mov.u64 	%rd307, %rd306;
	@%p129 bra 	$L__BB8_82;
	setp.lt.f64 	%p130, %fd202, %fd64;
	mov.f64 	%fd203, %fd64;
	mov.u64 	%rd307, %rd75;
	@%p130 bra 	$L__BB8_82;
	setp.gt.f64 	%p131, %fd202, %fd64;
	mov.f64 	%fd203, %fd202;
	mov.u64 	%rd307, %rd306;
	@%p131 bra 	$L__BB8_82;
	setp.lt.s64 	%p132, %rd306, %rd75;
	selp.f64 	%fd203, %fd202, %fd64, %p132;
	min.s64 	%rd307, %rd306, %rd75;
$L__BB8_82:
	mov.b64 	%rd263, %fd203;
	mov.b64 	{%r239, %r244}, %rd263;
	mov.b32 	%r255, 8;
	mov.b32 	%r257, -1;
	// begin inline asm
	shfl.sync.down.b32 %r238, %r239, %r255, %r190, %r257;
	// end inline asm
	// begin inline asm
	shfl.sync.down.b32 %r243, %r244, %r255, %r190, %r257;
	// end inline asm
	mov.b64 	%rd264, {%r238, %r243};
	mov.b64 	%fd67, %rd264;
	mov.b64 	{%r249, %r254}, %rd307;
	// begin inline asm
	shfl.sync.down.b32 %r248, %r249, %r255, %r190, %r257;
	// end inline asm
	// begin inline asm
	shfl.sync.down.b32 %r253, %r254, %r255, %r190, %r257;
	// end inline asm
	mov.b64 	%rd78, {%r248, %r253};
	add.s32 	%r258, %r171, 8;
	setp.gt.s32 	%p133, %r258, %r190;
	mov.f64 	%fd204, %fd203;
	mov.u64 	%rd308, %rd307;
	@%p133 bra 	$L__BB8_86;
	setp.lt.f64 	%p134, %fd203, %fd67;
	mov.f64 	%fd204, %fd67;
	mov.u64 	%rd308, %rd78;
	@%p134 bra 	$L__BB8_86;
	setp.gt.f64 	%p135, %fd203, %fd67;
	mov.f64 	%fd204, %fd203;
	mov.u64 	%rd308, %rd307;
	@%p135 bra 	$L__BB8_86;
	setp.lt.s64 	%p136, %rd307, %rd78;
	selp.f64 	%fd204, %fd203, %fd67, %p136;
	min.s64 	%rd308, %rd307, %rd78;
$L__BB8_86:
	mov.b64 	%rd265, %fd204;
	mov.b64 	{%r260, %r265}, %rd265;
	mov.b32 	%r276, 16;
	mov.b32 	%r278, -1;
	// begin inline asm
	shfl.sync.down.b32 %r259, %r260, %r276, %r190, %r278;
	// end inline asm
	// begin inline asm
	shfl.sync.down.b32 %r264, %r265, %r276, %r190, %r278;
	// end inline asm
	mov.b64 	%rd266, {%r259, %r264};
	mov.b64 	%fd70, %rd266;
	mov.b64 	{%r270, %r275}, %rd308;
	// begin inline asm
	shfl.sync.down.b32 %r269, %r270, %r276, %r190, %r278;
	// end inline asm
	// begin inline asm
	shfl.sync.down.b32 %r274, %r275, %r276, %r190, %r278;
	// end inline asm
	mov.b64 	%rd81, {%r269, %r274};
	add.s32 	%r279, %r171, 16;
	setp.gt.s32 	%p137, %r279, %r190;
	mov.f64 	%fd241, %fd204;
	mov.u64 	%rd349, %rd308;
	@%p137 bra 	$L__BB8_90;
	setp.lt.f64 	%p138, %fd204, %fd70;
	mov.f64 	%fd241, %fd70;
	mov.u64 	%rd349, %rd81;
	@%p138 bra 	$L__BB8_90;
	setp.gt.f64 	%p139, %fd204, %fd70;
	mov.f64 	%fd241, %fd204;
	mov.u64 	%rd349, %rd308;
	@%p139 bra 	$L__BB8_90;
	setp.lt.s64 	%p140, %rd308, %rd81;
	selp.f64 	%fd241, %fd204, %fd70, %p140;
	min.s64 	%rd349, %rd308, %rd81;
$L__BB8_90:
	setp.ne.s32 	%p141, %r171, 0;
	@%p141 bra 	$L__BB8_92;
	shr.u32 	%r280, %r4, 1;
	and.b32  	%r281, %r280, 496;
	mov.u32 	%r282, _ZN6thrust24THRUST_300001_SM_1000_NS8cuda_cub4core6detail5shmemE;
	add.s32 	%r283, %r282, %r281;
	st.shared.f64 	[%r283+8], %fd241;
	st.shared.u64 	[%r283+16], %rd349;
$L__BB8_92:
	bar.sync 	0;
	setp.ne.s32 	%p142, %r4, 0;
	@%p142 bra 	$L__BB8_208;
	setp.lt.s32 	%p143, %r3, 33;
	mov.f64 	%fd206, %fd241;
	mov.u64 	%rd310, %rd349;
	@%p143 bra 	$L__BB8_97;
	ld.shared.f64 	%fd73, [_ZN6thrust24THRUST_300001_SM_1000_NS8cuda_cub4core6detail5shmemE+24];
	ld.shared.u64 	%rd84, [_ZN6thrust24THRUST_300001_SM_1000_NS8cuda_cub4core6detail5shmemE+32];
	setp.lt.f64 	%p144, %fd241, %fd73;
	mov.f64 	%fd206, %fd73;
	mov.u64 	%rd310, %rd84;
	@%p144 bra 	$L__BB8_97;
	setp.lt.f64 	%p145, %fd73, %fd241;
	mov.f64 	%fd206, %fd241;
	mov.u64 	%rd310, %rd349;
	@%p145 bra 	$L__BB8_97;
	setp.lt.s64 	%p146, %rd349, %rd84;
	selp.f64 	%fd206, %fd241, %fd73, %p146;
	min.s64 	%rd310, %rd349, %rd84;
$L__BB8_97:
	setp.lt.s32 	%p147, %r3, 65;
	mov.f64 	%fd207, %fd206;
	mov.u64 	%rd311, %rd310;
	@%p147 bra 	$L__BB8_101;
	ld.shared.f64 	%fd76, [_ZN6thrust24THRUST_300001_SM_1000_NS8cuda_cub4core6detail5shmemE+40];
	ld.shared.u64 	%rd87, [_ZN6thrust24THRUST_300001_SM_1000_NS8cuda_cub4core6detail5shmemE+48];
	setp.lt.f64 	%p148, %fd206, %fd76;
	mov.f64 	%fd207, %fd76;
	mov.u64 	%rd311, %rd87;
	@%p148 bra 	$L__BB8_101;
	setp.lt.f64 	%p149, %fd76, %fd206;
	mov.f64 	%fd207, %fd206;
	mov.u64 	%rd311, %rd310;
	@%p149 bra 	$L__BB8_101;
	setp.lt.s64 	%p150, %rd310, %rd87;
	selp.f64 	%fd207, %fd206, %fd76, %p150;
	min.s64 	%rd311, %rd310, %rd87;
$L__BB8_101:
	setp.lt.s32 	%p151, %r3, 97;
	mov.f64 	%fd208, %fd207;
	mov.u64 	%rd312, %rd311;
	@%p151 bra 	$L__BB8_105;
	ld.shared.f64 	%fd79, [_ZN6thrust24THRUST_300001_SM_1000_NS8cuda_cub4core6detail5shmemE+56];
	ld.shared.u64 	%rd90, [_ZN6thrust24THRUST_300001_SM_1000_NS8cuda_cub4core6detail5shmemE+64];
	setp.lt.f64 	%p152, %fd207, %fd79;
	mov.f64 	%fd208, %fd79;
	mov.u64 	%rd312, %rd90;
	@%p152 bra 	$L__BB8_105;
	setp.lt.f64 	%p153, %fd79, %fd207;
	mov.f64 	%fd208, %fd207;
	mov.u64 	%rd312, %rd311;
	@%p153 bra 	$L__BB8_105;
	setp.lt.s64 	%p154, %rd311, %rd90;
	selp.f64 	%fd208, %fd207, %fd79, %p154;
	min.s64 	%rd312, %rd311, %rd90;
$L__BB8_105:
	setp.lt.s32 	%p155, %r3, 129;
	mov.f64 	%fd209, %fd208;
	mov.u64 	%rd313, %rd312;
	@%p155 bra 	$L__BB8_109;
	ld.shared.f64 	%fd82, [_ZN6thrust24THRUST_300001_SM_1000_NS8cuda_cub4core6detail5shmemE+72];
	ld.shared.u64 	%rd93, [_ZN6thrust24THRUST_300001_SM_1000_NS8cuda_cub4core6detail5shmemE+80];
	setp.lt.f64 	%p156, %fd208, %fd82;
	mov.f64 	%fd209, %fd82;
	mov.u64 	%rd313, %rd93;
	@%p156 bra 	$L__BB8_109;
	setp.lt.f64 	%p157, %fd82, %fd208;
	mov.f64 	%fd209, %fd208;
	mov.u64 	%rd313, %rd312;
	@%p157 bra 	$L__BB8_109;
	setp.lt.s64 	%p158, %rd312, %rd93;
	selp.f64 	%fd209, %fd208, %fd82, %p158;
	min.s64 	%rd313, %rd312, %rd93;
$L__BB8_109:
	setp.lt.s32 	%p159, %r3, 161;
	mov.f64 	%fd210, %fd209;
	mov.u64 	%rd314, %rd313;
	@%p159 bra 	$L__BB8_113;
	ld.shared.f64 	%fd85, [_ZN6thrust24THRUST_300001_SM_1000_NS8cuda_cub4core6detail5shmemE+88];
	ld.shared.u64 	%rd96, [_ZN6thrust24THRUST_300001_SM_1000_NS8cuda_cub4core6detail5shmemE+96];
	setp.lt.f64 	%p160, %fd209, %fd85;
	mov.f64 	%fd210, %fd85;
	mov.u64 	%rd314, %rd96;
	@%p160 bra 	$L__BB8_113;
	setp.lt.f64 	%p161, %fd85, %fd209;
	mov.f64 	%fd210, %fd209;
	mov.u64 	%rd314, %rd313;
	@%p161 bra 	$L__BB8_113;
	setp.lt.s64 	%p162, %rd313, %rd96;
	selp.f64 	%fd210, %fd209, %fd85, %p162;
	min.s64 	%rd314, %rd313, %rd96;
$L__BB8_113:
	setp.lt.s32 	%p163, %r3, 193;
	mov.f64 	%fd211, %fd210;
	mov.u64 	%rd315, %rd314;
	@%p163 bra 	$L__BB8_117;
	ld.shared.f64 	%fd88, [_ZN6thrust24THRUST_300001_SM_1000_NS8cuda_cub4core6detail5shmemE+104];
	ld.shared.u64 	%rd99, [_ZN6thrust24THRUST_300001_SM_1000_NS8cuda_cub4core6detail5shmemE+112];
	setp.lt.f64 	%p164, %fd210, %fd88;
	mov.f64 	%fd211, %fd88;
	mov.u64 	%rd315, %rd99;
	@%p164 bra 	$L__BB8_117;
	setp.lt.f64 	%p165, %fd88, %fd210;
	mov.f64 	%fd211, %fd210;
	mov.u64 	%rd315, %rd314;
	@%p165 bra 	$L__BB8_117;
	setp.lt.s64 	%p166, %rd314, %rd99;
	selp.f64 	%fd211, %fd210, %fd88, %p166;
	min.s64 	%rd315, %rd314, %rd99;
$L__BB8_117:
	setp.lt.s32 	%p167, %r3, 225;
	mov.u64 	%rd349, %rd315;
	mov.f64 	%fd241, %fd211;
	@%p167 bra 	$L__BB8_208;
	ld.shared.f64 	%fd91, [_ZN6thrust24THRUST_300001_SM_1000_NS8cuda_cub4core6detail5shmemE+120];
	ld.shared.u64 	%rd102, [_ZN6thrust24THRUST_300001_SM_1000_NS8cuda_cub4core6detail5shmemE+128];
	setp.lt.f64 	%p168, %fd211, %fd91;
	mov.u64 	%rd349, %rd102;
	mov.f64 	%fd241, %fd91;
	@%p168 bra 	$L__BB8_208;
	setp.lt.f64 	%p169, %fd91, %fd211;
	mov.u64 	%rd349, %rd315;
	mov.f64 	%fd241, %fd211;
	@%p169 bra 	$L__BB8_208;
	setp.lt.s64 	%p170, %rd315, %rd102;
	selp.f64 	%fd241, %fd211, %fd91, %p170;
	min.s64 	%rd349, %rd315, %rd102;
	bra.uni 	$L__BB8_208;
$L__BB8_121:
	mov.u32 	%r20, %tid.x;
	add.s64 	%rd104, %rd3, %rd4;
	cvt.u64.u32 	%rd105, %r20;
	add.s64 	%rd199, %rd105, %rd4;
	shl.b64 	%rd200, %rd199, 3;
	add.s64 	%rd201, %rd2, %rd200;
	ld.global.f64 	%fd170, [%rd201];
	add.s32 	%r36, %r20, 256;
	cvt.u64.u32 	%rd202, %r36;
	ld.global.f64 	%fd171, [%rd201+2048];
	add.s32 	%r37, %r20, 512;
	cvt.u64.u32 	%rd203, %r37;
	ld.global.f64 	%fd172, [%rd201+4096];
	add.s32 	%r38, %r20, 768;
	cvt.u64.u32 	%rd204, %r38;
	ld.global.f64 	%fd173, [%rd201+6144];
	or.b32  	%r39, %r20, 1024;
	cvt.u64.u32 	%rd106, %r39;
	add.s64 	%rd337, %rd104, %rd106;
	ld.global.f64 	%fd229, [%rd201+8192];
	setp.geu.f64 	%p2, %fd170, %fd171;
	selp.f64 	%fd174, %fd170, %fd171, %p2;
	selp.b64 	%rd205, %rd105, %rd202, %p2;
	setp.geu.f64 	%p3, %fd174, %fd172;
	selp.f64 	%fd175, %fd174, %fd172, %p3;
	selp.b64 	%rd206, %rd205, %rd203, %p3;
	setp.geu.f64 	%p4, %fd175, %fd173;
	selp.f64 	%fd94, %fd175, %fd173, %p4;
	selp.b64 	%rd108, %rd206, %rd204, %p4;
	setp.lt.f64 	%p5, %fd94, %fd229;
	@%p5 bra 	$L__BB8_123;
	setp.lt.f64 	%p6, %fd229, %fd94;
	setp.lt.u64 	%p7, %rd108, %rd106;
	or.pred  	%p8, %p6, %p7;
	selp.f64 	%fd229, %fd94, %fd229, %p8;
	add.s64 	%rd207, %rd104, %rd108;
	selp.b64 	%rd337, %rd207, %rd337, %p8;
$L__BB8_123:
	setp.le.u64 	%p9, %rd195, %rd5;
	@%p9 bra 	$L__BB8_164;
	setp.ne.s32 	%p10, %r20, 0;
	@%p10 bra 	$L__BB8_126;
	atom.global.add.u64 	%rd208, [%rd1+8], 1280;
	add.s64 	%rd209, %rd208, %rd5;
	st.shared.u64 	[_ZN6thrust24THRUST_300001_SM_1000_NS8cuda_cub4core6detail5shmemE+152], %rd209;
$L__BB8_126:
	bar.sync 	0;
	ld.shared.u64 	%rd325, [_ZN6thrust24THRUST_300001_SM_1000_NS8cuda_cub4core6detail5shmemE+152];
	add.s64 	%rd210, %rd325, 1280;
	setp.gt.s64 	%p11, %rd210, %rd195;
	@%p11 bra 	$L__BB8_141;
	mov.f64 	%fd213, %fd229;
	mov.u64 	%rd318, %rd337;
$L__BB8_128:
	add.s64 	%rd211, %rd325, %rd105;
	shl.b64 	%rd212, %rd211, 3;
	add.s64 	%rd213, %rd2, %rd212;
	add.s64 	%rd319, %rd211, %rd3;
	ld.global.f64 	%fd214, [%rd213];
	add.s64 	%rd320, %rd319, 256;
	ld.global.f64 	%fd215, [%rd213+2048];
	add.s64 	%rd321, %rd319, 512;
	ld.global.f64 	%fd216, [%rd213+4096];
	add.s64 	%rd322, %rd319, 768;
	ld.global.f64 	%fd217, [%rd213+6144];
	add.s64 	%rd337, %rd319, 1024;
	ld.global.f64 	%fd229, [%rd213+8192];
	setp.lt.f64 	%p12, %fd213, %fd214;
	@%p12 bra 	$L__BB8_130;
	setp.lt.f64 	%p13, %fd214, %fd213;
	setp.lt.s64 	%p14, %rd318, %rd319;
	or.pred  	%p15, %p13, %p14;
	selp.f64 	%fd214, %fd213, %fd214, %p15;
	selp.b64 	%rd319, %rd318, %rd319, %p15;
$L__BB8_130:
	setp.lt.f64 	%p16, %fd214, %fd215;
	@%p16 bra 	$L__BB8_132;
	setp.lt.f64 	%p17, %fd215, %fd214;
	setp.lt.s64 	%p18, %rd319, %rd320;
	or.pred  	%p19, %p17, %p18;
	selp.f64 	%fd215, %fd214, %fd215, %p19;
	selp.b64 	%rd320, %rd319, %rd320, %p19;
$L__BB8_132:
	setp.lt.f64 	%p20, %fd215, %fd216;
	@%p20 bra 	$L__BB8_134;
	setp.lt.f64 	%p21, %fd216, %fd215;
	setp.lt.s64 	%p22, %rd320, %rd321;
	or.pred  	%p23, %p21, %p22;
	selp.f64 	%fd216, %fd215, %fd216, %p23;
	selp.b64 	%rd321, %rd320, %rd321, %p23;
$L__BB8_134:
	setp.lt.f64 	%p24, %fd216, %fd217;
	@%p24 bra 	$L__BB8_136;
	setp.lt.f64 	%p25, %fd217, %fd216;
	setp.lt.s64 	%p26, %rd321, %rd322;
	or.pred  	%p27, %p25, %p26;
	selp.f64 	%fd217, %fd216, %fd217, %p27;
	selp.b64 	%rd322, %rd321, %rd322, %p27;
$L__BB8_136:
	setp.lt.f64 	%p28, %fd217, %fd229;
	@%p28 bra 	$L__BB8_138;
	setp.lt.f64 	%p29, %fd229, %fd217;
	setp.lt.s64 	%p30, %rd322, %rd337;
	or.pred  	%p31, %p29, %p30;
	selp.f64 	%fd229, %fd217, %fd229, %p31;
	selp.b64 	%rd337, %rd322, %rd337, %p31;
$L__BB8_138:
	setp.ne.s32 	%p32, %r20, 0;
	bar.sync 	0;
	@%p32 bra 	$L__BB8_140;
	atom.global.add.u64 	%rd214, [%rd1+8], 1280;
	add.s64 	%rd215, %rd214, %rd5;
	st.shared.u64 	[_ZN6thrust24THRUST_300001_SM_1000_NS8cuda_cub4core6detail5shmemE+152], %rd215;
$L__BB8_140:
	bar.sync 	0;
	ld.shared.u64 	%rd325, [_ZN6thrust24THRUST_300001_SM_1000_NS8cuda_cub4core6detail5shmemE+152];
	add.s64 	%rd216, %rd325, 1280;
	setp.le.s64 	%p33, %rd216, %rd195;
	mov.f64 	%fd213, %fd229;
	mov.u64 	%rd318, %rd337;
	@%p33 bra 	$L__BB8_128;
$L__BB8_141:
	setp.le.s64 	%p34, %rd195, %rd325;
	@%p34 bra 	$L__BB8_164;
	cvt.u32.u64 	%r40, %rd325;
	cvt.u32.u64 	%r41, %rd195;
	sub.s32 	%r21, %r41, %r40;
	setp.ge.s32 	%p35, %r20, %r21;
	@%p35 bra 	$L__BB8_164;
	not.b32 	%r43, %r20;
	add.s32 	%r44, %r43, %r41;
	sub.s32 	%r22, %r44, %r40;
	and.b32  	%r46, %r22, 768;
	setp.eq.s32 	%p36, %r46, 768;
	mov.u32 	%r397, %r20;
	@%p36 bra 	$L__BB8_149;
	add.s64 	%rd218, %rd325, %rd105;
	add.s64 	%rd327, %rd218, %rd3;
	shl.b64 	%rd219, %rd218, 3;
	add.s64 	%rd326, %rd2, %rd219;
	shr.u32 	%r47, %r22, 8;
	add.s32 	%r48, %r47, 1;
	and.b32  	%r49, %r48, 3;
	neg.s32 	%r395, %r49;
	mov.u32 	%r397, %r20;
$L__BB8_145:
	.pragma "nounroll";
	mov.u64 	%rd136, %rd337;
	mov.f64 	%fd114, %fd229;
	ld.global.f64 	%fd115, [%rd326];
	setp.lt.f64 	%p37, %fd114, %fd115;
	mov.f64 	%fd229, %fd115;
	mov.u64 	%rd337, %rd327;
	@%p37 bra 	$L__BB8_148;
	setp.lt.f64 	%p38, %fd115, %fd114;
	mov.f64 	%fd229, %fd114;
	mov.u64 	%rd337, %rd136;
	@%p38 bra 	$L__BB8_148;
	setp.lt.s64 	%p39, %rd136, %rd327;
	selp.f64 	%fd229, %fd114, %fd115, %p39;
	min.s64 	%rd337, %rd136, %rd327;
$L__BB8_148:
	add.s32 	%r397, %r397, 256;
	add.s64 	%rd327, %rd327, 256;
	add.s64 	%rd326, %rd326, 2048;
	add.s32 	%r395, %r395, 1;
	setp.ne.s32 	%p40, %r395, 0;
	@%p40 bra 	$L__BB8_145;
$L__BB8_149:
	setp.lt.u32 	%p41, %r22, 768;
	@%p41 bra 	$L__BB8_164;
	add.s32 	%r398, %r397, 512;
$L__BB8_151:
	mov.u32 	%r30, %r398;
	add.s32 	%r50, %r30, -512;
	cvt.u64.u32 	%rd220, %r50;
	add.s64 	%rd221, %rd325, %rd220;
	shl.b64 	%rd222, %rd221, 3;
	add.s64 	%rd144, %rd2, %rd222;
	add.s64 	%rd145, %rd221, %rd3;
	ld.global.f64 	%fd121, [%rd144];
	setp.lt.f64 	%p42, %fd229, %fd121;
	mov.f64 	%fd225, %fd121;
	mov.u64 	%rd333, %rd145;
	@%p42 bra 	$L__BB8_154;
	setp.lt.f64 	%p43, %fd121, %fd229;
	mov.f64 	%fd225, %fd229;
	mov.u64 	%rd333, %rd337;
	@%p43 bra 	$L__BB8_154;
	setp.lt.s64 	%p44, %rd337, %rd145;
	selp.f64 	%fd225, %fd229, %fd121, %p44;
	min.s64 	%rd333, %rd337, %rd145;
$L__BB8_154:
	add.s32 	%r51, %r30, -256;
	cvt.u64.u32 	%rd223, %r51;
	add.s64 	%rd224, %rd325, %rd223;
	add.s64 	%rd148, %rd224, %rd3;
	ld.global.f64 	%fd124, [%rd144+2048];
	setp.lt.f64 	%p45, %fd225, %fd124;
	mov.f64 	%fd226, %fd124;
	mov.u64 	%rd334, %rd148;
	@%p45 bra 	$L__BB8_157;
	setp.lt.f64 	%p46, %fd124, %fd225;
	mov.f64 	%fd226, %fd225;
	mov.u64 	%rd334, %rd333;
	@%p46 bra 	$L__BB8_157;
	setp.lt.s64 	%p47, %rd333, %rd148;
	selp.f64 	%fd226, %fd225, %fd124, %p47;
	min.s64 	%rd334, %rd333, %rd148;
$L__BB8_157:
	cvt.u64.u32 	%rd225, %r30;
	add.s64 	%rd226, %rd325, %rd225;
	add.s64 	%rd151, %rd226, %rd3;
	ld.global.f64 	%fd127, [%rd144+4096];
	setp.lt.f64 	%p48, %fd226, %fd127;
	mov.f64 	%fd227, %fd127;
	mov.u64 	%rd335, %rd151;
	@%p48 bra 	$L__BB8_160;
	setp.lt.f64 	%p49, %fd127, %fd226;
	mov.f64 	%fd227, %fd226;
	mov.u64 	%rd335, %rd334;
	@%p49 bra 	$L__BB8_160;
	setp.lt.s64 	%p50, %rd334, %rd151;
	selp.f64 	%fd227, %fd226, %fd127, %p50;
	min.s64 	%rd335, %rd334, %rd151;
$L__BB8_160:
	add.s32 	%r52, %r30, 256;
	cvt.u64.u32 	%rd227, %r52;
	add.s64 	%rd228, %rd325, %rd227;
	add.s64 	%rd154, %rd228, %rd3;
	ld.global.f64 	%fd130, [%rd144+6144];
	setp.lt.f64 	%p51, %fd227, %fd130;
	mov.f64 	%fd229, %fd130;
	mov.u64 	%rd337, %rd154;
	@%p51 bra 	$L__BB8_163;
	setp.lt.f64 	%p52, %fd130, %fd227;
	mov.f64 	%fd229, %fd227;
	mov.u64 	%rd337, %rd335;
	@%p52 bra 	$L__BB8_163;
	setp.lt.s64 	%p53, %rd335, %rd154;
	selp.f64 	%fd229, %fd227, %fd130, %p53;
	min.s64 	%rd337, %rd335, %rd154;
$L__BB8_163:
	add.s32 	%r398, %r30, 1024;
	add.s32 	%r53, %r30, 512;
	setp.lt.s32 	%p54, %r53, %r21;
	@%p54 bra 	$L__BB8_151;
$L__BB8_164:
	// begin inline asm
	mov.u32 %r54, %laneid;
	// end inline asm
	mov.b64 	%rd229, %fd229;
	mov.b64 	{%r56, %r61}, %rd229;
	mov.b32 	%r72, 1;
	mov.b32 	%r73, 31;
	mov.b32 	%r74, -1;
	// begin inline asm
	shfl.sync.down.b32 %r55, %r56, %r72, %r73, %r74;
	// end inline asm
	// begin inline asm
	shfl.sync.down.b32 %r60, %r61, %r72, %r73, %r74;
	// end inline asm
	mov.b64 	%rd230, {%r55, %r60};
	mov.b64 	%fd134, %rd230;
	mov.b64 	{%r66, %r71}, %rd337;
	// begin inline asm
	shfl.sync.down.b32 %r65, %r66, %r72, %r73, %r74;
	// end inline asm
	// begin inline asm
	shfl.sync.down.b32 %r70, %r71, %r72, %r73, %r74;
	// end inline asm
	mov.b64 	%rd158, {%r65, %r70};
	setp.gt.s32 	%p55, %r54, 30;
	mov.f64 	%fd230, %fd229;
	mov.u64 	%rd338, %rd337;
	@%p55 bra 	$L__BB8_168;
	setp.lt.f64 	%p56, %fd229, %fd134;
	mov.f64 	%fd230, %fd134;
	mov.u64 	%rd338, %rd158;
	@%p56 bra 	$L__BB8_168;
	setp.gt.f64 	%p57, %fd229, %fd134;
	mov.f64 	%fd230, %fd229;
	mov.u64 	%rd338, %rd337;
	@%p57 bra 	$L__BB8_168;
	setp.lt.s64 	%p58, %rd337, %rd158;
	selp.f64 	%fd230, %fd229, %fd134, %p58;
	min.s64 	%rd338, %rd337, %rd158;
$L__BB8_168:
	mov.b64 	%rd231, %fd230;
	mov.b64 	{%r76, %r81}, %rd231;
	mov.b32 	%r92, 2;
	mov.b32 	%r93, 31;
	mov.b32 	%r94, -1;
	// begin inline asm
	shfl.sync.down.b32 %r75, %r76, %r92, %r93, %r94;
	// end inline asm
	// begin inline asm
	shfl.sync.down.b32 %r80, %r81, %r92, %r93, %r94;
	// end inline asm
	mov.b64 	%rd232, {%r75, %r80};
	mov.b64 	%fd137, %rd232;
	mov.b64 	{%r86, %r91}, %rd338;
	// begin inline asm
	shfl.sync.down.b32 %r85, %r86, %r92, %r93, %r94;
	// end inline asm
	// begin inline asm
	shfl.sync.down.b32 %r90, %r91, %r92, %r93, %r94;
	// end inline asm
	mov.b64 	%rd161, {%r85, %r90};
	setp.gt.s32 	%p59, %r54, 29;
	mov.f64 	%fd231, %fd230;
	mov.u64 	%rd339, %rd338;
	@%p59 bra 	$L__BB8_172;
	setp.lt.f64 	%p60, %fd230, %fd137;
	mov.f64 	%fd231, %fd137;
	mov.u64 	%rd339, %rd161;
	@%p60 bra 	$L__BB8_172;
	setp.gt.f64 	%p61, %fd230, %fd137;
	mov.f64 	%fd231, %fd230;
	mov.u64 	%rd339, %rd338;
	@%p61 bra 	$L__BB8_172;
	setp.lt.s64 	%p62, %rd338, %rd161;
	selp.f64 	%fd231, %fd230, %fd137, %p62;
	min.s64 	%rd339, %rd338, %rd161;
$L__BB8_172:
	mov.b64 	%rd233, %fd231;
	mov.b64 	{%r96, %r101}, %rd233;
	mov.b32 	%r112, 4;
	mov.b32 	%r113, 31;
	mov.b32 	%r114, -1;
	// begin inline asm
	shfl.sync.down.b32 %r95, %r96, %r112, %r113, %r114;
	// end inline asm
	// begin inline asm
	shfl.sync.down.b32 %r100, %r101, %r112, %r113, %r114;
	// end inline asm
	mov.b64 	%rd234, {%r95, %r100};
	mov.b64 	%fd140, %rd234;
	mov.b64 	{%r106, %r111}, %rd339;
	// begin inline asm
	shfl.sync.down.b32 %r105, %r106, %r112, %r113, %r114;
	// end inline asm
	// begin inline asm
	shfl.sync.down.b32 %r110, %r111, %r112, %r113, %r114;
	// end inline asm
	mov.b64 	%rd164, {%r105, %r110};
	setp.gt.s32 	%p63, %r54, 27;
	mov.f64 	%fd232, %fd231;
	mov.u64 	%rd340, %rd339;
	@%p63 bra 	$L__BB8_176;
	setp.lt.f64 	%p64, %fd231, %fd140;
	mov.f64 	%fd232, %fd140;
	mov.u64 	%rd340, %rd164;
	@%p64 bra 	$L__BB8_176;
	setp.gt.f64 	%p65, %fd231, %fd140;
	mov.f64 	%fd232, %fd231;
	mov.u64 	%rd340, %rd339;
	@%p65 bra 	$L__BB8_176;
	setp.lt.s64 	%p66, %rd339, %rd164;
	selp.f64 	%fd232, %fd231, %fd140, %p66;
	min.s64 	%rd340, %rd339, %rd164;
$L__BB8_176:
	mov.b64 	%rd235, %fd232;
	mov.b64 	{%r116, %r121}, %rd235;
	mov.b32 	%r132, 8;
	mov.b32 	%r133, 31;
	mov.b32 	%r134, -1;
	// begin inline asm
	shfl.sync.down.b32 %r115, %r116, %r132, %r133, %r134;
	// end inline asm
	// begin inline asm
	shfl.sync.down.b32 %r120, %r121, %r132, %r133, %r134;
	// end inline asm
	mov.b64 	%rd236, {%r115, %r120};
	mov.b64 	%fd143, %rd236;
	mov.b64 	{%r126, %r131}, %rd340;
	// begin inline asm
	shfl.sync.down.b32 %r125, %r126, %r132, %r133, %r134;
	// end inline asm
	// begin inline asm
	shfl.sync.down.b32 %r130, %r131, %r132, %r133, %r134;
	// end inline asm
	mov.b64 	%rd167, {%r125, %r130};
	setp.gt.s32 	%p67, %r54, 23;
	mov.f64 	%fd233, %fd232;
	mov.u64 	%rd341, %rd340;
	@%p67 bra 	$L__BB8_180;
	setp.lt.f64 	%p68, %fd232, %fd143;
	mov.f64 	%fd233, %fd143;
	mov.u64 	%rd341, %rd167;
	@%p68 bra 	$L__BB8_180;
	setp.gt.f64 	%p69, %fd232, %fd143;
	mov.f64 	%fd233, %fd232;
	mov.u64 	%rd341, %rd340;
	@%p69 bra 	$L__BB8_180;
	setp.lt.s64 	%p70, %rd340, %rd167;
	selp.f64 	%fd233, %fd232, %fd143, %p70;
	min.s64 	%rd341, %rd340, %rd167;
$L__BB8_180:
	mov.b64 	%rd237, %fd233;
	mov.b64 	{%r136, %r141}, %rd237;
	mov.b32 	%r152, 16;
	mov.b32 	%r153, 31;
	mov.b32 	%r154, -1;
	// begin inline asm
	shfl.sync.down.b32 %r135, %r136, %r152, %r153, %r154;
	// end inline asm
	// begin inline asm
	shfl.sync.down.b32 %r140, %r141, %r152, %r153, %r154;
	// end inline asm
	mov.b64 	%rd238, {%r135, %r140};
	mov.b64 	%fd146, %rd238;
	mov.b64 	{%r146, %r151}, %rd341;
	// begin inline asm
	shfl.sync.down.b32 %r145, %r146, %r152, %r153, %r154;
	// end inline asm
	// begin inline asm
	shfl.sync.down.b32 %r150, %r151, %r152, %r153, %r154;
	// end inline asm
	mov.b64 	%rd170, {%r145, %r150};
	setp.gt.s32 	%p71, %r54, 15;
	mov.f64 	%fd241, %fd233;
	mov.u64 	%rd349, %rd341;
	@%p71 bra 	$L__BB8_184;
	setp.lt.f64 	%p72, %fd233, %fd146;
	mov.f64 	%fd241, %fd146;
	mov.u64 	%rd349, %rd170;
	@%p72 bra 	$L__BB8_184;
	setp.gt.f64 	%p73, %fd233, %fd146;
	mov.f64 	%fd241, %fd233;
	mov.u64 	%rd349, %rd341;
	@%p73 bra 	$L__BB8_184;
	setp.lt.s64 	%p74, %rd341, %rd170;
	selp.f64 	%fd241, %fd233, %fd146, %p74;
	min.s64 	%rd349, %rd341, %rd170;
$L__BB8_184:
	setp.ne.s32 	%p75, %r54, 0;
	@%p75 bra 	$L__BB8_186;
	shr.u32 	%r155, %r20, 1;
	and.b32  	%r156, %r155, 496;
	mov.u32 	%r157, _ZN6thrust24THRUST_300001_SM_1000_NS8cuda_cub4core6detail5shmemE;
	add.s32 	%r158, %r157, %r156;
	st.shared.f64 	[%r158+8], %fd241;
	st.shared.u64 	[%r158+16], %rd349;
$L__BB8_186:
	bar.sync 	0;
	setp.ne.s32 	%p76, %r20, 0;
	@%p76 bra 	$L__BB8_208;
	ld.shared.f64 	%fd149, [_ZN6thrust24THRUST_300001_SM_1000_NS8cuda_cub4core6detail5shmemE+24];
	ld.shared.u64 	%rd173, [_ZN6thrust24THRUST_300001_SM_1000_NS8cuda_cub4core6detail5shmemE+32];
	setp.lt.f64 	%p77, %fd241, %fd149;
	mov.f64 	%fd235, %fd149;
	mov.u64 	%rd343, %rd173;
	@%p77 bra 	$L__BB8_190;
	setp.lt.f64 	%p78, %fd149, %fd241;
	mov.f64 	%fd235, %fd241;
	mov.u64 	%rd343, %rd349;
	@%p78 bra 	$L__BB8_190;
	setp.lt.s64 	%p79, %rd349, %rd173;
	selp.f64 	%fd235, %fd241, %fd149, %p79;
	min.s64 	%rd343, %rd349, %rd173;
$L__BB8_190:
	ld.shared.f64 	%fd152, [_ZN6thrust24THRUST_300001_SM_1000_NS8cuda_cub4core6detail5shmemE+40];
	ld.shared.u64 	%rd176, [_ZN6thrust24THRUST_300001_SM_1000_NS8cuda_cub4core6detail5shmemE+48];
	setp.lt.f64 	%p80, %fd235, %fd152;
	mov.f64 	%fd236, %fd152;
	mov.u64 	%rd344, %rd176;
	@%p80 bra 	$L__BB8_193;
	setp.lt.f64 	%p81, %fd152, %fd235;
	mov.f64 	%fd236, %fd235;
	mov.u64 	%rd344, %rd343;
	@%p81 bra 	$L__BB8_193;
	setp.lt.s64 	%p82, %rd343, %rd176;
	selp.f64 	%fd236, %fd235, %fd152, %p82;
	min.s64 	%rd344, %rd343, %rd176;
$L__BB8_193:
	ld.shared.f64 	%fd155, [_ZN6thrust24THRUST_300001_SM_1000_NS8cuda_cub4core6detail5shmemE+56];
	ld.shared.u64 	%rd179, [_ZN6thrust24THRUST_300001_SM_1000_NS8cuda_cub4core6detail5shmemE+64];
	setp.lt.f64 	%p83, %fd236, %fd155;
	mov.f64 	%fd237, %fd155;
	mov.u64 	%rd345, %rd179;
	@%p83 bra 	$L__BB8_196;
	setp.lt.f64 	%p84, %fd155, %fd236;
	mov.f64 	%fd237, %fd236;
	mov.u64 	%rd345, %rd344;
	@%p84 bra 	$L__BB8_196;
	setp.lt.s64 	%p85, %rd344, %rd179;
	selp.f64 	%fd237, %fd236, %fd155, %p85;
	min.s64 	%rd345, %rd344, %rd179;
$L__BB8_196:
	ld.shared.f64 	%fd158, [_ZN6thrust24THRUST_300001_SM_1000_NS8cuda_cub4core6detail5shmemE+72];
	ld.shared.u64 	%rd182, [_ZN6thrust24THRUST_300001_SM_1000_NS8cuda_cub4core6detail5shmemE+80];
	setp.lt.f64 	%p86, %fd237, %fd158;
	mov.f64 	%fd238, %fd158;
	mov.u64 	%rd346, %rd182;
	@%p86 bra 	$L__BB8_199;
	setp.lt.f64 	%p87, %fd158, %fd237;
	mov.f64 	%fd238, %fd237;
	mov.u64 	%rd346, %rd345;
	@%p87 bra 	$L__BB8_199;
	setp.lt.s64 	%p88, %rd345, %rd182;
	selp.f64 	%fd238, %fd237, %fd158, %p88;
	min.s64 	%rd346, %rd345, %rd182;
$L__BB8_199:
	ld.shared.f64 	%fd161, [_ZN6thrust24THRUST_300001_SM_1000_NS8cuda_cub4core6detail5shmemE+88];
	ld.shared.u64 	%rd185, [_ZN6thrust24THRUST_300001_SM_1000_NS8cuda_cub4core6detail5shmemE+96];
	setp.lt.f64 	%p89, %fd238, %fd161;
	mov.f64 	%fd239, %fd161;
	mov.u64 	%rd347, %rd185;
	@%p89 bra 	$L__BB8_202;
	setp.lt.f64 	%p90, %fd161, %fd238;
	mov.f64 	%fd239, %fd238;
	mov.u64 	%rd347, %rd346;
	@%p90 bra 	$L__BB8_202;
	setp.lt.s64 	%p91, %rd346, %rd185;
	selp.f64 	%fd239, %fd238, %fd161, %p91;
	min.s64 	%rd347, %rd346, %rd185;
$L__BB8_202:
	ld.shared.f64 	%fd164, [_ZN6thrust24THRUST_300001_SM_1000_NS8cuda_cub4core6detail5shmemE+104];
	ld.shared.u64 	%rd188, [_ZN6thrust24THRUST_300001_SM_1000_NS8cuda_cub4core6detail5shmemE+112];
	setp.lt.f64 	%p92, %fd239, %fd164;
	mov.f64 	%fd240, %fd164;
	mov.u64 	%rd348, %rd188;
	@%p92 bra 	$L__BB8_205;
	setp.lt.f64 	%p93, %fd164, %fd239;
	mov.f64 	%fd240, %fd239;
	mov.u64 	%rd348, %rd347;
	@%p93 bra 	$L__BB8_205;
	setp.lt.s64 	%p94, %rd347, %rd188;
	selp.f64 	%fd240, %fd239, %fd164, %p94;
	min.s64 	%rd348, %rd347, %rd188;
$L__BB8_205:
	ld.shared.f64 	%fd167, [_ZN6thrust24THRUST_300001_SM_1000_NS8cuda_cub4core6detail5shmemE+120];
	ld.shared.u64 	%rd191, [_ZN6thrust24THRUST_300001_SM_1000_NS8cuda_cub4core6detail5shmemE+128];
	setp.lt.f64 	%p95, %fd240, %fd167;
	mov.u64 	%rd349, %rd191;
	mov.f64 	%fd241, %fd167;
	@%p95 bra 	$L__BB8_208;
	setp.lt.f64 	%p96, %fd167, %fd240;
	mov.u64 	%rd349, %rd348;
	mov.f64 	%fd241, %fd240;
	@%p96 bra 	$L__BB8_208;
	setp.lt.s64 	%p97, %rd348, %rd191;
	selp.f64 	%fd241, %fd240, %fd167, %p97;
	min.s64 	%rd349, %rd348, %rd191;
$L__BB8_208:
	mov.u32 	%r389, %tid.x;
	setp.ne.s32 	%p214, %r389, 0;
	@%p214 bra 	$L__BB8_210;
	ld.param.u64 	%rd280, [_ZN6thrust24THRUST_300001_SM_1000_NS8cuda_cub4core6detail13_kernel_agentINS1_8__reduce11ReduceAgentINS0_12zip_iteratorIN4cuda3std3__45tupleIJNS0_10device_ptrIdEENS0_17counting_iteratorIlNS0_11use_defaultESF_SF_EEEEEEEPNSB_IJdlEEESJ_lNS1_9__extrema9arg_max_fIdlNSA_4lessIdEEEEEEJSI_SK_lN3cub18CUB_300001_SM_100013GridEvenShareIlEENSS_9GridQueueIyEESP_EEEvDpT0__param_1];
	cvta.to.global.u64 	%rd277, %rd280;
	mul.wide.u32 	%rd278, %r1, 16;
	add.s64 	%rd279, %rd277, %rd278;
	st.global.f64 	[%rd279], %fd241;
	st.global.u64 	[%rd279+8], %rd349;
$L__BB8_210:
	ret;

}
	// .globl	_ZN6thrust24THRUST_300001_SM_1000_NS8cuda_cub4core6detail13_kernel_agentINS1_8__reduce10DrainAgentIlEEJN3cub18CUB_300001_SM_10009GridQueueIyEElEEEvDpT0_
.visible .entry _ZN6thrust24THRUST_300001_SM_1000_NS8cuda_cub4core6detail13_kernel_agentINS1_8__reduce10DrainAgentIlEEJN3cub18CUB_300001_SM_10009GridQueueIyEElEEEvDpT0_(
	.param .align 8 .b8 _ZN6thrust24THRUST_300001_SM_1000_NS8cuda_cub4core6detail13_kernel_agentINS1_8__reduce10DrainAgentIlEEJN3cub18CUB_300001_SM_10009GridQueueIyEElEEEvDpT0__param_0[8],
	.param .u64 _ZN6thrust24THRUST_300001_SM_1000_NS8cuda_cub4core6detail13_kernel_agentINS1_8__reduce10DrainAgentIlEEJN3cub18CUB_300001_SM_10009GridQueueIyEElEEEvDpT0__param_1
)
.maxntid 1
{
	.reg .b64 	%rd<5>;

	ld.param.u64 	%rd1, [_ZN6thrust24THRUST_300001_SM_1000_NS8cuda_cub4core6detail13_kernel_agentINS1_8__reduce10DrainAgentIlEEJN3cub18CUB_300001_SM_10009GridQueueIyEElEEEvDpT0__param_0];
	ld.param.u64 	%rd2, [_ZN6thrust24THRUST_300001_SM_1000_NS8cuda_cub4core6detail13_kernel_agentINS1_8__reduce10DrainAgentIlEEJN3cub18CUB_300001_SM_10009GridQueueIyEElEEEvDpT0__param_1];
	cvta.to.global.u64 	%rd3, %rd1;
	st.global.u64 	[%rd3], %rd2;
	mov.b64 	%rd4, 0;
	st.global.u64 	[%rd3+8], %rd4;
	ret;

}
	// .globl	_ZN6thrust24THRUST_300001_SM_1000_NS8cuda_cub4core6detail13_kernel_agentINS1_8__reduce11ReduceAgentIPN4cuda3std3__45tupleIJdlEEESC_SB_lNS1_9__extrema9arg_max_fIdlNS9_4lessIdEEEEEEJSC_SC_iSH_EEEvDpT0_
.visible .entry _ZN6thrust24THRUST_300001_SM_1000_NS8cuda_cub4core6detail13_kernel_agentINS1_8__reduce11ReduceAgentIPN4cuda3std3__45tupleIJdlEEESC_SB_lNS1_9__extrema9arg_max_fIdlNS9_4lessIdEEEEEEJSC_SC_iSH_EEEvDpT0_(
	.param .u64 .ptr .align 1 _ZN6thrust24THRUST_300001_SM_1000_NS8cuda_cub4core6detail13_kernel_agentINS1_8__reduce11ReduceAgentIPN4cuda3std3__45tupleIJdlEEESC_SB_lNS1_9__extrema9arg_max_fIdlNS9_4lessIdEEEEEEJSC_SC_iSH_EEEvDpT0__param_0,
	.param .u64 .ptr .align 1 _ZN6thrust24THRUST_300001_SM_1000_NS8cuda_cub4core6detail13_kernel_agentINS1_8__reduce11ReduceAgentIPN4cuda3std3__45tupleIJdlEEESC_SB_lNS1_9__extrema9arg_max_fIdlNS9_4lessIdEEEEEEJSC_SC_iSH_EEEvDpT0__param_1,
	.param .u32 _ZN6thrust24THRUST_300001_SM_1000_NS8cuda_cub4core6detail13_kernel_agentINS1_8__reduce11ReduceAgentIPN4cuda3std3__45tupleIJdlEEESC_SB_lNS1_9__extrema9arg_max_fIdlNS9_4lessIdEEEEEEJSC_SC_iSH_EEEvDpT0__param_2,
	.param .align 1 .b8 _ZN6thrust24THRUST_300001_SM_1000_NS8cuda_cub4core6detail13_kernel_agentINS1_8__reduce11ReduceAgentIPN4cuda3std3__45tupleIJdlEEESC_SB_lNS1_9__extrema9arg_max_fIdlNS9_4lessIdEEEEEEJSC_SC_iSH_EEEvDpT0__param_3[1]
)
.maxntid 256
{
	.reg .pred 	%p<264>;
	.reg .b32 	%r<374>;
	.reg .b64 	%rd<508>;
	.reg .b64 	%fd<293>;

	ld.param.u64 	%rd237, [_ZN6thrust24THRUST_300001_SM_1000_NS8cuda_cub4core6detail13_kernel_agentINS1_8__reduce11ReduceAgentIPN4cuda3std3__45tupleIJdlEEESC_SB_lNS1_9__extrema9arg_max_fIdlNS9_4lessIdEEEEEEJSC_SC_iSH_EEEvDpT0__param_0];
	ld.param.u32 	%r29, [_ZN6thrust24THRUST_300001_SM_1000_NS8cuda_cub4core6detail13_kernel_agentINS1_8__reduce11ReduceAgentIPN4cuda3std3__45tupleIJdlEEESC_SB_lNS1_9__extrema9arg_max_fIdlNS9_4lessIdEEEEEEJSC_SC_iSH_EEEvDpT0__param_2];
	cvt.s64.s32 	%rd1, %r29;
	setp.eq.s32 	%p1, %r29, 0;
	@%p1 bra 	$L__BB10_234;
	setp.gt.s32 	%p2, %r29, 1279;
	@%p2 bra 	$L__BB10_121;
	mov.u32 	%r1, %tid.x;
	setp.ge.s32 	%p147, %r1, %r29;
	mov.f64 	%fd224, 0d0000000000000000;
	mov.b64 	%rd431, 0;
	mov.u32 	%r368, %r1;
	@%p147 bra 	$L__BB10_4;
	mul.wide.u32 	%rd375, %r1, 16;
	add.s64 	%rd372, %rd237, %rd375;
	// begin inline asm
	ld.global.nc.u64 %rd371, [%rd372];
	// end inline asm
	add.s64 	%rd374, %rd372, 8;
	// begin inline asm
	ld.global.nc.u64 %rd431, [%rd374];
	// end inline asm
	mov.b64 	%fd224, %rd371;
	add.s32 	%r368, %r1, 256;
$L__BB10_4:
	setp.ge.s32 	%p148, %r368, %r29;
	@%p148 bra 	$L__BB10_25;
	not.b32 	%r141, %r368;
	add.s32 	%r4, %r29, %r141;
	and.b32  	%r142, %r4, 768;
	setp.eq.s32 	%p149, %r142, 768;
	@%p149 bra 	$L__BB10_11;
	mul.wide.u32 	%rd377, %r368, 16;
	add.s64 	%rd422, %rd237, %rd377;
	shr.u32 	%r143, %r4, 8;
	add.s32 	%r144, %r143, 1;
	and.b32  	%r145, %r144, 3;
	neg.s32 	%r366, %r145;
$L__BB10_7:
	.pragma "nounroll";
	mov.u64 	%rd6, %rd431;
	mov.f64 	%fd3, %fd224;
	// begin inline asm
	ld.global.nc.u64 %rd378, [%rd422];
	// end inline asm
	add.s64 	%rd381, %rd422, 8;
	// begin inline asm
	ld.global.nc.u64 %rd380, [%rd381];
	// end inline asm
	mov.b64 	%fd4, %rd378;
	setp.lt.f64 	%p150, %fd3, %fd4;
	mov.u64 	%rd431, %rd380;
	mov.f64 	%fd224, %fd4;
	@%p150 bra 	$L__BB10_10;
	setp.gt.f64 	%p151, %fd3, %fd4;
	mov.u64 	%rd431, %rd6;
	mov.f64 	%fd224, %fd3;
	@%p151 bra 	$L__BB10_10;
	setp.lt.s64 	%p152, %rd6, %rd380;
	min.s64 	%rd431, %rd6, %rd380;
	selp.f64 	%fd224, %fd3, %fd4, %p152;
$L__BB10_10:
	add.s32 	%r368, %r368, 256;
	add.s64 	%rd422, %rd422, 4096;
	add.s32 	%r366, %r366, 1;
	setp.ne.s32 	%p153, %r366, 0;
	@%p153 bra 	$L__BB10_7;
$L__BB10_11:
	setp.lt.u32 	%p154, %r4, 768;
	@%p154 bra 	$L__BB10_25;
$L__BB10_12:
	mul.wide.s32 	%rd386, %r368, 16;
	add.s64 	%rd383, %rd237, %rd386;
	// begin inline asm
	ld.global.nc.u64 %rd382, [%rd383];
	// end inline asm
	add.s64 	%rd385, %rd383, 8;
	// begin inline asm
	ld.global.nc.u64 %rd384, [%rd385];
	// end inline asm
	mov.b64 	%fd10, %rd382;
	setp.lt.f64 	%p155, %fd224, %fd10;
	mov.u64 	%rd428, %rd384;
	mov.f64 	%fd221, %fd10;
	@%p155 bra 	$L__BB10_15;
	setp.gt.f64 	%p156, %fd224, %fd10;
	mov.u64 	%rd428, %rd431;
	mov.f64 	%fd221, %fd224;
	@%p156 bra 	$L__BB10_15;
	setp.lt.s64 	%p157, %rd431, %rd384;
	min.s64 	%rd428, %rd431, %rd384;
	selp.f64 	%fd221, %fd224, %fd10, %p157;
$L__BB10_15:
	add.s64 	%rd388, %rd383, 4096;
	// begin inline asm
	ld.global.nc.u64 %rd387, [%rd388];
	// end inline asm
	add.s64 	%rd390, %rd383, 4104;
	// begin inline asm
	ld.global.nc.u64 %rd389, [%rd390];
	// end inline asm
	mov.b64 	%fd13, %rd387;
	setp.lt.f64 	%p158, %fd221, %fd13;
	mov.u64 	%rd429, %rd389;
	mov.f64 	%fd222, %fd13;
	@%p158 bra 	$L__BB10_18;
	setp.gt.f64 	%p159, %fd221, %fd13;
	mov.u64 	%rd429, %rd428;
	mov.f64 	%fd222, %fd221;
	@%p159 bra 	$L__BB10_18;
	setp.lt.s64 	%p160, %rd428, %rd389;
	min.s64 	%rd429, %rd428, %rd389;
	selp.f64 	%fd222, %fd221, %fd13, %p160;
$L__BB10_18:
	add.s64 	%rd392, %rd383, 8192;
	// begin inline asm
	ld.global.nc.u64 %rd391, [%rd392];
	// end inline asm
	add.s64 	%rd394, %rd383, 8200;
	// begin inline asm
	ld.global.nc.u64 %rd393, [%rd394];
	// end inline asm
	mov.b64 	%fd16, %rd391;
	setp.lt.f64 	%p161, %fd222, %fd16;
	mov.u64 	%rd430, %rd393;
	mov.f64 	%fd223, %fd16;
	@%p161 bra 	$L__BB10_21;
	setp.gt.f64 	%p162, %fd222, %fd16;
	mov.u64 	%rd430, %rd429;
	mov.f64 	%fd223, %fd222;
	@%p162 bra 	$L__BB10_21;
	setp.lt.s64 	%p163, %rd429, %rd393;
	min.s64 	%rd430, %rd429, %rd393;
	selp.f64 	%fd223, %fd222, %fd16, %p163;
$L__BB10_21:
	add.s64 	%rd396, %rd383, 12288;
	// begin inline asm
	ld.global.nc.u64 %rd395, [%rd396];
	// end inline asm
	add.s64 	%rd398, %rd383, 12296;
	// begin inline asm
	ld.global.nc.u64 %rd397, [%rd398];
	// end inline asm
	mov.b64 	%fd19, %rd395;
	setp.lt.f64 	%p164, %fd223, %fd19;
	mov.u64 	%rd431, %rd397;
	mov.f64 	%fd224, %fd19;
	@%p164 bra 	$L__BB10_24;
	setp.gt.f64 	%p165, %fd223, %fd19;
	mov.u64 	%rd431, %rd430;
	mov.f64 	%fd224, %fd223;
	@%p165 bra 	$L__BB10_24;
	setp.lt.s64 	%p166, %rd430, %rd397;
	min.s64 	%rd431, %rd430, %rd397;
	selp.f64 	%fd224, %fd223, %fd19, %p166;
$L__BB10_24:
	add.s32 	%r368, %r368, 1024;
	setp.lt.s32 	%p167, %r368, %r29;
	@%p167 bra 	$L__BB10_12;
$L__BB10_25:
	setp.lt.s32 	%p168, %r29, 256;
	@%p168 bra 	$L__BB10_70;
	// begin inline asm
	mov.u32 %r259, %laneid;
	// end inline asm
	mov.b64 	%rd409, %fd224;
	mov.b64 	{%r261, %r266}, %rd409;
	mov.b32 	%r277, 1;
	mov.b32 	%r278, 31;
	mov.b32 	%r279, -1;
	// begin inline asm
	shfl.sync.down.b32 %r260, %r261, %r277, %r278, %r279;
	// end inline asm
	// begin inline asm
	shfl.sync.down.b32 %r265, %r266, %r277, %r278, %r279;
	// end inline asm
	mov.b64 	%rd410, {%r260, %r265};
	mov.b64 	%fd23, %rd410;
	mov.b64 	{%r271, %r276}, %rd431;
	// begin inline asm
	shfl.sync.down.b32 %r270, %r271, %r277, %r278, %r279;
	// end inline asm
	// begin inline asm
	shfl.sync.down.b32 %r275, %r276, %r277, %r278, %r279;
	// end inline asm
	mov.b64 	%rd28, {%r270, %r275};
	setp.gt.s32 	%p220, %r259, 30;
	mov.u64 	%rd433, %rd431;
	mov.f64 	%fd226, %fd224;
	@%p220 bra 	$L__BB10_30;
	setp.lt.f64 	%p221, %fd224, %fd23;
	mov.u64 	%rd433, %rd28;
	mov.f64 	%fd226, %fd23;
	@%p221 bra 	$L__BB10_30;
	setp.gt.f64 	%p222, %fd224, %fd23;
	mov.u64 	%rd433, %rd431;
	mov.f64 	%fd226, %fd224;
	@%p222 bra 	$L__BB10_30;
	setp.lt.s64 	%p223, %rd431, %rd28;
	min.s64 	%rd433, %rd431, %rd28;
	selp.f64 	%fd226, %fd224, %fd23, %p223;
$L__BB10_30:
	mov.b64 	%rd411, %fd226;
	mov.b64 	{%r281, %r286}, %rd411;
	mov.b32 	%r297, 2;
	mov.b32 	%r298, 31;
	mov.b32 	%r299, -1;
	// begin inline asm
	shfl.sync.down.b32 %r280, %r281, %r297, %r298, %r299;
	// end inline asm
	// begin inline asm
	shfl.sync.down.b32 %r285, %r286, %r297, %r298, %r299;
	// end inline asm
	mov.b64 	%rd412, {%r280, %r285};
	mov.b64 	%fd26, %rd412;
	mov.b64 	{%r291, %r296}, %rd433;
	// begin inline asm
	shfl.sync.down.b32 %r290, %r291, %r297, %r298, %r299;
	// end inline asm
	// begin inline asm
	shfl.sync.down.b32 %r295, %r296, %r297, %r298, %r299;
	// end inline asm
	mov.b64 	%rd31, {%r290, %r295};
	setp.gt.s32 	%p224, %r259, 29;
	mov.u64 	%rd434, %rd433;
	mov.f64 	%fd227, %fd226;
	@%p224 bra 	$L__BB10_34;
	setp.lt.f64 	%p225, %fd226, %fd26;
	mov.u64 	%rd434, %rd31;
	mov.f64 	%fd227, %fd26;
	@%p225 bra 	$L__BB10_34;
	setp.gt.f64 	%p226, %fd226, %fd26;
	mov.u64 	%rd434, %rd433;
	mov.f64 	%fd227, %fd226;
	@%p226 bra 	$L__BB10_34;
	setp.lt.s64 	%p227, %rd433, %rd31;
	min.s64 	%rd434, %rd433, %rd31;
	selp.f64 	%fd227, %fd226, %fd26, %p227;
$L__BB10_34:
	mov.b64 	%rd413, %fd227;
	mov.b64 	{%r301, %r306}, %rd413;
	mov.b32 	%r317, 4;
	mov.b32 	%r318, 31;
	mov.b32 	%r319, -1;
	// begin inline asm
	shfl.sync.down.b32 %r300, %r301, %r317, %r318, %r319;
	// end inline asm
	// begin inline asm
	shfl.sync.down.b32 %r305, %r306, %r317, %r318, %r319;
	// end inline asm
	mov.b64 	%rd414, {%r300, %r305};
	mov.b64 	%fd29, %rd414;
	mov.b64 	{%r311, %r316}, %rd434;
	// begin inline asm
	shfl.sync.down.b32 %r310, %r311, %r317, %r318, %r319;
	// end inline asm
	// begin inline asm
	shfl.sync.down.b32 %r315, %r316, %r317, %r318, %r319;
	// end inline asm
	mov.b64 	%rd34, {%r310, %r315};
	setp.gt.s32 	%p228, %r259, 27;
	mov.u64 	%rd435, %rd434;
	mov.f64 	%fd228, %fd227;
	@%p228 bra 	$L__BB10_38;
	setp.lt.f64 	%p229, %fd227, %fd29;
	mov.u64 	%rd435, %rd34;
	mov.f64 	%fd228, %fd29;
	@%p229 bra 	$L__BB10_38;
	setp.gt.f64 	%p230, %fd227, %fd29;
	mov.u64 	%rd435, %rd434;
	mov.f64 	%fd228, %fd227;
	@%p230 bra 	$L__BB10_38;
	setp.lt.s64 	%p231, %rd434, %rd34;
	min.s64 	%rd435, %rd434, %rd34;
	selp.f64 	%fd228, %fd227, %fd29, %p231;
$L__BB10_38:
	mov.b64 	%rd415, %fd228;
	mov.b64 	{%r321, %r326}, %rd415;
	mov.b32 	%r337, 8;
	mov.b32 	%r338, 31;
	mov.b32 	%r339, -1;
	// begin inline asm
	shfl.sync.down.b32 %r320, %r321, %r337, %r338, %r339;
	// end inline asm
	// begin inline asm
	shfl.sync.down.b32 %r325, %r326, %r337, %r338, %r339;
	// end inline asm
	mov.b64 	%rd416, {%r320, %r325};
	mov.b64 	%fd32, %rd416;
	mov.b64 	{%r331, %r336}, %rd435;
	// begin inline asm
	shfl.sync.down.b32 %r330, %r331, %r337, %r338, %r339;
	// end inline asm
	// begin inline asm
	shfl.sync.down.b32 %r335, %r336, %r337, %r338, %r339;
	// end inline asm
	mov.b64 	%rd37, {%r330, %r335};
	setp.gt.s32 	%p232, %r259, 23;
	mov.u64 	%rd436, %rd435;
	mov.f64 	%fd229, %fd228;
	@%p232 bra 	$L__BB10_42;
	setp.lt.f64 	%p233, %fd228, %fd32;
	mov.u64 	%rd436, %rd37;
	mov.f64 	%fd229, %fd32;
	@%p233 bra 	$L__BB10_42;
	setp.gt.f64 	%p234, %fd228, %fd32;
	mov.u64 	%rd436, %rd435;
	mov.f64 	%fd229, %fd228;
	@%p234 bra 	$L__BB10_42;
	setp.lt.s64 	%p235, %rd435, %rd37;
	min.s64 	%rd436, %rd435, %rd37;
	selp.f64 	%fd229, %fd228, %fd32, %p235;
$L__BB10_42:
	mov.b64 	%rd417, %fd229;
	mov.b64 	{%r341, %r346}, %rd417;
	mov.b32 	%r357, 16;
	mov.b32 	%r358, 31;
	mov.b32 	%r359, -1;
	// begin inline asm
	shfl.sync.down.b32 %r340, %r341, %r357, %r358, %r359;
	// end inline asm
	// begin inline asm
	shfl.sync.down.b32 %r345, %r346, %r357, %r358, %r359;
	// end inline asm
	mov.b64 	%rd418, {%r340, %r345};
	mov.b64 	%fd35, %rd418;
	mov.b64 	{%r351, %r356}, %rd436;
	// begin inline asm
	shfl.sync.down.b32 %r350, %r351, %r357, %r358, %r359;
	// end inline asm
	// begin inline asm
	shfl.sync.down.b32 %r355, %r356, %r357, %r358, %r359;
	// end inline asm
	mov.b64 	%rd40, {%r350, %r355};
	setp.gt.s32 	%p236, %r259, 15;
	mov.u64 	%rd507, %rd436;
	mov.f64 	%fd292, %fd229;
	@%p236 bra 	$L__BB10_46;
	setp.lt.f64 	%p237, %fd229, %fd35;
	mov.u64 	%rd507, %rd40;
	mov.f64 	%fd292, %fd35;
	@%p237 bra 	$L__BB10_46;
	setp.gt.f64 	%p238, %fd229, %fd35;
	mov.u64 	%rd507, %rd436;
	mov.f64 	%fd292, %fd229;
	@%p238 bra 	$L__BB10_46;
	setp.lt.s64 	%p239, %rd436, %rd40;
	min.s64 	%rd507, %rd436, %rd40;
	selp.f64 	%fd292, %fd229, %fd35, %p239;
$L__BB10_46:
	setp.ne.s32 	%p240, %r259, 0;
	@%p240 bra 	$L__BB10_48;
	shr.u32 	%r360, %r1, 1;
	and.b32  	%r361, %r360, 496;
	mov.u32 	%r362, _ZN6thrust24THRUST_300001_SM_1000_NS8cuda_cub4core6detail5shmemE;
	add.s32 	%r363, %r362, %r361;
	st.shared.f64 	[%r363+8], %fd292;
	st.shared.u64 	[%r363+16], %rd507;
$L__BB10_48:
	bar.sync 	0;
	setp.ne.s32 	%p241, %r1, 0;
	@%p241 bra 	$L__BB10_232;
	ld.shared.f64 	%fd38, [_ZN6thrust24THRUST_300001_SM_1000_NS8cuda_cub4core6detail5shmemE+24];
	ld.shared.u64 	%rd43, [_ZN6thrust24THRUST_300001_SM_1000_NS8cuda_cub4core6detail5shmemE+32];
	setp.lt.f64 	%p242, %fd292, %fd38;
	mov.u64 	%rd438, %rd43;
	mov.f64 	%fd231, %fd38;
	@%p242 bra 	$L__BB10_52;
	setp.lt.f64 	%p243, %fd38, %fd292;
	mov.u64 	%rd438, %rd507;
	mov.f64 	%fd231, %fd292;
	@%p243 bra 	$L__BB10_52;
	setp.lt.s64 	%p244, %rd507, %rd43;
	min.s64 	%rd438, %rd507, %rd43;
	selp.f64 	%fd231, %fd292, %fd38, %p244;
$L__BB10_52:
	ld.shared.f64 	%fd41, [_ZN6thrust24THRUST_300001_SM_1000_NS8cuda_cub4core6detail5shmemE+40];
	ld.shared.u64 	%rd46, [_ZN6thrust24THRUST_300001_SM_1000_NS8cuda_cub4core6detail5shmemE+48];
	setp.lt.f64 	%p245, %fd231, %fd41;
	mov.u64 	%rd439, %rd46;
	mov.f64 	%fd232, %fd41;
	@%p245 bra 	$L__BB10_55;
	setp.lt.f64 	%p246, %fd41, %fd231;
	mov.u64 	%rd439, %rd438;
	mov.f64 	%fd232, %fd231;
	@%p246 bra 	$L__BB10_55;
	setp.lt.s64 	%p247, %rd438, %rd46;
	min.s64 	%rd439, %rd438, %rd46;
	selp.f64 	%fd232, %fd231, %fd41, %p247;
$L__BB10_55:
	ld.shared.f64 	%fd44, [_ZN6thrust24THRUST_300001_SM_1000_NS8cuda_cub4core6detail5shmemE+56];
	ld.shared.u64 	%rd49, [_ZN6thrust24THRUST_300001_SM_1000_NS8cuda_cub4core6detail5shmemE+64];
	setp.lt.f64 	%p248, %fd232, %fd44;
	mov.u64 	%rd440, %rd49;
	mov.f64 	%fd233, %fd44;
	@%p248 bra 	$L__BB10_58;
	setp.lt.f64 	%p249, %fd44, %fd232;
	mov.u64 	%rd440, %rd439;
	mov.f64 	%fd233, %fd232;
	@%p249 bra 	$L__BB10_58;
	setp.lt.s64 	%p250, %rd439, %rd49;
	min.s64 	%rd440, %rd439, %rd49;
	selp.f64 	%fd233, %fd232, %fd44, %p250;
$L__BB10_58:
	ld.shared.f64 	%fd47, [_ZN6thrust24THRUST_300001_SM_1000_NS8cuda_cub4core6detail5shmemE+72];
	ld.shared.u64 	%rd52, [_ZN6thrust24THRUST_300001_SM_1000_NS8cuda_cub4core6detail5shmemE+80];
	setp.lt.f64 	%p251, %fd233, %fd47;
	mov.u64 	%rd441, %rd52;
	mov.f64 	%fd234, %fd47;
	@%p251 bra 	$L__BB10_61;
	setp.lt.f64 	%p252, %fd47, %fd233;
	mov.u64 	%rd441, %rd440;
	mov.f64 	%fd234, %fd233;
	@%p252 bra 	$L__BB10_61;
	setp.lt.s64 	%p253, %rd440, %rd52;
	min.s64 	%rd441, %rd440, %rd52;
	selp.f64 	%fd234, %fd233, %fd47, %p253;
$L__BB10_61:
	ld.shared.f64 	%fd50, [_ZN6thrust24THRUST_300001_SM_1000_NS8cuda_cub4core6detail5shmemE+88];
	ld.shared.u64 	%rd55, [_ZN6thrust24THRUST_300001_SM_1000_NS8cuda_cub4core6detail5shmemE+96];
	setp.lt.f64 	%p254, %fd234, %fd50;
	mov.u64 	%rd442, %rd55;
	mov.f64 	%fd235, %fd50;
	@%p254 bra 	$L__BB10_64;
	setp.lt.f64 	%p255, %fd50, %fd234;
	mov.u64 	%rd442, %rd441;
	mov.f64 	%fd235, %fd234;
	@%p255 bra 	$L__BB10_64;
	setp.lt.s64 	%p256, %rd441, %rd55;
	min.s64 	%rd442, %rd441, %rd55;
	selp.f64 	%fd235, %fd234, %fd50, %p256;
$L__BB10_64:
	ld.shared.f64 	%fd53, [_ZN6thrust24THRUST_300001_SM_1000_NS8cuda_cub4core6detail5shmemE+104];
	ld.shared.u64 	%rd58, [_ZN6thrust24THRUST_300001_SM_1000_NS8cuda_cub4core6detail5shmemE+112];
	setp.lt.f64 	%p257, %fd235, %fd53;
	mov.u64 	%rd443, %rd58;
	mov.f64 	%fd236, %fd53;
	@%p257 bra 	$L__BB10_67;
	setp.lt.f64 	%p258, %fd53, %fd235;
	mov.u64 	%rd443, %rd442;
	mov.f64 	%fd236, %fd235;
	@%p258 bra 	$L__BB10_67;
	setp.lt.s64 	%p259, %rd442, %rd58;
	min.s64 	%rd443, %rd442, %rd58;
	selp.f64 	%fd236, %fd235, %fd53, %p259;
$L__BB10_67:
	ld.shared.f64 	%fd56, [_ZN6thrust24THRUST_300001_SM_1000_NS8cuda_cub4core6detail5shmemE+120];
	ld.shared.u64 	%rd61, [_ZN6thrust24THRUST_300001_SM_1000_NS8cuda_cub4core6detail5shmemE+128];
	setp.lt.f64 	%p260, %fd236, %fd56;
	mov.u64 	%rd507, %rd61;
	mov.f64 	%fd292, %fd56;
	@%p260 bra 	$L__BB10_232;
	setp.lt.f64 	%p261, %fd56, %fd236;
	mov.u64 	%rd507, %rd443;
	mov.f64 	%fd292, %fd236;
	@%p261 bra 	$L__BB10_232;
	setp.lt.s64 	%p262, %rd443, %rd61;
	min.s64 	%rd507, %rd443, %rd61;
	selp.f64 	%fd292, %fd236, %fd56, %p262;
	bra.uni 	$L__BB10_232;
$L__BB10_70:
	// begin inline asm
	mov.u32 %r146, %laneid;
	// end inline asm
	and.b32  	%r167, %r1, 992;
	add.s32 	%r168, %r167, 32;
	setp.gt.s32 	%p169, %r168, %r29;
	not.b32 	%r169, %r167;
	add.s32 	%r170, %r29, %r169;
	selp.b32 	%r165, %r170, 31, %p169;
	mov.b64 	%rd399, %fd224;
	mov.b64 	{%r148, %r153}, %rd399;
	mov.b32 	%r164, 1;
	mov.b32 	%r166, -1;
	// begin inline asm
	shfl.sync.down.b32 %r147, %r148, %r164, %r165, %r166;
	// end inline asm
	// begin inline asm
	shfl.sync.down.b32 %r152, %r153, %r164, %r165, %r166;
	// end inline asm
	mov.b64 	%rd400, {%r147, %r152};
	mov.b64 	%fd58, %rd400;
	mov.b64 	{%r158, %r163}, %rd431;
	// begin inline asm
	shfl.sync.down.b32 %r157, %r158, %r164, %r165, %r166;
	// end inline asm
	// begin inline asm
	shfl.sync.down.b32 %r162, %r163, %r164, %r165, %r166;
	// end inline asm
	mov.b64 	%rd63, {%r157, %r162};
	setp.ge.s32 	%p170, %r146, %r165;
	mov.u64 	%rd444, %rd431;
	mov.f64 	%fd237, %fd224;
	@%p170 bra 	$L__BB10_74;
	setp.lt.f64 	%p171, %fd224, %fd58;
	mov.u64 	%rd444, %rd63;
	mov.f64 	%fd237, %fd58;
	@%p171 bra 	$L__BB10_74;
	setp.gt.f64 	%p172, %fd224, %fd58;
	mov.u64 	%rd444, %rd431;
	mov.f64 	%fd237, %fd224;
	@%p172 bra 	$L__BB10_74;
	setp.lt.s64 	%p173, %rd431, %rd63;
	min.s64 	%rd444, %rd431, %rd63;
	selp.f64 	%fd237, %fd224, %fd58, %p173;
$L__BB10_74:
	mov.b64 	%rd401, %fd237;
	mov.b64 	{%r172, %r177}, %rd401;
	mov.b32 	%r188, 2;
	mov.b32 	%r190, -1;
	// begin inline asm
	shfl.sync.down.b32 %r171, %r172, %r188, %r165, %r190;
	// end inline asm
	// begin inline asm
	shfl.sync.down.b32 %r176, %r177, %r188, %r165, %r190;
	// end inline asm
	mov.b64 	%rd402, {%r171, %r176};
	mov.b64 	%fd61, %rd402;
	mov.b64 	{%r182, %r187}, %rd444;
	// begin inline asm
	shfl.sync.down.b32 %r181, %r182, %r188, %r165, %r190;
	// end inline asm
	// begin inline asm
	shfl.sync.down.b32 %r186, %r187, %r188, %r165, %r190;
	// end inline asm
	mov.b64 	%rd66, {%r181, %r186};
	add.s32 	%r191, %r146, 2;
	setp.gt.s32 	%p174, %r191, %r165;
	mov.u64 	%rd445, %rd444;
	mov.f64 	%fd238, %fd237;
	@%p174 bra 	$L__BB10_78;
	setp.lt.f64 	%p175, %fd237, %fd61;
	mov.u64 	%rd445, %rd66;
	mov.f64 	%fd238, %fd61;
	@%p175 bra 	$L__BB10_78;
	setp.gt.f64 	%p176, %fd237, %fd61;
	mov.u64 	%rd445, %rd444;
	mov.f64 	%fd238, %fd237;
	@%p176 bra 	$L__BB10_78;
	setp.lt.s64 	%p177, %rd444, %rd66;
	min.s64 	%rd445, %rd444, %rd66;
	selp.f64 	%fd238, %fd237, %fd61, %p177;
$L__BB10_78:
	mov.b64 	%rd403, %fd238;
	mov.b64 	{%r193, %r198}, %rd403;
	mov.b32 	%r209, 4;
	mov.b32 	%r211, -1;
	// begin inline asm
	shfl.sync.down.b32 %r192, %r193, %r209, %r165, %r211;
	// end inline asm
	// begin inline asm
	shfl.sync.down.b32 %r197, %r198, %r209, %r165, %r211;
	// end inline asm
	mov.b64 	%rd404, {%r192, %r197};
	mov.b64 	%fd64, %rd404;
	mov.b64 	{%r203, %r208}, %rd445;
	// begin inline asm
	shfl.sync.down.b32 %r202, %r203, %r209, %r165, %r211;
	// end inline asm
	// begin inline asm
	shfl.sync.down.b32 %r207, %r208, %r209, %r165, %r211;
	// end inline asm
	mov.b64 	%rd69, {%r202, %r207};
	add.s32 	%r212, %r146, 4;
	setp.gt.s32 	%p178, %r212, %r165;
	mov.u64 	%rd446, %rd445;
	mov.f64 	%fd239, %fd238;
	@%p178 bra 	$L__BB10_82;
	setp.lt.f64 	%p179, %fd238, %fd64;
	mov.u64 	%rd446, %rd69;
	mov.f64 	%fd239, %fd64;
	@%p179 bra 	$L__BB10_82;
	setp.gt.f64 	%p180, %fd238, %fd64;
	mov.u64 	%rd446, %rd445;
	mov.f64 	%fd239, %fd238;
	@%p180 bra 	$L__BB10_82;
	setp.lt.s64 	%p181, %rd445, %rd69;
	min.s64 	%rd446, %rd445, %rd69;
	selp.f64 	%fd239, %fd238, %fd64, %p181;
$L__BB10_82:
	mov.b64 	%rd405, %fd239;
	mov.b64 	{%r214, %r219}, %rd405;
	mov.b32 	%r230, 8;
	mov.b32 	%r232, -1;
	// begin inline asm
	shfl.sync.down.b32 %r213, %r214, %r230, %r165, %r232;
	// end inline asm
	// begin inline asm
	shfl.sync.down.b32 %r218, %r219, %r230, %r165, %r232;
	// end inline asm
	mov.b64 	%rd406, {%r213, %r218};
	mov.b64 	%fd67, %rd406;
	mov.b64 	{%r224, %r229}, %rd446;
	// begin inline asm
	shfl.sync.down.b32 %r223, %r224, %r230, %r165, %r232;
	// end inline asm
	// begin inline asm
	shfl.sync.down.b32 %r228, %r229, %r230, %r165, %r232;
	// end inline asm
	mov.b64 	%rd72, {%r223, %r228};
	add.s32 	%r233, %r146, 8;
	setp.gt.s32 	%p182, %r233, %r165;
	mov.u64 	%rd447, %rd446;
	mov.f64 	%fd240, %fd239;
	@%p182 bra 	$L__BB10_86;
	setp.lt.f64 	%p183, %fd239, %fd67;
	mov.u64 	%rd447, %rd72;
	mov.f64 	%fd240, %fd67;
	@%p183 bra 	$L__BB10_86;
	setp.gt.f64 	%p184, %fd239, %fd67;
	mov.u64 	%rd447, %rd446;
	mov.f64 	%fd240, %fd239;
	@%p184 bra 	$L__BB10_86;
	setp.lt.s64 	%p185, %rd446, %rd72;
	min.s64 	%rd447, %rd446, %rd72;
	selp.f64 	%fd240, %fd239, %fd67, %p185;
$L__BB10_86:
	mov.b64 	%rd407, %fd240;
	mov.b64 	{%r235, %r240}, %rd407;
	mov.b32 	%r251, 16;
	mov.b32 	%r253, -1;
	// begin inline asm
	shfl.sync.down.b32 %r234, %r235, %r251, %r165, %r253;
	// end inline asm
	// begin inline asm
	shfl.sync.down.b32 %r239, %r240, %r251, %r165, %r253;
	// end inline asm
	mov.b64 	%rd408, {%r234, %r239};
	mov.b64 	%fd70, %rd408;
	mov.b64 	{%r245, %r250}, %rd447;
	// begin inline asm
	shfl.sync.down.b32 %r244, %r245, %r251, %r165, %r253;
	// end inline asm
	// begin inline asm
	shfl.sync.down.b32 %r249, %r250, %r251, %r165, %r253;
	// end inline asm
	mov.b64 	%rd75, {%r244, %r249};
	add.s32 	%r254, %r146, 16;
	setp.gt.s32 	%p186, %r254, %r165;
	mov.u64 	%rd507, %rd447;
	mov.f64 	%fd292, %fd240;
	@%p186 bra 	$L__BB10_90;
	setp.lt.f64 	%p187, %fd240, %fd70;
	mov.u64 	%rd507, %rd75;
	mov.f64 	%fd292, %fd70;
	@%p187 bra 	$L__BB10_90;
	setp.gt.f64 	%p188, %fd240, %fd70;
	mov.u64 	%rd507, %rd447;
	mov.f64 	%fd292, %fd240;
	@%p188 bra 	$L__BB10_90;
	setp.lt.s64 	%p189, %rd447, %rd75;
	min.s64 	%rd507, %rd447, %rd75;
	selp.f64 	%fd292, %fd240, %fd70, %p189;
$L__BB10_90:
	setp.ne.s32 	%p190, %r146, 0;
	@%p190 bra 	$L__BB10_92;
	shr.u32 	%r255, %r1, 1;
	and.b32  	%r256, %r255, 496;
	mov.u32 	%r257, _ZN6thrust24THRUST_300001_SM_1000_NS8cuda_cub4core6detail5shmemE;
	add.s32 	%r258, %r257, %r256;
	st.shared.f64 	[%r258+8], %fd292;
	st.shared.u64 	[%r258+16], %rd507;
$L__BB10_92:
	bar.sync 	0;
	setp.ne.s32 	%p191, %r1, 0;
	@%p191 bra 	$L__BB10_232;
	setp.lt.s32 	%p192, %r29, 33;
	mov.f64 	%fd242, %fd292;
	mov.u64 	%rd449, %rd507;
	@%p192 bra 	$L__BB10_97;
	ld.shared.f64 	%fd73, [_ZN6thrust24THRUST_300001_SM_1000_NS8cuda_cub4core6detail5shmemE+24];
	ld.shared.u64 	%rd78, [_ZN6thrust24THRUST_300001_SM_1000_NS8cuda_cub4core6detail5shmemE+32];
	setp.lt.f64 	%p193, %fd292, %fd73;
	mov.f64 	%fd242, %fd73;
	mov.u64 	%rd449, %rd78;
	@%p193 bra 	$L__BB10_97;
	setp.lt.f64 	%p194, %fd73, %fd292;
	mov.f64 	%fd242, %fd292;
	mov.u64 	%rd449, %rd507;
	@%p194 bra 	$L__BB10_97;
	setp.lt.s64 	%p195, %rd507, %rd78;
	min.s64 	%rd449, %rd507, %rd78;
	selp.f64 	%fd242, %fd292, %fd73, %p195;
$L__BB10_97:
	setp.lt.s32 	%p196, %r29, 65;
	mov.f64 	%fd243, %fd242;
	mov.u64 	%rd450, %rd449;
	@%p196 bra 	$L__BB10_101;
	ld.shared.f64 	%fd76, [_ZN6thrust24THRUST_300001_SM_1000_NS8cuda_cub4core6detail5shmemE+40];
	ld.shared.u64 	%rd81, [_ZN6thrust24THRUST_300001_SM_1000_NS8cuda_cub4core6detail5shmemE+48];
	setp.lt.f64 	%p197, %fd242, %fd76;
	mov.f64 	%fd243, %fd76;
	mov.u64 	%rd450, %rd81;
	@%p197 bra 	$L__BB10_101;
	setp.lt.f64 	%p198, %fd76, %fd242;
	mov.f64 	%fd243, %fd242;
	mov.u64 	%rd450, %rd449;
	@%p198 bra 	$L__BB10_101;
	setp.lt.s64 	%p199, %rd449, %rd81;
	selp.f64 	%fd243, %fd242, %fd76, %p199;
	min.s64 	%rd450, %rd449, %rd81;
$L__BB10_101:
	setp.lt.s32 	%p200, %r29, 97;
	mov.f64 	%fd244, %fd243;
	mov.u64 	%rd451, %rd450;
	@%p200 bra 	$L__BB10_105;
	ld.shared.f64 	%fd79, [_ZN6thrust24THRUST_300001_SM_1000_NS8cuda_cub4core6detail5shmemE+56];
	ld.shared.u64 	%rd84, [_ZN6thrust24THRUST_300001_SM_1000_NS8cuda_cub4core6detail5shmemE+64];
	setp.lt.f64 	%p201, %fd243, %fd79;
	mov.f64 	%fd244, %fd79;
	mov.u64 	%rd451, %rd84;
	@%p201 bra 	$L__BB10_105;
	setp.lt.f64 	%p202, %fd79, %fd243;
	mov.f64 	%fd244, %fd243;
	mov.u64 	%rd451, %rd450;
	@%p202 bra 	$L__BB10_105;
	setp.lt.s64 	%p203, %rd450, %rd84;
	selp.f64 	%fd244, %fd243, %fd79, %p203;
	min.s64 	%rd451, %rd450, %rd84;
$L__BB10_105:
	setp.lt.s32 	%p204, %r29, 129;
	mov.f64 	%fd245, %fd244;
	mov.u64 	%rd452, %rd451;
	@%p204 bra 	$L__BB10_109;
	ld.shared.f64 	%fd82, [_ZN6thrust24THRUST_300001_SM_1000_NS8cuda_cub4core6detail5shmemE+72];
	ld.shared.u64 	%rd87, [_ZN6thrust24THRUST_300001_SM_1000_NS8cuda_cub4core6detail5shmemE+80];
	setp.lt.f64 	%p205, %fd244, %fd82;
	mov.f64 	%fd245, %fd82;
	mov.u64 	%rd452, %rd87;
	@%p205 bra 	$L__BB10_109;
	setp.lt.f64 	%p206, %fd82, %fd244;
	mov.f64 	%fd245, %fd244;
	mov.u64 	%rd452, %rd451;
	@%p206 bra 	$L__BB10_109;
	setp.lt.s64 	%p207, %rd451, %rd87;
	selp.f64 	%fd245, %fd244, %fd82, %p207;
	min.s64 	%rd452, %rd451, %rd87;
$L__BB10_109:
	setp.lt.s32 	%p208, %r29, 161;
	mov.f64 	%fd246, %fd245;
	mov.u64 	%rd453, %rd452;
	@%p208 bra 	$L__BB10_113;
	ld.shared.f64 	%fd85, [_ZN6thrust24THRUST_300001_SM_1000_NS8cuda_cub4core6detail5shmemE+88];
	ld.shared.u64 	%rd90, [_ZN6thrust24THRUST_300001_SM_1000_NS8cuda_cub4core6detail5shmemE+96];
	setp.lt.f64 	%p209, %fd245, %fd85;
	mov.f64 	%fd246, %fd85;
	mov.u64 	%rd453, %rd90;
	@%p209 bra 	$L__BB10_113;
	setp.lt.f64 	%p210, %fd85, %fd245;
	mov.f64 	%fd246, %fd245;
	mov.u64 	%rd453, %rd452;
	@%p210 bra 	$L__BB10_113;
	setp.lt.s64 	%p211, %rd452, %rd90;
	selp.f64 	%fd246, %fd245, %fd85, %p211;
	min.s64 	%rd453, %rd452, %rd90;
$L__BB10_113:
	setp.lt.s32 	%p212, %r29, 193;
	mov.f64 	%fd247, %fd246;
	mov.u64 	%rd454, %rd453;
	@%p212 bra 	$L__BB10_117;
	ld.shared.f64 	%fd88, [_ZN6thrust24THRUST_300001_SM_1000_NS8cuda_cub4core6detail5shmemE+104];
	ld.shared.u64 	%rd93, [_ZN6thrust24THRUST_300001_SM_1000_NS8cuda_cub4core6detail5shmemE+112];
	setp.lt.f64 	%p213, %fd246, %fd88;
	mov.f64 	%fd247, %fd88;
	mov.u64 	%rd454, %rd93;
	@%p213 bra 	$L__BB10_117;
	setp.lt.f64 	%p214, %fd88, %fd246;
	mov.f64 	%fd247, %fd246;
	mov.u64 	%rd454, %rd453;
	@%p214 bra 	$L__BB10_117;
	setp.lt.s64 	%p215, %rd453, %rd93;
	selp.f64 	%fd247, %fd246, %fd88, %p215;
	min.s64 	%rd454, %rd453, %rd93;
$L__BB10_117:
	setp.lt.s32 	%p216, %r29, 225;
	mov.u64 	%rd507, %rd454;
	mov.f64 	%fd292, %fd247;
	@%p216 bra 	$L__BB10_232;
	ld.shared.f64 	%fd91, [_ZN6thrust24THRUST_300001_SM_1000_NS8cuda_cub4core6detail5shmemE+120];
	ld.shared.u64 	%rd96, [_ZN6thrust24THRUST_300001_SM_1000_NS8cuda_cub4core6detail5shmemE+128];
	setp.lt.f64 	%p217, %fd247, %fd91;
	mov.u64 	%rd507, %rd96;
	mov.f64 	%fd292, %fd91;
	@%p217 bra 	$L__BB10_232;
	setp.lt.f64 	%p218, %fd91, %fd247;
	mov.u64 	%rd507, %rd454;
	mov.f64 	%fd292, %fd247;
	@%p218 bra 	$L__BB10_232;
	setp.lt.s64 	%p219, %rd454, %rd96;
	selp.f64 	%fd292, %fd247, %fd91, %p219;
	min.s64 	%rd507, %rd454, %rd96;
	bra.uni 	$L__BB10_232;
$L__BB10_121:
	mov.u32 	%r16, %tid.x;
	cvt.u64.u32 	%rd98, %r16;
	mul.wide.u32 	%rd259, %r16, 16;
	add.s64 	%rd240, %rd237, %rd259;
	// begin inline asm
	ld.global.nc.u64 %rd239, [%rd240];
	// end inline asm
	add.s64 	%rd242, %rd240, 8;
	// begin inline asm
	ld.global.nc.u64 %rd241, [%rd242];
	// end inline asm
	mov.b64 	%fd93, %rd239;
	add.s64 	%rd244, %rd240, 4096;
	// begin inline asm
	ld.global.nc.u64 %rd243, [%rd244];
	// end inline asm
	add.s64 	%rd246, %rd240, 4104;
	// begin inline asm
	ld.global.nc.u64 %rd455, [%rd246];
	// end inline asm
	mov.b64 	%fd248, %rd243;
	add.s64 	%rd248, %rd240, 8192;
	// begin inline asm
	ld.global.nc.u64 %rd247, [%rd248];
	// end inline asm
	add.s64 	%rd250, %rd240, 8200;
	// begin inline asm
	ld.global.nc.u64 %rd456, [%rd250];
	// end inline asm
	mov.b64 	%fd249, %rd247;
	add.s64 	%rd252, %rd240, 12288;
	// begin inline asm
	ld.global.nc.u64 %rd251, [%rd252];
	// end inline asm
	add.s64 	%rd254, %rd240, 12296;
	// begin inline asm
	ld.global.nc.u64 %rd457, [%rd254];
	// end inline asm
	mov.b64 	%fd250, %rd251;
	add.s64 	%rd256, %rd240, 16384;
	// begin inline asm
	ld.global.nc.u64 %rd255, [%rd256];
	// end inline asm
	add.s64 	%rd258, %rd240, 16392;
	// begin inline asm
	ld.global.nc.u64 %rd494, [%rd258];
	// end inline asm
	mov.b64 	%fd279, %rd255;
	setp.lt.f64 	%p3, %fd93, %fd248;
	@%p3 bra 	$L__BB10_123;
	setp.lt.f64 	%p4, %fd248, %fd93;
	setp.lt.s64 	%p5, %rd241, %rd455;
	or.pred  	%p6, %p4, %p5;
	selp.f64 	%fd248, %fd93, %fd248, %p6;
	selp.b64 	%rd455, %rd241, %rd455, %p6;
$L__BB10_123:
	setp.lt.f64 	%p7, %fd248, %fd249;
	@%p7 bra 	$L__BB10_125;
	setp.gt.f64 	%p8, %fd248, %fd249;
	setp.lt.s64 	%p9, %rd455, %rd456;
	or.pred  	%p10, %p8, %p9;
	selp.f64 	%fd249, %fd248, %fd249, %p10;
	selp.b64 	%rd456, %rd455, %rd456, %p10;
$L__BB10_125:
	setp.lt.f64 	%p11, %fd249, %fd250;
	@%p11 bra 	$L__BB10_127;
	setp.gt.f64 	%p12, %fd249, %fd250;
	setp.lt.s64 	%p13, %rd456, %rd457;
	or.pred  	%p14, %p12, %p13;
	selp.f64 	%fd250, %fd249, %fd250, %p14;
	selp.b64 	%rd457, %rd456, %rd457, %p14;
$L__BB10_127:
	setp.lt.f64 	%p15, %fd250, %fd279;
	@%p15 bra 	$L__BB10_129;
	setp.gt.f64 	%p16, %fd250, %fd279;
	setp.lt.s64 	%p17, %rd457, %rd494;
	or.pred  	%p18, %p16, %p17;
	selp.f64 	%fd279, %fd250, %fd279, %p18;
	selp.b64 	%rd494, %rd457, %rd494, %p18;
$L__BB10_129:
	setp.lt.u32 	%p19, %r29, 2560;
	mov.b64 	%rd473, 1280;
	@%p19 bra 	$L__BB10_165;
	add.s64 	%rd263, %rd1, -2560;
	mul.hi.u64 	%rd264, %rd263, -3689348814741910323;
	shr.u64 	%rd113, %rd264, 10;
	setp.lt.u64 	%p20, %rd263, 1280;
	mov.b64 	%rd473, 1280;
	@%p20 bra 	$L__BB10_153;
	add.s64 	%rd266, %rd113, 1;
	and.b64  	%rd459, %rd266, 36028797018963966;
	shl.b64 	%rd267, %rd98, 4;
	add.s64 	%rd268, %rd267, %rd237;
	add.s64 	%rd460, %rd268, 57352;
	mov.b64 	%rd473, 1280;
$L__BB10_132:
	add.s64 	%rd270, %rd460, -36872;
	// begin inline asm
	ld.global.nc.u64 %rd269, [%rd270];
	// end inline asm
	add.s64 	%rd272, %rd460, -36864;
	// begin inline asm
	ld.global.nc.u64 %rd463, [%rd272];
	// end inline asm
	mov.b64 	%fd253, %rd269;
	add.s64 	%rd274, %rd460, -32776;
	// begin inline asm
	ld.global.nc.u64 %rd273, [%rd274];
	// end inline asm
	add.s64 	%rd276, %rd460, -32768;
	// begin inline asm
	ld.global.nc.u64 %rd464, [%rd276];
	// end inline asm
	mov.b64 	%fd254, %rd273;
	add.s64 	%rd278, %rd460, -28680;
	// begin inline asm
	ld.global.nc.u64 %rd277, [%rd278];
	// end inline asm
	add.s64 	%rd280, %rd460, -28672;
	// begin inline asm
	ld.global.nc.u64 %rd465, [%rd280];
	// end inline asm
	mov.b64 	%fd255, %rd277;
	add.s64 	%rd282, %rd460, -24584;
	// begin inline asm
	ld.global.nc.u64 %rd281, [%rd282];
	// end inline asm
	add.s64 	%rd284, %rd460, -24576;
	// begin inline asm
	ld.global.nc.u64 %rd466, [%rd284];
	// end inline asm
	mov.b64 	%fd256, %rd281;
	add.s64 	%rd286, %rd460, -20488;
	// begin inline asm
	ld.global.nc.u64 %rd285, [%rd286];
	// end inline asm
	add.s64 	%rd288, %rd460, -20480;
	// begin inline asm
	ld.global.nc.u64 %rd467, [%rd288];
	// end inline asm
	mov.b64 	%fd257, %rd285;
	setp.lt.f64 	%p21, %fd279, %fd253;
	@%p21 bra 	$L__BB10_134;
	setp.gt.f64 	%p22, %fd279, %fd253;
	setp.lt.s64 	%p23, %rd494, %rd463;
	or.pred  	%p24, %p22, %p23;
	selp.f64 	%fd253, %fd279, %fd253, %p24;
	selp.b64 	%rd463, %rd494, %rd463, %p24;
$L__BB10_134:
	setp.lt.f64 	%p25, %fd253, %fd254;
	@%p25 bra 	$L__BB10_136;
	setp.gt.f64 	%p26, %fd253, %fd254;
	setp.lt.s64 	%p27, %rd463, %rd464;
	or.pred  	%p28, %p26, %p27;
	selp.f64 	%fd254, %fd253, %fd254, %p28;
	selp.b64 	%rd464, %rd463, %rd464, %p28;
$L__BB10_136:
	setp.lt.f64 	%p29, %fd254, %fd255;
	@%p29 bra 	$L__BB10_138;
	setp.gt.f64 	%p30, %fd254, %fd255;
	setp.lt.s64 	%p31, %rd464, %rd465;
	or.pred  	%p32, %p30, %p31;
	selp.f64 	%fd255, %fd254, %fd255, %p32;
	selp.b64 	%rd465, %rd464, %rd465, %p32;
$L__BB10_138:
	setp.lt.f64 	%p33, %fd255, %fd256;
	@%p33 bra 	$L__BB10_140;
	setp.gt.f64 	%p34, %fd255, %fd256;
	setp.lt.s64 	%p35, %rd465, %rd466;
	or.pred  	%p36, %p34, %p35;
	selp.f64 	%fd256, %fd255, %fd256, %p36;
	selp.b64 	%rd466, %rd465, %rd466, %p36;
$L__BB10_140:
	setp.lt.f64 	%p37, %fd256, %fd257;
	@%p37 bra 	$L__BB10_142;
	setp.gt.f64 	%p38, %fd256, %fd257;
	setp.lt.s64 	%p39, %rd466, %rd467;
	or.pred  	%p40, %p38, %p39;
	selp.f64 	%fd257, %fd256, %fd257, %p40;
	selp.b64 	%rd467, %rd466, %rd467, %p40;
$L__BB10_142:
	add.s64 	%rd290, %rd460, -16392;
	// begin inline asm
	ld.global.nc.u64 %rd289, [%rd290];
	// end inline asm
	add.s64 	%rd292, %rd460, -16384;
	// begin inline asm
	ld.global.nc.u64 %rd468, [%rd292];
	// end inline asm
	mov.b64 	%fd258, %rd289;
	add.s64 	%rd294, %rd460, -12296;
	// begin inline asm
	ld.global.nc.u64 %rd293, [%rd294];
	// end inline asm
	add.s64 	%rd296, %rd460, -12288;
	// begin inline asm
	ld.global.nc.u64 %rd469, [%rd296];
	// end inline asm
	mov.b64 	%fd259, %rd293;
	add.s64 	%rd298, %rd460, -8200;
	// begin inline asm
	ld.global.nc.u64 %rd297, [%rd298];
	// end inline asm
	add.s64 	%rd300, %rd460, -8192;
	// begin inline asm
	ld.global.nc.u64 %rd470, [%rd300];
	// end inline asm
	mov.b64 	%fd260, %rd297;
	add.s64 	%rd302, %rd460, -4104;
	// begin inline asm
	ld.global.nc.u64 %rd301, [%rd302];
	// end inline asm
	add.s64 	%rd304, %rd460, -4096;
	// begin inline asm
	ld.global.nc.u64 %rd471, [%rd304];
	// end inline asm
	mov.b64 	%fd261, %rd301;
	add.s64 	%rd306, %rd460, -8;
	// begin inline asm
	ld.global.nc.u64 %rd305, [%rd306];
	// end inline asm
	// begin inline asm
	ld.global.nc.u64 %rd494, [%rd460];
	// end inline asm
	mov.b64 	%fd279, %rd305;
	setp.lt.f64 	%p41, %fd257, %fd258;
	@%p41 bra 	$L__BB10_144;
	setp.gt.f64 	%p42, %fd257, %fd258;
	setp.lt.s64 	%p43, %rd467, %rd468;
	or.pred  	%p44, %p42, %p43;
	selp.f64 	%fd258, %fd257, %fd258, %p44;
	selp.b64 	%rd468, %rd467, %rd468, %p44;
$L__BB10_144:
	setp.lt.f64 	%p45, %fd258, %fd259;
	@%p45 bra 	$L__BB10_146;
	setp.gt.f64 	%p46, %fd258, %fd259;
	setp.lt.s64 	%p47, %rd468, %rd469;
	or.pred  	%p48, %p46, %p47;
	selp.f64 	%fd259, %fd258, %fd259, %p48;
	selp.b64 	%rd469, %rd468, %rd469, %p48;
$L__BB10_146:
	setp.lt.f64 	%p49, %fd259, %fd260;
	@%p49 bra 	$L__BB10_148;
	setp.gt.f64 	%p50, %fd259, %fd260;
	setp.lt.s64 	%p51, %rd469, %rd470;
	or.pred  	%p52, %p50, %p51;
	selp.f64 	%fd260, %fd259, %fd260, %p52;
	selp.b64 	%rd470, %rd469, %rd470, %p52;
$L__BB10_148:
	setp.lt.f64 	%p53, %fd260, %fd261;
	@%p53 bra 	$L__BB10_150;
	setp.gt.f64 	%p54, %fd260, %fd261;
	setp.lt.s64 	%p55, %rd470, %rd471;
	or.pred  	%p56, %p54, %p55;
	selp.f64 	%fd261, %fd260, %fd261, %p56;
	selp.b64 	%rd471, %rd470, %rd471, %p56;
$L__BB10_150:
	setp.lt.f64 	%p57, %fd261, %fd279;
	@%p57 bra 	$L__BB10_152;
	setp.gt.f64 	%p58, %fd261, %fd279;
	setp.lt.s64 	%p59, %rd471, %rd494;
	or.pred  	%p60, %p58, %p59;
	selp.f64 	%fd279, %fd261, %fd279, %p60;
	selp.b64 	%rd494, %rd471, %rd494, %p60;
$L__BB10_152:
	add.s64 	%rd473, %rd473, 2560;
	add.s64 	%rd460, %rd460, 40960;
	add.s64 	%rd459, %rd459, -2;
	setp.ne.s64 	%p61, %rd459, 0;
	@%p61 bra 	$L__BB10_132;
$L__BB10_153:
	and.b64  	%rd309, %rd113, 1;
	setp.eq.b64 	%p62, %rd309, 1;
	@%p62 bra 	$L__BB10_165;
	shl.b64 	%rd330, %rd473, 4;
	add.s64 	%rd311, %rd240, %rd330;
	// begin inline asm
	ld.global.nc.u64 %rd310, [%rd311];
	// end inline asm
	add.s64 	%rd313, %rd311, 8;
	// begin inline asm
	ld.global.nc.u64 %rd477, [%rd313];
	// end inline asm
	mov.b64 	%fd265, %rd310;
	add.s64 	%rd315, %rd311, 4096;
	// begin inline asm
	ld.global.nc.u64 %rd314, [%rd315];
	// end inline asm
	add.s64 	%rd317, %rd311, 4104;
	// begin inline asm
	ld.global.nc.u64 %rd478, [%rd317];
	// end inline asm
	mov.b64 	%fd266, %rd314;
	add.s64 	%rd319, %rd311, 8192;
	// begin inline asm
	ld.global.nc.u64 %rd318, [%rd319];
	// end inline asm
	add.s64 	%rd321, %rd311, 8200;
	// begin inline asm
	ld.global.nc.u64 %rd479, [%rd321];
	// end inline asm
	mov.b64 	%fd267, %rd318;
	add.s64 	%rd323, %rd311, 12288;
	// begin inline asm
	ld.global.nc.u64 %rd322, [%rd323];
	// end inline asm
	add.s64 	%rd325, %rd311, 12296;
	// begin inline asm
	ld.global.nc.u64 %rd480, [%rd325];
	// end inline asm
	mov.b64 	%fd268, %rd322;
	add.s64 	%rd327, %rd311, 16384;
	// begin inline asm
	ld.global.nc.u64 %rd326, [%rd327];
	// end inline asm
	add.s64 	%rd329, %rd311, 16392;
	// begin inline asm
	ld.global.nc.u64 %rd481, [%rd329];
	// end inline asm
	mov.b64 	%fd269, %rd326;
	setp.lt.f64 	%p63, %fd279, %fd265;
	@%p63 bra 	$L__BB10_156;
	setp.gt.f64 	%p64, %fd279, %fd265;
	setp.lt.s64 	%p65, %rd494, %rd477;
	or.pred  	%p66, %p64, %p65;
	selp.f64 	%fd265, %fd279, %fd265, %p66;
	selp.b64 	%rd477, %rd494, %rd477, %p66;
$L__BB10_156:
	setp.lt.f64 	%p67, %fd265, %fd266;
	@%p67 bra 	$L__BB10_158;
	setp.gt.f64 	%p68, %fd265, %fd266;
	setp.lt.s64 	%p69, %rd477, %rd478;
	or.pred  	%p70, %p68, %p69;
	selp.f64 	%fd266, %fd265, %fd266, %p70;
	selp.b64 	%rd478, %rd477, %rd478, %p70;
$L__BB10_158:
	setp.lt.f64 	%p71, %fd266, %fd267;
	@%p71 bra 	$L__BB10_160;
	setp.gt.f64 	%p72, %fd266, %fd267;
	setp.lt.s64 	%p73, %rd478, %rd479;
	or.pred  	%p74, %p72, %p73;
	selp.f64 	%fd267, %fd266, %fd267, %p74;
	selp.b64 	%rd479, %rd478, %rd479, %p74;
$L__BB10_160:
	setp.lt.f64 	%p75, %fd267, %fd268;
	@%p75 bra 	$L__BB10_162;
	setp.gt.f64 	%p76, %fd267, %fd268;
	setp.lt.s64 	%p77, %rd479, %rd480;
	or.pred  	%p78, %p76, %p77;
	selp.f64 	%fd268, %fd267, %fd268, %p78;
	selp.b64 	%rd480, %rd479, %rd480, %p78;
$L__BB10_162:
	setp.lt.f64 	%p79, %fd268, %fd269;
	@%p79 bra 	$L__BB10_164;
	setp.gt.f64 	%p80, %fd268, %fd269;
	setp.lt.s64 	%p81, %rd480, %rd481;
	or.pred  	%p82, %p80, %p81;
	selp.f64 	%fd269, %fd268, %fd269, %p82;
	selp.b64 	%rd481, %rd480, %rd481, %p82;
$L__BB10_164:
	add.s64 	%rd473, %rd473, 1280;
	mov.u64 	%rd494, %rd481;
	mov.f64 	%fd279, %fd269;
$L__BB10_165:
	cvt.s64.s32 	%rd331, %r29;
	setp.ge.s64 	%p83, %rd473, %rd331;
	@%p83 bra 	$L__BB10_188;
	cvt.u32.u64 	%r17, %rd473;
	sub.s32 	%r18, %r29, %r17;
	setp.ge.s32 	%p84, %r16, %r18;
	@%p84 bra 	$L__BB10_188;
	not.b32 	%r30, %r16;
	add.s32 	%r31, %r29, %r30;
	sub.s32 	%r19, %r31, %r17;
	and.b32  	%r32, %r19, 768;
	setp.eq.s32 	%p85, %r32, 768;
	mov.u32 	%r372, %r16;
	@%p85 bra 	$L__BB10_173;
	cvt.u64.u32 	%rd333, %r16;
	add.s64 	%rd334, %rd473, %rd333;
	shl.b64 	%rd335, %rd334, 4;
	add.s64 	%rd484, %rd237, %rd335;
	shr.u32 	%r33, %r19, 8;
	add.s32 	%r34, %r33, 1;
	and.b32  	%r35, %r34, 3;
	neg.s32 	%r370, %r35;
	mov.u32 	%r372, %r16;
$L__BB10_169:
	.pragma "nounroll";
	mov.u64 	%rd177, %rd494;
	mov.f64 	%fd155, %fd279;
	// begin inline asm
	ld.global.nc.u64 %rd336, [%rd484];
	// end inline asm
	add.s64 	%rd339, %rd484, 8;
	// begin inline asm
	ld.global.nc.u64 %rd338, [%rd339];
	// end inline asm
	mov.b64 	%fd156, %rd336;
	setp.lt.f64 	%p86, %fd155, %fd156;
	mov.f64 	%fd279, %fd156;
	mov.u64 	%rd494, %rd338;
	@%p86 bra 	$L__BB10_172;
	setp.gt.f64 	%p87, %fd155, %fd156;
	mov.f64 	%fd279, %fd155;
	mov.u64 	%rd494, %rd177;
	@%p87 bra 	$L__BB10_172;
	setp.lt.s64 	%p88, %rd177, %rd338;
	selp.f64 	%fd279, %fd155, %fd156, %p88;
	min.s64 	%rd494, %rd177, %rd338;
$L__BB10_172:
	add.s32 	%r372, %r372, 256;
	add.s64 	%rd484, %rd484, 4096;
	add.s32 	%r370, %r370, 1;
	setp.ne.s32 	%p89, %r370, 0;
	@%p89 bra 	$L__BB10_169;
$L__BB10_173:
	setp.lt.u32 	%p90, %r19, 768;
	@%p90 bra 	$L__BB10_188;
	cvt.u64.u32 	%rd340, %r372;
	add.s64 	%rd341, %rd473, %rd340;
	shl.b64 	%rd342, %rd341, 4;
	add.s64 	%rd343, %rd342, %rd237;
	add.s64 	%rd489, %rd343, 12296;
$L__BB10_175:
	add.s64 	%rd345, %rd489, -12296;
	// begin inline asm
	ld.global.nc.u64 %rd344, [%rd345];
	// end inline asm
	add.s64 	%rd347, %rd489, -12288;
	// begin inline asm
	ld.global.nc.u64 %rd346, [%rd347];
	// end inline asm
	mov.b64 	%fd162, %rd344;
	setp.lt.f64 	%p91, %fd279, %fd162;
	mov.f64 	%fd276, %fd162;
	mov.u64 	%rd491, %rd346;
	@%p91 bra 	$L__BB10_178;
	setp.gt.f64 	%p92, %fd279, %fd162;
	mov.f64 	%fd276, %fd279;
	mov.u64 	%rd491, %rd494;
	@%p92 bra 	$L__BB10_178;
	setp.lt.s64 	%p93, %rd494, %rd346;
	selp.f64 	%fd276, %fd279, %fd162, %p93;
	min.s64 	%rd491, %rd494, %rd346;
$L__BB10_178:
	add.s64 	%rd349, %rd489, -8200;
	// begin inline asm
	ld.global.nc.u64 %rd348, [%rd349];
	// end inline asm
	add.s64 	%rd351, %rd489, -8192;
	// begin inline asm
	ld.global.nc.u64 %rd350, [%rd351];
	// end inline asm
	mov.b64 	%fd165, %rd348;
	setp.lt.f64 	%p94, %fd276, %fd165;
	mov.f64 	%fd277, %fd165;
	mov.u64 	%rd492, %rd350;
	@%p94 bra 	$L__BB10_181;
	setp.gt.f64 	%p95, %fd276, %fd165;
	mov.f64 	%fd277, %fd276;
	mov.u64 	%rd492, %rd491;
	@%p95 bra 	$L__BB10_181;
	setp.lt.s64 	%p96, %rd491, %rd350;
	selp.f64 	%fd277, %fd276, %fd165, %p96;
	min.s64 	%rd492, %rd491, %rd350;
$L__BB10_181:
	add.s64 	%rd353, %rd489, -4104;
	// begin inline asm
	ld.global.nc.u64 %rd352, [%rd353];
	// end inline asm
	add.s64 	%rd355, %rd489, -4096;
	// begin inline asm
	ld.global.nc.u64 %rd354, [%rd355];
	// end inline asm
	mov.b64 	%fd168, %rd352;
	setp.lt.f64 	%p97, %fd277, %fd168;
	mov.f64 	%fd278, %fd168;
	mov.u64 	%rd493, %rd354;
	@%p97 bra 	$L__BB10_184;
	setp.gt.f64 	%p98, %fd277, %fd168;
	mov.f64 	%fd278, %fd277;
	mov.u64 	%rd493, %rd492;
	@%p98 bra 	$L__BB10_184;
	setp.lt.s64 	%p99, %rd492, %rd354;
	selp.f64 	%fd278, %fd277, %fd168, %p99;
	min.s64 	%rd493, %rd492, %rd354;
$L__BB10_184:
	add.s64 	%rd357, %rd489, -8;
	// begin inline asm
	ld.global.nc.u64 %rd356, [%rd357];
	// end inline asm
	// begin inline asm
	ld.global.nc.u64 %rd358, [%rd489];
	// end inline asm
	mov.b64 	%fd171, %rd356;
	setp.lt.f64 	%p100, %fd278, %fd171;
	mov.f64 	%fd279, %fd171;
	mov.u64 	%rd494, %rd358;
	@%p100 bra 	$L__BB10_187;
	setp.gt.f64 	%p101, %fd278, %fd171;
	mov.f64 	%fd279, %fd278;
	mov.u64 	%rd494, %rd493;
	@%p101 bra 	$L__BB10_187;
	setp.lt.s64 	%p102, %rd493, %rd358;
	selp.f64 	%fd279, %fd278, %fd171, %p102;
	min.s64 	%rd494, %rd493, %rd358;
$L__BB10_187:
	add.s32 	%r372, %r372, 1024;
	add.s64 	%rd489, %rd489, 16384;
	setp.lt.s32 	%p103, %r372, %r18;
	@%p103 bra 	$L__BB10_175;
$L__BB10_188:
	// begin inline asm
	mov.u32 %r36, %laneid;
	// end inline asm
	mov.b64 	%rd360, %fd279;
	mov.b64 	{%r38, %r43}, %rd360;
	mov.b32 	%r54, 1;
	mov.b32 	%r55, 31;
	mov.b32 	%r56, -1;
	// begin inline asm
	shfl.sync.down.b32 %r37, %r38, %r54, %r55, %r56;
	// end inline asm
	// begin inline asm
	shfl.sync.down.b32 %r42, %r43, %r54, %r55, %r56;
	// end inline asm
	mov.b64 	%rd361, {%r37, %r42};
	mov.b64 	%fd175, %rd361;
	mov.b64 	{%r48, %r53}, %rd494;
	// begin inline asm
	shfl.sync.down.b32 %r47, %r48, %r54, %r55, %r56;
	// end inline asm
	// begin inline asm
	shfl.sync.down.b32 %r52, %r53, %r54, %r55, %r56;
	// end inline asm
	mov.b64 	%rd201, {%r47, %r52};
	setp.gt.s32 	%p104, %r36, 30;
	mov.f64 	%fd281, %fd279;
	mov.u64 	%rd496, %rd494;
	@%p104 bra 	$L__BB10_192;
	setp.lt.f64 	%p105, %fd279, %fd175;
	mov.f64 	%fd281, %fd175;
	mov.u64 	%rd496, %rd201;
	@%p105 bra 	$L__BB10_192;
	setp.gt.f64 	%p106, %fd279, %fd175;
	mov.f64 	%fd281, %fd279;
	mov.u64 	%rd496, %rd494;
	@%p106 bra 	$L__BB10_192;
	setp.lt.s64 	%p107, %rd494, %rd201;
	selp.f64 	%fd281, %fd279, %fd175, %p107;
	min.s64 	%rd496, %rd494, %rd201;
$L__BB10_192:
	mov.b64 	%rd362, %fd281;
	mov.b64 	{%r58, %r63}, %rd362;
	mov.b32 	%r74, 2;
	mov.b32 	%r75, 31;
	mov.b32 	%r76, -1;
	// begin inline asm
	shfl.sync.down.b32 %r57, %r58, %r74, %r75, %r76;
	// end inline asm
	// begin inline asm
	shfl.sync.down.b32 %r62, %r63, %r74, %r75, %r76;
	// end inline asm
	mov.b64 	%rd363, {%r57, %r62};
	mov.b64 	%fd178, %rd363;
	mov.b64 	{%r68, %r73}, %rd496;
	// begin inline asm
	shfl.sync.down.b32 %r67, %r68, %r74, %r75, %r76;
	// end inline asm
	// begin inline asm
	shfl.sync.down.b32 %r72, %r73, %r74, %r75, %r76;
	// end inline asm
	mov.b64 	%rd204, {%r67, %r72};
	setp.gt.s32 	%p108, %r36, 29;
	mov.f64 	%fd282, %fd281;
	mov.u64 	%rd497, %rd496;
	@%p108 bra 	$L__BB10_196;
	setp.lt.f64 	%p109, %fd281, %fd178;
	mov.f64 	%fd282, %fd178;
	mov.u64 	%rd497, %rd204;
	@%p109 bra 	$L__BB10_196;
	setp.gt.f64 	%p110, %fd281, %fd178;
	mov.f64 	%fd282, %fd281;
	mov.u64 	%rd497, %rd496;
	@%p110 bra 	$L__BB10_196;
	setp.lt.s64 	%p111, %rd496, %rd204;
	selp.f64 	%fd282, %fd281, %fd178, %p111;
	min.s64 	%rd497, %rd496, %rd204;
$L__BB10_196:
	mov.b64 	%rd364, %fd282;
	mov.b64 	{%r78, %r83}, %rd364;
	mov.b32 	%r94, 4;
	mov.b32 	%r95, 31;
	mov.b32 	%r96, -1;
	// begin inline asm
	shfl.sync.down.b32 %r77, %r78, %r94, %r95, %r96;
	// end inline asm
	// begin inline asm
	shfl.sync.down.b32 %r82, %r83, %r94, %r95, %r96;
	// end inline asm
	mov.b64 	%rd365, {%r77, %r82};
	mov.b64 	%fd181, %rd365;
	mov.b64 	{%r88, %r93}, %rd497;
	// begin inline asm
	shfl.sync.down.b32 %r87, %r88, %r94, %r95, %r96;
	// end inline asm
	// begin inline asm
	shfl.sync.down.b32 %r92, %r93, %r94, %r95, %r96;
	// end inline asm
	mov.b64 	%rd207, {%r87, %r92};
	setp.gt.s32 	%p112, %r36, 27;
	mov.f64 	%fd283, %fd282;
	mov.u64 	%rd498, %rd497;
	@%p112 bra 	$L__BB10_200;
	setp.lt.f64 	%p113, %fd282, %fd181;
	mov.f64 	%fd283, %fd181;
	mov.u64 	%rd498, %rd207;
	@%p113 bra 	$L__BB10_200;
	setp.gt.f64 	%p114, %fd282, %fd181;
	mov.f64 	%fd283, %fd282;
	mov.u64 	%rd498, %rd497;
	@%p114 bra 	$L__BB10_200;
	setp.lt.s64 	%p115, %rd497, %rd207;
	selp.f64 	%fd283, %fd282, %fd181, %p115;
	min.s64 	%rd498, %rd497, %rd207;
$L__BB10_200:
	mov.b64 	%rd366, %fd283;
	mov.b64 	{%r98, %r103}, %rd366;
	mov.b32 	%r114, 8;
	mov.b32 	%r115, 31;
	mov.b32 	%r116, -1;
	// begin inline asm
	shfl.sync.down.b32 %r97, %r98, %r114, %r115, %r116;
	// end inline asm
	// begin inline asm
	shfl.sync.down.b32 %r102, %r103, %r114, %r115, %r116;
	// end inline asm
	mov.b64 	%rd367, {%r97, %r102};
	mov.b64 	%fd184, %rd367;
	mov.b64 	{%r108, %r113}, %rd498;
	// begin inline asm
	shfl.sync.down.b32 %r107, %r108, %r114, %r115, %r116;
	// end inline asm
	// begin inline asm
	shfl.sync.down.b32 %r112, %r113, %r114, %r115, %r116;
	// end inline asm
	mov.b64 	%rd210, {%r107, %r112};
	setp.gt.s32 	%p116, %r36, 23;
	mov.f64 	%fd284, %fd283;
	mov.u64 	%rd499, %rd498;
	@%p116 bra 	$L__BB10_204;
	setp.lt.f64 	%p117, %fd283, %fd184;
	mov.f64 	%fd284, %fd184;
	mov.u64 	%rd499, %rd210;
	@%p117 bra 	$L__BB10_204;
	setp.gt.f64 	%p118, %fd283, %fd184;
	mov.f64 	%fd284, %fd283;
	mov.u64 	%rd499, %rd498;
	@%p118 bra 	$L__BB10_204;
	setp.lt.s64 	%p119, %rd498, %rd210;
	selp.f64 	%fd284, %fd283, %fd184, %p119;
	min.s64 	%rd499, %rd498, %rd210;
$L__BB10_204:
	mov.b64 	%rd368, %fd284;
	mov.b64 	{%r118, %r123}, %rd368;
	mov.b32 	%r134, 16;
	mov.b32 	%r135, 31;
	mov.b32 	%r136, -1;
	// begin inline asm
	shfl.sync.down.b32 %r117, %r118, %r134, %r135, %r136;
	// end inline asm
	// begin inline asm
	shfl.sync.down.b32 %r122, %r123, %r134, %r135, %r136;
	// end inline asm
	mov.b64 	%rd369, {%r117, %r122};
	mov.b64 	%fd187, %rd369;
	mov.b64 	{%r128, %r133}, %rd499;
	// begin inline asm
	shfl.sync.down.b32 %r127, %r128, %r134, %r135, %r136;
	// end inline asm
	// begin inline asm
	shfl.sync.down.b32 %r132, %r133, %r134, %r135, %r136;
	// end inline asm
	mov.b64 	%rd213, {%r127, %r132};
	setp.gt.s32 	%p120, %r36, 15;
	mov.f64 	%fd292, %fd284;
	mov.u64 	%rd507, %rd499;
	@%p120 bra 	$L__BB10_208;
	setp.lt.f64 	%p121, %fd284, %fd187;
	mov.f64 	%fd292, %fd187;
	mov.u64 	%rd507, %rd213;
	@%p121 bra 	$L__BB10_208;
	setp.gt.f64 	%p122, %fd284, %fd187;
	mov.f64 	%fd292, %fd284;
	mov.u64 	%rd507, %rd499;
	@%p122 bra 	$L__BB10_208;
	setp.lt.s64 	%p123, %rd499, %rd213;
	selp.f64 	%fd292, %fd284, %fd187, %p123;
	min.s64 	%rd507, %rd499, %rd213;
$L__BB10_208:
	setp.ne.s32 	%p124, %r36, 0;
	@%p124 bra 	$L__BB10_210;
	shr.u32 	%r137, %r16, 1;
	and.b32  	%r138, %r137, 496;
	mov.u32 	%r139, _ZN6thrust24THRUST_300001_SM_1000_NS8cuda_cub4core6detail5shmemE;
	add.s32 	%r140, %r139, %r138;
	st.shared.f64 	[%r140+8], %fd292;
	st.shared.u64 	[%r140+16], %rd507;
$L__BB10_210:
	bar.sync 	0;
	setp.ne.s32 	%p125, %r16, 0;
	@%p125 bra 	$L__BB10_232;
	ld.shared.f64 	%fd190, [_ZN6thrust24THRUST_300001_SM_1000_NS8cuda_cub4core6detail5shmemE+24];
	ld.shared.u64 	%rd216, [_ZN6thrust24THRUST_300001_SM_1000_NS8cuda_cub4core6detail5shmemE+32];
	setp.lt.f64 	%p126, %fd292, %fd190;
	mov.f64 	%fd286, %fd190;
	mov.u64 	%rd501, %rd216;
	@%p126 bra 	$L__BB10_214;
	setp.lt.f64 	%p127, %fd190, %fd292;
	mov.f64 	%fd286, %fd292;
	mov.u64 	%rd501, %rd507;
	@%p127 bra 	$L__BB10_214;
	setp.lt.s64 	%p128, %rd507, %rd216;
	selp.f64 	%fd286, %fd292, %fd190, %p128;
	min.s64 	%rd501, %rd507, %rd216;
$L__BB10_214:
	ld.shared.f64 	%fd193, [_ZN6thrust24THRUST_300001_SM_1000_NS8cuda_cub4core6detail5shmemE+40];
	ld.shared.u64 	%rd219, [_ZN6thrust24THRUST_300001_SM_1000_NS8cuda_cub4core6detail5shmemE+48];
	setp.lt.f64 	%p129, %fd286, %fd193;
	mov.f64 	%fd287, %fd193;
	mov.u64 	%rd502, %rd219;
	@%p129 bra 	$L__BB10_217;
	setp.lt.f64 	%p130, %fd193, %fd286;
	mov.f64 	%fd287, %fd286;
	mov.u64 	%rd502, %rd501;
	@%p130 bra 	$L__BB10_217;
	setp.lt.s64 	%p131, %rd501, %rd219;
	selp.f64 	%fd287, %fd286, %fd193, %p131;
	min.s64 	%rd502, %rd501, %rd219;
$L__BB10_217:
	ld.shared.f64 	%fd196, [_ZN6thrust24THRUST_300001_SM_1000_NS8cuda_cub4core6detail5shmemE+56];
	ld.shared.u64 	%rd222, [_ZN6thrust24THRUST_300001_SM_1000_NS8cuda_cub4core6detail5shmemE+64];
	setp.lt.f64 	%p132, %fd287, %fd196;
	mov.f64 	%fd288, %fd196;
	mov.u64 	%rd503, %rd222;
	@%p132 bra 	$L__BB10_220;
	setp.lt.f64 	%p133, %fd196, %fd287;
	mov.f64 	%fd288, %fd287;
	mov.u64 	%rd503, %rd502;
	@%p133 bra 	$L__BB10_220;
	setp.lt.s64 	%p134, %rd502, %rd222;
	selp.f64 	%fd288, %fd287, %fd196, %p134;
	min.s64 	%rd503, %rd502, %rd222;
$L__BB10_220:
	ld.shared.f64 	%fd199, [_ZN6thrust24THRUST_300001_SM_1000_NS8cuda_cub4core6detail5shmemE+72];
	ld.shared.u64 	%rd225, [_ZN6thrust24THRUST_300001_SM_1000_NS8cuda_cub4core6detail5shmemE+80];
	setp.lt.f64 	%p135, %fd288, %fd199;
	mov.f64 	%fd289, %fd199;
	mov.u64 	%rd504, %rd225;
	@%p135 bra 	$L__BB10_223;
	setp.lt.f64 	%p136, %fd199, %fd288;
	mov.f64 	%fd289, %fd288;
	mov.u64 	%rd504, %rd503;
	@%p136 bra 	$L__BB10_223;
	setp.lt.s64 	%p137, %rd503, %rd225;
	selp.f64 	%fd289, %fd288, %fd199, %p137;
	min.s64 	%rd504, %rd503, %rd225;
$L__BB10_223:
	ld.shared.f64 	%fd202, [_ZN6thrust24THRUST_300001_SM_1000_NS8cuda_cub4core6detail5shmemE+88];
	ld.shared.u64 	%rd228, [_ZN6thrust24THRUST_300001_SM_1000_NS8cuda_cub4core6detail5shmemE+96];
	setp.lt.f64 	%p138, %fd289, %fd202;
	mov.f64 	%fd290, %fd202;
	mov.u64 	%rd505, %rd228;
	@%p138 bra 	$L__BB10_226;
	setp.lt.f64 	%p139, %fd202, %fd289;
	mov.f64 	%fd290, %fd289;
	mov.u64 	%rd505, %rd504;
	@%p139 bra 	$L__BB10_226;
	setp.lt.s64 	%p140, %rd504, %rd228;
	selp.f64 	%fd290, %fd289, %fd202, %p140;
	min.s64 	%rd505, %rd504, %rd228;
$L__BB10_226:
	ld.shared.f64 	%fd205, [_ZN6thrust24THRUST_300001_SM_1000_NS8cuda_cub4core6detail5shmemE+104];
	ld.shared.u64 	%rd231, [_ZN6thrust24THRUST_300001_SM_1000_NS8cuda_cub4core6detail5shmemE+112];
	setp.lt.f64 	%p141, %fd290, %fd205;
	mov.f64 	%fd291, %fd205;
	mov.u64 	%rd506, %rd231;
	@%p141 bra 	$L__BB10_229;
	setp.lt.f64 	%p142, %fd205, %fd290;
	mov.f64 	%fd291, %fd290;
	mov.u64 	%rd506, %rd505;
	@%p142 bra 	$L__BB10_229;
	setp.lt.s64 	%p143, %rd505, %rd231;
	selp.f64 	%fd291, %fd290, %fd205, %p143;
	min.s64 	%rd506, %rd505, %rd231;
$L__BB10_229:
	ld.shared.f64 	%fd208, [_ZN6thrust24THRUST_300001_SM_1000_NS8cuda_cub4core6detail5shmemE+120];
	ld.shared.u64 	%rd234, [_ZN6thrust24THRUST_300001_SM_1000_NS8cuda_cub4core6detail5shmemE+128];
	setp.lt.f64 	%p144, %fd291, %fd208;
	mov.u64 	%rd507, %rd234;
	mov.f64 	%fd292, %fd208;
	@%p144 bra 	$L__BB10_232;
	setp.lt.f64 	%p145, %fd208, %fd291;
	mov.u64 	%rd507, %rd506;
	mov.f64 	%fd292, %fd291;
	@%p145 bra 	$L__BB10_232;
	setp.lt.s64 	%p146, %rd506, %rd234;
	selp.f64 	%fd292, %fd291, %fd208, %p146;
	min.s64 	%rd507, %rd506, %rd234;
$L__BB10_232:
	mov.u32 	%r364, %tid.x;
	setp.ne.s32 	%p263, %r364, 0;
	@%p263 bra 	$L__BB10_234;
	ld.param.u64 	%rd420, [_ZN6thrust24THRUST_300001_SM_1000_NS8cuda_cub4core6detail13_kernel_agentINS1_8__reduce11ReduceAgentIPN4cuda3std3__45tupleIJdlEEESC_SB_lNS1_9__extrema9arg_max_fIdlNS9_4lessIdEEEEEEJSC_SC_iSH_EEEvDpT0__param_1];
	cvta.to.global.u64 	%rd419, %rd420;
	st.global.f64 	[%rd419], %fd292;
	st.global.u64 	[%rd419+8], %rd507;
$L__BB10_234:
	ret;

}
	// .globl	_ZN3cub18CUB_300001_SM_10006detail11EmptyKernelIvEEvv
.visible .entry _ZN3cub18CUB_300001_SM_10006detail11EmptyKernelIvEEvv()
{


	ret;

}


// ===== COMPILED SASS (sm_100) =====

	.target	sm_100

	.elftype	@"ET_EXEC"


//--------------------- .note.nv.tkinfo           --------------------------
	.section	.note.nv.tkinfo,"",@"SHT_NOTE"
	.sectionflags	@"SHF_NOTE_NV_TKINFO"
	.tkinfo
        /*0018*/ 	.word	0x00000002
        /*0030*/ 	.string	""
        /*0030*/ 	.string	"ptxas"
        /*0030*/ 	.string	"Cuda compilation tools, release 13.0, V13.0.88"
        /*0030*/ 	.string	"Build cuda_13.0.r13.0/compiler.36424714_0"
        /*0030*/ 	.string	"-arch sm_100 -m 64 "



//--------------------- .note.nv.cuinfo           --------------------------
	.section	.note.nv.cuinfo,"",@"SHT_NOTE"
	.sectionflags	@"SHF_NOTE_NV_CUINFO"
        /*0018*/ 	.short	0x0002
        /*001a*/ 	.short	0x0064
        /*001c*/ 	.short	0x0082
	.zero		2


//--------------------- .nv.info                  --------------------------
	.section	.nv.info,"",@"SHT_CUDA_INFO"
	.align	4


	//----- nvinfo : EIATTR_REGCOUNT
	.align		4
        /*0000*/ 	.byte	0x04, 0x2f
        /*0002*/ 	.short	(.L_46 - .L_45)
	.align		4
.L_45:
        /*0004*/ 	.word	index@(_Z7sweep_iPdi)
        /*0008*/ 	.word	0x0000001c


	//----- nvinfo : EIATTR_FRAME_SIZE
	.align		4
.L_46:
        /*000c*/ 	.byte	0x04, 0x11
        /*000e*/ 	.short	(.L_48 - .L_47)
	.align		4
.L_47:
        /*0010*/ 	.word	index@(_Z7sweep_iPdi)
        /*0014*/ 	.word	0x00000000


	//----- nvinfo : EIATTR_REGCOUNT
	.align		4
.L_48:
        /*0018*/ 	.byte	0x04, 0x2f
        /*001a*/ 	.short	(.L_50 - .L_49)
	.align		4
.L_49:
        /*001c*/ 	.word	index@(_Z7sweep_jPdi)
        /*0020*/ 	.word	0x00000018


	//----- nvinfo : EIATTR_FRAME_SIZE
	.align		4
.L_50:
        /*0024*/ 	.byte	0x04, 0x11
        /*0026*/ 	.short	(.L_52 - .L_51)
	.align		4
.L_51:
        /*0028*/ 	.word	index@(_Z7sweep_jPdi)
        /*002c*/ 	.word	0x00000000


	//----- nvinfo : EIATTR_REGCOUNT
	.align		4
.L_52:
        /*0030*/ 	.byte	0x04, 0x2f
        /*0032*/ 	.short	(.L_54 - .L_53)
	.align		4
.L_53:
        /*0034*/ 	.word	index@(_Z7sweep_kPdS_i)
        /*0038*/ 	.word	0x0000001e


	//----- nvinfo : EIATTR_FRAME_SIZE
	.align		4
.L_54:
        /*003c*/ 	.byte	0x04, 0x11
        /*003e*/ 	.short	(.L_56 - .L_55)
	.align		4
.L_55:
        /*0040*/ 	.word	index@(_Z7sweep_kPdS_i)
        /*0044*/ 	.word	0x00000000


	//----- nvinfo : EIATTR_REGCOUNT
	.align		4
.L_56:
        /*0048*/ 	.byte	0x04, 0x2f
        /*004a*/ 	.short	(.L_58 - .L_57)
	.align		4
.L_57:
        /*004c*/ 	.word	index@(_ZN6thrust24THRUST_300001_SM_1000_NS8cuda_cub4core6detail13_kernel_agentINS1_8__reduce11ReduceAgentINS0_12zip_iteratorIN4cuda3std3__45tupleIJNS0_10device_ptrIdEENS0_17counting_iteratorIlNS0_11use_defaultESF_SF_EEEEEEEPNSB_IJdlEEESJ_iNS1_9__extrema9arg_max_fIdlNSA_4lessIdEEEEEEJSI_SK_iSP_EEEvDpT0_)
        /*0050*/ 	.word	0x00000020


	//----- nvinfo : EIATTR_FRAME_SIZE
	.align		4
.L_58:
        /*0054*/ 	.byte	0x04, 0x11
        /*0056*/ 	.short	(.L_60 - .L_59)
	.align		4
.L_59:
        /*0058*/ 	.word	index@(_ZN6thrust24THRUST_300001_SM_1000_NS8cuda_cub4core6detail13_kernel_agentINS1_8__reduce11ReduceAgentINS0_12zip_iteratorIN4cuda3std3__45tupleIJNS0_10device_ptrIdEENS0_17counting_iteratorIlNS0_11use_defaultESF_SF_EEEEEEEPNSB_IJdlEEESJ_iNS1_9__extrema9arg_max_fIdlNSA_4lessIdEEEEEEJSI_SK_iSP_EEEvDpT0_)
        /*005c*/ 	.word	0x00000000


	//----- nvinfo : EIATTR_REGCOUNT
	.align		4
.L_60:
        /*0060*/ 	.byte	0x04, 0x2f
        /*0062*/ 	.short	(.L_62 - .L_61)
	.align		4
.L_61:
        /*0064*/ 	.word	index@(_ZN6thrust24THRUST_300001_SM_1000_NS8cuda_cub4core6detail13_kernel_agentINS1_8__reduce11ReduceAgentINS0_12zip_iteratorIN4cuda3std3__45tupleIJNS0_10device_ptrIdEENS0_17counting_iteratorIlNS0_11use_defaultESF_SF_EEEEEEEPNSB_IJdlEEESJ_iNS1_9__extrema9arg_max_fIdlNSA_4lessIdEEEEEEJSI_SK_iN3cub18CUB_300001_SM_100013GridEvenShareIiEENSS_9GridQueueIjEESP_EEEvDpT0_)
        /*0068*/ 	.word	0x00000028


	//----- nvinfo : EIATTR_FRAME_SIZE
	.align		4
.L_62:
        /*006c*/ 	.byte	0x04, 0x11
        /*006e*/ 	.short	(.L_64 - .L_63)
	.align		4
.L_63:
        /*0070*/ 	.word	index@(_ZN6thrust24THRUST_300001_SM_1000_NS8cuda_cub4core6detail13_kernel_agentINS1_8__reduce11ReduceAgentINS0_12zip_iteratorIN4cuda3std3__45tupleIJNS0_10device_ptrIdEENS0_17counting_iteratorIlNS0_11use_defaultESF_SF_EEEEEEEPNSB_IJdlEEESJ_iNS1_9__extrema9arg_max_fIdlNSA_4lessIdEEEEEEJSI_SK_iN3cub18CUB_300001_SM_100013GridEvenShareIiEENSS_9GridQueueIjEESP_EEEvDpT0_)
        /*0074*/ 	.word	0x00000000


	//----- nvinfo : EIATTR_REGCOUNT
	.align		4
.L_64:
        /*0078*/ 	.byte	0x04, 0x2f
        /*007a*/ 	.short	(.L_66 - .L_65)
	.align		4
.L_65:
        /*007c*/ 	.word	index@(_ZN6thrust24THRUST_300001_SM_1000_NS8cuda_cub4core6detail13_kernel_agentINS1_8__reduce10DrainAgentIiEEJN3cub18CUB_300001_SM_10009GridQueueIjEEiEEEvDpT0_)
        /*0080*/ 	.word	0x00000008


	//----- nvinfo : EIATTR_FRAME_SIZE
	.align		4
.L_66:
        /*0084*/ 	.byte	0x04, 0x11
        /*0086*/ 	.short	(.L_68 - .L_67)
	.align		4
.L_67:
        /*0088*/ 	.word	index@(_ZN6thrust24THRUST_300001_SM_1000_NS8cuda_cub4core6detail13_kernel_agentINS1_8__reduce10DrainAgentIiEEJN3cub18CUB_300001_SM_10009GridQueueIjEEiEEEvDpT0_)
        /*008c*/ 	.word	0x00000000


	//----- nvinfo : EIATTR_REGCOUNT
	.align		4
.L_68:
        /*0090*/ 	.byte	0x04, 0x2f
        /*0092*/ 	.short	(.L_70 - .L_69)
	.align		4
.L_69:
        /*0094*/ 	.word	index@(_ZN6thrust24THRUST_300001_SM_1000_NS8cuda_cub4core6detail13_kernel_agentINS1_8__reduce11ReduceAgentIPN4cuda3std3__45tupleIJdlEEESC_SB_iNS1_9__extrema9arg_max_fIdlNS9_4lessIdEEEEEEJSC_SC_iSH_EEEvDpT0_)
        /*0098*/ 	.word	0x00000020


	//----- nvinfo : EIATTR_FRAME_SIZE
	.align		4
.L_70:
        /*009c*/ 	.byte	0x04, 0x11
        /*009e*/ 	.short	(.L_72 - .L_71)
	.align		4
.L_71:
        /*00a0*/ 	.word	index@(_ZN6thrust24THRUST_300001_SM_1000_NS8cuda_cub4core6detail13_kernel_agentINS1_8__reduce11ReduceAgentIPN4cuda3std3__45tupleIJdlEEESC_SB_iNS1_9__extrema9arg_max_fIdlNS9_4lessIdEEEEEEJSC_SC_iSH_EEEvDpT0_)
        /*00a4*/ 	.word	0x00000000


	//----- nvinfo : EIATTR_REGCOUNT
	.align		4
.L_72:
        /*00a8*/ 	.byte	0x04, 0x2f
        /*00aa*/ 	.short	(.L_74 - .L_73)
	.align		4
.L_73:
        /*00ac*/ 	.word	index@(_ZN6thrust24THRUST_300001_SM_1000_NS8cuda_cub4core6detail13_kernel_agentINS1_8__reduce11ReduceAgentINS0_12zip_iteratorIN4cuda3std3__45tupleIJNS0_10device_ptrIdEENS0_17counting_iteratorIlNS0_11use_defaultESF_SF_EEEEEEEPNSB_IJdlEEESJ_lNS1_9__extrema9arg_max_fIdlNSA_4lessIdEEEEEEJSI_SK_lSP_EEEvDpT0_)
        /*00b0*/ 	.word	0x00000020


	//----- nvinfo : EIATTR_FRAME_SIZE
	.align		4
.L_74:
        /*00b4*/ 	.byte	0x04, 0x11
        /*00b6*/ 	.short	(.L_76 - .L_75)
	.align		4
.L_75:
        /*00b8*/ 	.word	index@(_ZN6thrust24THRUST_300001_SM_1000_NS8cuda_cub4core6detail13_kernel_agentINS1_8__reduce11ReduceAgentINS0_12zip_iteratorIN4cuda3std3__45tupleIJNS0_10device_ptrIdEENS0_17counting_iteratorIlNS0_11use_defaultESF_SF_EEEEEEEPNSB_IJdlEEESJ_lNS1_9__extrema9arg_max_fIdlNSA_4lessIdEEEEEEJSI_SK_lSP_EEEvDpT0_)
        /*00bc*/ 	.word	0x00000000


	//----- nvinfo : EIATTR_REGCOUNT
	.align		4
.L_76:
        /*00c0*/ 	.byte	0x04, 0x2f
        /*00c2*/ 	.short	(.L_78 - .L_77)
	.align		4
.L_77:
        /*00c4*/ 	.word	index@(_ZN6thrust24THRUST_300001_SM_1000_NS8cuda_cub4core6detail13_kernel_agentINS1_8__reduce11ReduceAgentINS0_12zip_iteratorIN4cuda3std3__45tupleIJNS0_10device_ptrIdEENS0_17counting_iteratorIlNS0_11use_defaultESF_SF_EEEEEEEPNSB_IJdlEEESJ_lNS1_9__extrema9arg_max_fIdlNSA_4lessIdEEEEEEJSI_SK_lN3cub18CUB_300001_SM_100013GridEvenShareIlEENSS_9GridQueueIyEESP_EEEvDpT0_)
        /*00c8*/ 	.word	0x00000020


	//----- nvinfo : EIATTR_FRAME_SIZE
	.align		4
.L_78:
        /*00cc*/ 	.byte	0x04, 0x11
        /*00ce*/ 	.short	(.L_80 - .L_79)
	.align		4
.L_79:
        /*00d0*/ 	.word	index@(_ZN6thrust24THRUST_300001_SM_1000_NS8cuda_cub4core6detail13_kernel_agentINS1_8__reduce11ReduceAgentINS0_12zip_iteratorIN4cuda3std3__45tupleIJNS0_10device_ptrIdEENS0_17counting_iteratorIlNS0_11use_defaultESF_SF_EEEEEEEPNSB_IJdlEEESJ_lNS1_9__extrema9arg_max_fIdlNSA_4lessIdEEEEEEJSI_SK_lN3cub18CUB_300001_SM_100013GridEvenShareIlEENSS_9GridQueueIyEESP_EEEvDpT0_)
        /*00d4*/ 	.word	0x00000000


	//----- nvinfo : EIATTR_REGCOUNT
	.align		4
.L_80:
        /*00d8*/ 	.byte	0x04, 0x2f
        /*00da*/ 	.short	(.L_82 - .L_81)
	.align		4
.L_81:
        /*00dc*/ 	.word	index@(_ZN6thrust24THRUST_300001_SM_1000_NS8cuda_cub4core6detail13_kernel_agentINS1_8__reduce10DrainAgentIlEEJN3cub18CUB_300001_SM_10009GridQueueIyEElEEEvDpT0_)
        /*00e0*/ 	.word	0x00000008


	//----- nvinfo : EIATTR_FRAME_SIZE
	.align		4
.L_82:
        /*00e4*/ 	.byte	0x04, 0x11
        /*00e6*/ 	.short	(.L_84 - .L_83)
	.align		4
.L_83:
        /*00e8*/ 	.word	index@(_ZN6thrust24THRUST_300001_SM_1000_NS8cuda_cub4core6detail13_kernel_agentINS1_8__reduce10DrainAgentIlEEJN3cub18CUB_300001_SM_10009GridQueueIyEElEEEvDpT0_)
        /*00ec*/ 	.word	0x00000000


	//----- nvinfo : EIATTR_REGCOUNT
	.align		4
.L_84:
        /*00f0*/ 	.byte	0x04, 0x2f
        /*00f2*/ 	.short	(.L_86 - .L_85)
	.align		4
.L_85:
        /*00f4*/ 	.word	index@(_ZN6thrust24THRUST_300001_SM_1000_NS8cuda_cub4core6detail13_kernel_agentINS1_8__reduce11ReduceAgentIPN4cuda3std3__45tupleIJdlEEESC_SB_lNS1_9__extrema9arg_max_fIdlNS9_4lessIdEEEEEEJSC_SC_iSH_EEEvDpT0_)
        /*00f8*/ 	.word	0x00000020


	//----- nvinfo : EIATTR_FRAME_SIZE
	.align		4
.L_86:
        /*00fc*/ 	.byte	0x04, 0x11
        /*00fe*/ 	.short	(.L_88 - .L_87)
	.align		4
.L_87:
        /*0100*/ 	.word	index@(_ZN6thrust24THRUST_300001_SM_1000_NS8cuda_cub4core6detail13_kernel_agentINS1_8__reduce11ReduceAgentIPN4cuda3std3__45tupleIJdlEEESC_SB_lNS1_9__extrema9arg_max_fIdlNS9_4lessIdEEEEEEJSC_SC_iSH_EEEvDpT0_)
        /*0104*/ 	.word	0x00000000


	//----- nvinfo : EIATTR_REGCOUNT
	.align		4
.L_88:
        /*0108*/ 	.byte	0x04, 0x2f
        /*010a*/ 	.short	(.L_90 - .L_89)
	.align		4
.L_89:
        /*010c*/ 	.word	index@(_ZN3cub18CUB_300001_SM_10006detail11EmptyKernelIvEEvv)
        /*0110*/ 	.word	0x00000004


	//----- nvinfo : EIATTR_FRAME_SIZE
	.align		4
.L_90:
        /*0114*/ 	.byte	0x04, 0x11
        /*0116*/ 	.short	(.L_92 - .L_91)
	.align		4
.L_91:
        /*0118*/ 	.word	index@(_ZN3cub18CUB_300001_SM_10006detail11EmptyKernelIvEEvv)
        /*011c*/ 	.word	0x00000000


	//----- nvinfo : EIATTR_MIN_STACK_SIZE
	.align		4
.L_92:
        /*0120*/ 	.byte	0x04, 0x12
        /*0122*/ 	.short	(.L_94 - .L_93)
	.align		4
.L_93:
        /*0124*/ 	.word	index@(_ZN3cub18CUB_300001_SM_10006detail11EmptyKernelIvEEvv)
        /*0128*/ 	.word	0x00000000


	//----- nvinfo : EIATTR_MIN_STACK_SIZE
	.align		4
.L_94:
        /*012c*/ 	.byte	0x04, 0x12
        /*012e*/ 	.short	(.L_96 - .L_95)
	.align		4
.L_95:
        /*0130*/ 	.word	index@(_ZN6thrust24THRUST_300001_SM_1000_NS8cuda_cub4core6detail13_kernel_agentINS1_8__reduce11ReduceAgentIPN4cuda3std3__45tupleIJdlEEESC_SB_lNS1_9__extrema9arg_max_fIdlNS9_4lessIdEEEEEEJSC_SC_iSH_EEEvDpT0_)
        /*0134*/ 	.word	0x00000000


	//----- nvinfo : EIATTR_MIN_STACK_SIZE
	.align		4
.L_96:
        /*0138*/ 	.byte	0x04, 0x12
        /*013a*/ 	.short	(.L_98 - .L_97)
	.align		4
.L_97:
        /*013c*/ 	.word	index@(_ZN6thrust24THRUST_300001_SM_1000_NS8cuda_cub4core6detail13_kernel_agentINS1_8__reduce10DrainAgentIlEEJN3cub18CUB_300001_SM_10009GridQueueIyEElEEEvDpT0_)
        /*0140*/ 	.word	0x00000000


	//----- nvinfo : EIATTR_MIN_STACK_SIZE
	.align		4
.L_98:
        /*0144*/ 	.byte	0x04, 0x12
        /*0146*/ 	.short	(.L_100 - .L_99)
	.align		4
.L_99:
        /*0148*/ 	.word	index@(_ZN6thrust24THRUST_300001_SM_1000_NS8cuda_cub4core6detail13_kernel_agentINS1_8__reduce11ReduceAgentINS0_12zip_iteratorIN4cuda3std3__45tupleIJNS0_10device_ptrIdEENS0_17counting_iteratorIlNS0_11use_defaultESF_SF_EEEEEEEPNSB_IJdlEEESJ_lNS1_9__extrema9arg_max_fIdlNSA_4lessIdEEEEEEJSI_SK_lN3cub18CUB_300001_SM_100013GridEvenShareIlEENSS_9GridQueueIyEESP_EEEvDpT0_)
        /*014c*/ 	.word	0x00000000


	//----- nvinfo : EIATTR_MIN_STACK_SIZE
	.align		4
.L_100:
        /*0150*/ 	.byte	0x04, 0x12
        /*0152*/ 	.short	(.L_102 - .L_101)
	.align		4
.L_101:
        /*0154*/ 	.word	index@(_ZN6thrust24THRUST_300001_SM_1000_NS8cuda_cub4core6detail13_kernel_agentINS1_8__reduce11ReduceAgentINS0_12zip_iteratorIN4cuda3std3__45tupleIJNS0_10device_ptrIdEENS0_17counting_iteratorIlNS0_11use_defaultESF_SF_EEEEEEEPNSB_IJdlEEESJ_lNS1_9__extrema9arg_max_fIdlNSA_4lessIdEEEEEEJSI_SK_lSP_EEEvDpT0_)
        /*0158*/ 	.word	0x00000000


	//----- nvinfo : EIATTR_MIN_STACK_SIZE
	.align		4
.L_102:
        /*015c*/ 	.byte	0x04, 0x12
        /*015e*/ 	.short	(.L_104 - .L_103)
	.align		4
.L_103:
        /*0160*/ 	.word	index@(_ZN6thrust24THRUST_300001_SM_1000_NS8cuda_cub4core6detail13_kernel_agentINS1_8__reduce11ReduceAgentIPN4cuda3std3__45tupleIJdlEEESC_SB_iNS1_9__extrema9arg_max_fIdlNS9_4lessIdEEEEEEJSC_SC_iSH_EEEvDpT0_)
        /*0164*/ 	.word	0x00000000


	//----- nvinfo : EIATTR_MIN_STACK_SIZE
	.align		4
.L_104:
        /*0168*/ 	.byte	0x04, 0x12
        /*016a*/ 	.short	(.L_106 - .L_105)
	.align		4
.L_105:
        /*016c*/ 	.word	index@(_ZN6thrust24THRUST_300001_SM_1000_NS8cuda_cub4core6detail13_kernel_agentINS1_8__reduce10DrainAgentIiEEJN3cub18CUB_300001_SM_10009GridQueueIjEEiEEEvDpT0_)
        /*0170*/ 	.word	0x00000000


	//----- nvinfo : EIATTR_MIN_STACK_SIZE
	.align		4
.L_106:
        /*0174*/ 	.byte	0x04, 0x12
        /*0176*/ 	.short	(.L_108 - .L_107)
	.align		4
.L_107:
        /*0178*/ 	.word	index@(_ZN6thrust24THRUST_300001_SM_1000_NS8cuda_cub4core6detail13_kernel_agentINS1_8__reduce11ReduceAgentINS0_12zip_iteratorIN4cuda3std3__45tupleIJNS0_10device_ptrIdEENS0_17counting_iteratorIlNS0_11use_defaultESF_SF_EEEEEEEPNSB_IJdlEEESJ_iNS1_9__extrema9arg_max_fIdlNSA_4lessIdEEEEEEJSI_SK_iN3cub18CUB_300001_SM_100013GridEvenShareIiEENSS_9GridQueueIjEESP_EEEvDpT0_)
        /*017c*/ 	.word	0x00000000


	//----- nvinfo : EIATTR_MIN_STACK_SIZE
	.align		4
.L_108:
        /*0180*/ 	.byte	0x04, 0x12
        /*0182*/ 	.short	(.L_110 - .L_109)
	.align		4
.L_109:
        /*0184*/ 	.word	index@(_ZN6thrust24THRUST_300001_SM_1000_NS8cuda_cub4core6detail13_kernel_agentINS1_8__reduce11ReduceAgentINS0_12zip_iteratorIN4cuda3std3__45tupleIJNS0_10device_ptrIdEENS0_17counting_iteratorIlNS0_11use_defaultESF_SF_EEEEEEEPNSB_IJdlEEESJ_iNS1_9__extrema9arg_max_fIdlNSA_4lessIdEEEEEEJSI_SK_iSP_EEEvDpT0_)
        /*0188*/ 	.word	0x00000000


	//----- nvinfo : EIATTR_MIN_STACK_SIZE
	.align		4
.L_110:
        /*018c*/ 	.byte	0x04, 0x12
        /*018e*/ 	.short	(.L_112 - .L_111)
	.align		4
.L_111:
        /*0190*/ 	.word	index@(_Z7sweep_kPdS_i)
        /*0194*/ 	.word	0x00000000


	//----- nvinfo : EIATTR_MIN_STACK_SIZE
	.align		4
.L_112:
        /*0198*/ 	.byte	0x04, 0x12
        /*019a*/ 	.short	(.L_114 - .L_113)
	.align		4
.L_113:
        /*019c*/ 	.word	index@(_Z7sweep_jPdi)
        /*01a0*/ 	.word	0x00000000


	//----- nvinfo : EIATTR_MIN_STACK_SIZE
	.align		4
.L_114:
        /*01a4*/ 	.byte	0x04, 0x12
        /*01a6*/ 	.short	(.L_116 - .L_115)
	.align		4
.L_115:
        /*01a8*/ 	.word	index@(_Z7sweep_iPdi)
        /*01ac*/ 	.word	0x00000000
.L_116:


//--------------------- .nv.compat                --------------------------
	.section	.nv.compat,"",@"SHT_CUDA_COMPAT_INFO"
	.align	4
        /*0000*/ 	.byte	0x02, 0x09, 0x00, 0x00, 0x02, 0x02, 0x01, 0x00, 0x02, 0x05, 0x05, 0x00, 0x03, 0x07, 0x01, 0x01
        /*0010*/ 	.byte	0x02, 0x03, 0x00, 0x00, 0x02, 0x06, 0x01, 0x00, 0x04, 0x0b, 0x08, 0x00, 0x01, 0x00, 0x00, 0x00
        /*0020*/ 	.byte	0x00, 0x00, 0x00, 0x00


//--------------------- .nv.info._ZN3cub18CUB_300001_SM_10006detail11EmptyKernelIvEEvv --------------------------
	.section	.nv.info._ZN3cub18CUB_300001_SM_10006detail11EmptyKernelIvEEvv,"",@"SHT_CUDA_INFO"
	.sectionflags	@""
	.align	4


	//----- nvinfo : EIATTR_CUDA_API_VERSION
	.align		4
        /*0000*/ 	.byte	0x04, 0x37
        /*0002*/ 	.short	(.L_118 - .L_117)
.L_117:
        /*0004*/ 	.word	0x00000082


	//----- nvinfo : EIATTR_SPARSE_MMA_MASK
	.align		4
.L_118:
        /*0008*/ 	.byte	0x03, 0x50
        /*000a*/ 	.short	0x0000


	//----- nvinfo : EIATTR_MAXREG_COUNT
	.align		4
        /*000c*/ 	.byte	0x03, 0x1b
        /*000e*/ 	.short	0x00ff


	//----- nvinfo : EIATTR_MERCURY_ISA_VERSION
	.align		4
        /*0010*/ 	.byte	0x03, 0x5f
        /*0012*/ 	.short	0x0101


	//----- nvinfo : EIATTR_VRC_CTA_INIT_COUNT
	.align		4
        /*0014*/ 	.byte	0x02, 0x4a
	.zero		1
	.zero		1


	//----- nvinfo : EIATTR_EXIT_INSTR_OFFSETS
	.align		4
        /*0018*/ 	.byte	0x04, 0x1c
        /*001a*/ 	.short	(.L_120 - .L_119)


	//   ....[0]....
.L_119:
        /*001c*/ 	.word	0x00000010


	//----- nvinfo : EIATTR_SW_WAR
	.align		4
.L_120:
        /*0020*/ 	.byte	0x04, 0x36
        /*0022*/ 	.short	(.L_122 - .L_121)
.L_121:
        /*0024*/ 	.word	0x00000008
.L_122:


//--------------------- .nv.info._ZN6thrust24THRUST_300001_SM_1000_NS8cuda_cub4core6detail13_kernel_agentINS1_8__reduce11ReduceAgentIPN4cuda3std3__45tupleIJdlEEESC_SB_lNS1_9__extrema9arg_max_fIdlNS9_4lessIdEEEEEEJSC_SC_iSH_EEEvDpT0_ --------------------------
	.section	.nv.info._ZN6thrust24THRUST_300001_SM_1000_NS8cuda_cub4core6detail13_kernel_agentINS1_8__reduce11ReduceAgentIPN4cuda3std3__45tupleIJdlEEESC_SB_lNS1_9__extrema9arg_max_fIdlNS9_4lessIdEEEEEEJSC_SC_iSH_EEEvDpT0_,"",@"SHT_CUDA_INFO"
	.sectionflags	@""
	.align	4


	//----- nvinfo : EIATTR_CUDA_API_VERSION
	.align		4
        /*0000*/ 	.byte	0x04, 0x37
        /*0002*/ 	.short	(.L_124 - .L_123)
.L_123:
        /*0004*/ 	.word	0x00000082


	//----- nvinfo : EIATTR_KPARAM_INFO
	.align		4
.L_124:
        /*0008*/ 	.byte	0x04, 0x17
        /*000a*/ 	.short	(.L_126 - .L_125)
.L_125:
        /*000c*/ 	.word	0x00000000
        /*0010*/ 	.short	0x0003
        /*0012*/ 	.short	0x0014
        /*0014*/ 	.byte	0x00, 0xf0, 0x05, 0x00


	//----- nvinfo : EIATTR_KPARAM_INFO
	.align		4
.L_126:
        /*0018*/ 	.byte	0x04, 0x17
        /*001a*/ 	.short	(.L_128 - .L_127)
.L_127:
        /*001c*/ 	.word	0x00000000
        /*0020*/ 	.short	0x0002
        /*0022*/ 	.short	0x0010
        /*0024*/ 	.byte	0x00, 0xf0, 0x11, 0x00


	//----- nvinfo : EIATTR_KPARAM_INFO
	.align		4
.L_128:
        /*0028*/ 	.byte	0x04, 0x17
        /*002a*/ 	.short	(.L_130 - .L_129)
.L_129:
        /*002c*/ 	.word	0x00000000
        /*0030*/ 	.short	0x0001
        /*0032*/ 	.short	0x0008
        /*0034*/ 	.byte	0x00, 0xf5, 0x21, 0x00


	//----- nvinfo : EIATTR_KPARAM_INFO
	.align		4
.L_130:
        /*0038*/ 	.byte	0x04, 0x17
        /*003a*/ 	.short	(.L_132 - .L_131)
.L_131:
        /*003c*/ 	.word	0x00000000
        /*0040*/ 	.short	0x0000
        /*0042*/ 	.short	0x0000
        /*0044*/ 	.byte	0x00, 0xf5, 0x21, 0x00


	//----- nvinfo : EIATTR_SPARSE_MMA_MASK
	.align		4
.L_132:
        /*0048*/ 	.byte	0x03, 0x50
        /*004a*/ 	.short	0x0000


	//----- nvinfo : EIATTR_MAXREG_COUNT
	.align		4
        /*004c*/ 	.byte	0x03, 0x1b
        /*004e*/ 	.short	0x00ff


	//----- nvinfo : EIATTR_NUM_BARRIERS
	.align		4
        /*0050*/ 	.byte	0x02, 0x4c
        /*0052*/ 	.byte	0x01
	.zero		1


	//----- nvinfo : EIATTR_MERCURY_ISA_VERSION
	.align		4
        /*0054*/ 	.byte	0x03, 0x5f
        /*0056*/ 	.short	0x0101


	//----- nvinfo : EIATTR_COOP_GROUP_MASK_REGIDS
	.align		4
        /*0058*/ 	.byte	0x04, 0x29
        /*005a*/ 	.short	(.L_134 - .L_133)


	//   ....[0]....
.L_133:
        /*005c*/ 	.word	0xffffffff


	//   ....[1]....
        /*0060*/ 	.word	0xffffffff


	//   ....[2]....
        /*0064*/ 	.word	0xffffffff


	//   ....[3]....
        /*0068*/ 	.word	0xffffffff


	//   ....[4]....
        /*006c*/ 	.word	0xffffffff


	//   ....[5]....
        /*0070*/ 	.word	0xffffffff


	//   ....[6]....
        /*0074*/ 	.word	0xffffffff


	//   ....[7]....
        /*0078*/ 	.word	0xffffffff


	//   ....[8]....
        /*007c*/ 	.word	0xffffffff


	//   ....[9]....
        /*0080*/ 	.word	0xffffffff


	//   ....[10]....
        /*0084*/ 	.word	0xffffffff


	//   ....[11]....
        /*0088*/ 	.word	0xffffffff


	//   ....[12]....
        /*008c*/ 	.word	0xffffffff


	//   ....[13]....
        /*0090*/ 	.word	0xffffffff


	//   ....[14]....
        /*0094*/ 	.word	0xffffffff


	//   ....[15]....
        /*0098*/ 	.word	0xffffffff


	//   ....[16]....
        /*009c*/ 	.word	0xffffffff


	//   ....[17]....
        /*00a0*/ 	.word	0xffffffff


	//   ....[18]....
        /*00a4*/ 	.word	0xffffffff


	//   ....[19]....
        /*00a8*/ 	.word	0xffffffff


	//   ....[20]....
        /*00ac*/ 	.word	0xffffffff


	//   ....[21]....
        /*00b0*/ 	.word	0xffffffff


	//   ....[22]....
        /*00b4*/ 	.word	0xffffffff


	//   ....[23]....
        /*00b8*/ 	.word	0xffffffff


	//   ....[24]....
        /*00bc*/ 	.word	0xffffffff


	//   ....[25]....
        /*00c0*/ 	.word	0xffffffff


	//   ....[26]....
        /*00c4*/ 	.word	0xffffffff


	//   ....[27]....
        /*00c8*/ 	.word	0xffffffff


	//   ....[28]....
        /*00cc*/ 	.word	0xffffffff


	//   ....[29]....
        /*00d0*/ 	.word	0xffffffff


	//   ....[30]....
        /*00d4*/ 	.word	0xffffffff


	//   ....[31]....
        /*00d8*/ 	.word	0xffffffff


	//   ....[32]....
        /*00dc*/ 	.word	0xffffffff


	//   ....[33]....
        /*00e0*/ 	.word	0xffffffff


	//   ....[34]....
        /*00e4*/ 	.word	0xffffffff


	//   ....[35]....
        /*00e8*/ 	.word	0xffffffff


	//   ....[36]....
        /*00ec*/ 	.word	0xffffffff


	//   ....[37]....
        /*00f0*/ 	.word	0xffffffff


	//   ....[38]....
        /*00f4*/ 	.word	0xffffffff


	//   ....[39]....
        /*00f8*/ 	.word	0xffffffff


	//   ....[40]....
        /*00fc*/ 	.word	0xffffffff


	//   ....[41]....
        /*0100*/ 	.word	0xffffffff


	//   ....[42]....
        /*0104*/ 	.word	0xffffffff


	//   ....[43]....
        /*0108*/ 	.word	0xffffffff


	//   ....[44]....
        /*010c*/ 	.word	0xffffffff


	//   ....[45]....
        /*0110*/ 	.word	0xffffffff


	//   ....[46]....
        /*0114*/ 	.word	0xffffffff


	//   ....[47]....
        /*0118*/ 	.word	0xffffffff


	//   ....[48]....
        /*011c*/ 	.word	0xffffffff


	//   ....[49]....
        /*0120*/ 	.word	0xffffffff


	//   ....[50]....
        /*0124*/ 	.word	0xffffffff


	//   ....[51]....
        /*0128*/ 	.word	0xffffffff


	//   ....[52]....
        /*012c*/ 	.word	0xffffffff


	//   ....[53]....
        /*0130*/ 	.word	0xffffffff


	//   ....[54]....
        /*0134*/ 	.word	0xffffffff


	//   ....[55]....
        /*0138*/ 	.word	0xffffffff


	//   ....[56]....
        /*013c*/ 	.word	0xffffffff


	//   ....[57]....
        /*0140*/ 	.word	0xffffffff


	//   ....[58]....
        /*0144*/ 	.word	0xffffffff


	//   ....[59]....
        /*0148*/ 	.word	0xffffffff


	//----- nvinfo : EIATTR_COOP_GROUP_INSTR_OFFSETS
	.align		4
.L_134:
        /*014c*/ 	.byte	0x04, 0x28
        /*014e*/ 	.short	(.L_136 - .L_135)


	//   ....[0]....
.L_135:
        /*0150*/ 	.word	0x00000b70


	//   ....[1]....
        /*0154*/ 	.word	0x00000ba0


	//   ....[2]....
        /*0158*/ 	.word	0x00000bc0


	//   ....[3]....
        /*015c*/ 	.word	0x00000bd0


	//   ....[4]....
        /*0160*/ 	.word	0x00000d60


	//   ....[5]....
        /*0164*/ 	.word	0x00000d90


	//   ....[6]....
        /*0168*/ 	.word	0x00000dc0


	//   ....[7]....
        /*016c*/ 	.word	0x00000de0


	//   ....[8]....
        /*0170*/ 	.word	0x00000f60


	//   ....[9]....
        /*0174*/ 	.word	0x00000f90


	//   ....[10]....
        /*0178*/ 	.word	0x00000fc0


	//   ....[11]....
        /*017c*/ 	.word	0x00000fe0


	//   ....[12]....
        /*0180*/ 	.word	0x00001160


	//   ....[13]....
        /*0184*/ 	.word	0x00001190


	//   ....[14]....
        /*0188*/ 	.word	0x000011c0


	//   ....[15]....
        /*018c*/ 	.word	0x000011e0


	//   ....[16]....
        /*0190*/ 	.word	0x00001360


	//   ....[17]....
        /*0194*/ 	.word	0x00001390


	//   ....[18]....
        /*0198*/ 	.word	0x000013c0


	//   ....[19]....
        /*019c*/ 	.word	0x000013e0


	//   ....[20]....
        /*01a0*/ 	.word	0x00002140


	//   ....[21]....
        /*01a4*/ 	.word	0x00002150


	//   ....[22]....
        /*01a8*/ 	.word	0x00002160


	//   ....[23]....
        /*01ac*/ 	.word	0x00002180


	//   ....[24]....
        /*01b0*/ 	.word	0x00002300


	//   ....[25]....
        /*01b4*/ 	.word	0x00002340


	//   ....[26]....
        /*01b8*/ 	.word	0x00002370


	//   ....[27]....
        /*01bc*/ 	.word	0x00002390


	//   ....[28]....
        /*01c0*/ 	.word	0x00002510


	//   ....[29]....
        /*01c4*/ 	.word	0x00002550


	//   ....[30]....
        /*01c8*/ 	.word	0x00002580


	//   ....[31]....
        /*01cc*/ 	.word	0x000025a0


	//   ....[32]....
        /*01d0*/ 	.word	0x00002720


	//   ....[33]....
        /*01d4*/ 	.word	0x00002760


	//   ....[34]....
        /*01d8*/ 	.word	0x00002790


	//   ....[35]....
        /*01dc*/ 	.word	0x000027b0


	//   ....[36]....
        /*01e0*/ 	.word	0x00002930


	//   ....[37]....
        /*01e4*/ 	.word	0x00002970


	//   ....[38]....
        /*01e8*/ 	.word	0x000029a0


	//   ....[39]....
        /*01ec*/ 	.word	0x000029c0


	//   ....[40]....
        /*01f0*/ 	.word	0x00005780


	//   ....[41]....
        /*01f4*/ 	.word	0x000057b0


	//   ....[42]....
        /*01f8*/ 	.word	0x000057d0


	//   ....[43]....
        /*01fc*/ 	.word	0x000057e0


	//   ....[44]....
        /*0200*/ 	.word	0x00005970


	//   ....[45]....
        /*0204*/ 	.word	0x000059a0


	//   ....[46]....
        /*0208*/ 	.word	0x000059d0


	//   ....[47]....
        /*020c*/ 	.word	0x000059f0


	//   ....[48]....
        /*0210*/ 	.word	0x00005b70


	//   ....[49]....
        /*0214*/ 	.word	0x00005ba0


	//   ....[50]....
        /*0218*/ 	.word	0x00005bd0


	//   ....[51]....
        /*021c*/ 	.word	0x00005bf0


	//   ....[52]....
        /*0220*/ 	.word	0x00005d70


	//   ....[53]....
        /*0224*/ 	.word	0x00005da0


	//   ....[54]....
        /*0228*/ 	.word	0x00005dd0


	//   ....[55]....
        /*022c*/ 	.word	0x00005df0


	//   ....[56]....
        /*0230*/ 	.word	0x00005f70


	//   ....[57]....
        /*0234*/ 	.word	0x00005fa0


	//   ....[58]....
        /*0238*/ 	.word	0x00005fd0


	//   ....[59]....
        /*023c*/ 	.word	0x00005ff0


	//----- nvinfo : EIATTR_VRC_CTA_INIT_COUNT
	.align		4
.L_136:
        /*0240*/ 	.byte	0x02, 0x4a
	.zero		1
	.zero		1


	//----- nvinfo : EIATTR_EXIT_INSTR_OFFSETS
	.align		4
        /*0244*/ 	.byte	0x04, 0x1c
        /*0246*/ 	.short	(.L_138 - .L_137)


	//   ....[0]....
.L_137:
        /*0248*/ 	.word	0x00000030


	//   ....[1]....
        /*024c*/ 	.word	0x00006c90


	//   ....[2]....
        /*0250*/ 	.word	0x00006cd0


	//----- nvinfo : EIATTR_MAX_THREADS
	.align		4
.L_138:
        /*0254*/ 	.byte	0x04, 0x05
        /*0256*/ 	.short	(.L_140 - .L_139)
.L_139:
        /*0258*/ 	.word	0x00000100
        /*025c*/ 	.word	0x00000001
        /*0260*/ 	.word	0x00000001


	//----- nvinfo : EIATTR_CRS_STACK_SIZE
	.align		4
.L_140:
        /*0264*/ 	.byte	0x04, 0x1e
        /*0266*/ 	.short	(.L_142 - .L_141)
.L_141:
        /*0268*/ 	.word	0x00000000


	//----- nvinfo : EIATTR_CBANK_PARAM_SIZE
	.align		4
.L_142:
        /*026c*/ 	.byte	0x03, 0x19
        /*026e*/ 	.short	0x0015


	//----- nvinfo : EIATTR_PARAM_CBANK
	.align		4
        /*0270*/ 	.byte	0x04, 0x0a
        /*0272*/ 	.short	(.L_144 - .L_143)
	.align		4
.L_143:
        /*0274*/ 	.word	index@(.nv.constant0._ZN6thrust24THRUST_300001_SM_1000_NS8cuda_cub4core6detail13_kernel_agentINS1_8__reduce11ReduceAgentIPN4cuda3std3__45tupleIJdlEEESC_SB_lNS1_9__extrema9arg_max_fIdlNS9_4lessIdEEEEEEJSC_SC_iSH_EEEvDpT0_)
        /*0278*/ 	.short	0x0380
        /*027a*/ 	.short	0x0015


	//----- nvinfo : EIATTR_SW_WAR
	.align		4
.L_144:
        /*027c*/ 	.byte	0x04, 0x36
        /*027e*/ 	.short	(.L_146 - .L_145)
.L_145:
        /*0280*/ 	.word	0x00000008
.L_146:


//--------------------- .nv.info._ZN6thrust24THRUST_300001_SM_1000_NS8cuda_cub4core6detail13_kernel_agentINS1_8__reduce10DrainAgentIlEEJN3cub18CUB_300001_SM_10009GridQueueIyEElEEEvDpT0_ --------------------------
	.section	.nv.info._ZN6thrust24THRUST_300001_SM_1000_NS8cuda_cub4core6detail13_kernel_agentINS1_8__reduce10DrainAgentIlEEJN3cub18CUB_300001_SM_10009GridQueueIyEElEEEvDpT0_,"",@"SHT_CUDA_INFO"
	.sectionflags	@""
	.align	4


	//----- nvinfo : EIATTR_CUDA_API_VERSION
	.align		4
        /*0000*/ 	.byte	0x04, 0x37
        /*0002*/ 	.short	(.L_148 - .L_147)
.L_147:
        /*0004*/ 	.word	0x00000082


	//----- nvinfo : EIATTR_KPARAM_INFO
	.align		4
.L_148:
        /*0008*/ 	.byte	0x04, 0x17
        /*000a*/ 	.short	(.L_150 - .L_149)
.L_149:
        /*000c*/ 	.word	0x00000000
        /*0010*/ 	.short	0x0001
        /*0012*/ 	.short	0x0008
        /*0014*/ 	.byte	0x00, 0xf0, 0x21, 0x00


	//----- nvinfo : EIATTR_KPARAM_INFO
	.align		4
.L_150:
        /*0018*/ 	.byte	0x04, 0x17
        /*001a*/ 	.short	(.L_152 - .L_151)
.L_151:
        /*001c*/ 	.word	0x00000000
        /*0020*/ 	.short	0x0000
        /*0022*/ 	.short	0x0000
        /*0024*/ 	.byte	0x00, 0xf0, 0x21, 0x00


	//----- nvinfo : EIATTR_SPARSE_MMA_MASK
	.align		4
.L_152:
        /*0028*/ 	.byte	0x03, 0x50
        /*002a*/ 	.short	0x0000


	//----- nvinfo : EIATTR_MAXREG_COUNT
	.align		4
        /*002c*/ 	.byte	0x03, 0x1b
        /*002e*/ 	.short	0x00ff


	//----- nvinfo : EIATTR_MERCURY_ISA_VERSION
	.align		4
        /*0030*/ 	.byte	0x03, 0x5f
        /*0032*/ 	.short	0x0101


	//----- nvinfo : EIATTR_VRC_CTA_INIT_COUNT
	.align		4
        /*0034*/ 	.byte	0x02, 0x4a
	.zero		1
	.zero		1


	//----- nvinfo : EIATTR_EXIT_INSTR_OFFSETS
	.align		4
        /*0038*/ 	.byte	0x04, 0x1c
        /*003a*/ 	.short	(.L_154 - .L_153)


	//   ....[0]....
.L_153:
        /*003c*/ 	.word	0x00000060


	//----- nvinfo : EIATTR_MAX_THREADS
	.align		4
.L_154:
        /*0040*/ 	.byte	0x04, 0x05
        /*0042*/ 	.short	(.L_156 - .L_155)
.L_155:
        /*0044*/ 	.word	0x00000001
        /*0048*/ 	.word	0x00000001
        /*004c*/ 	.word	0x00000001


	//----- nvinfo : EIATTR_CBANK_PARAM_SIZE
	.align		4
.L_156:
        /*0050*/ 	.byte	0x03, 0x19
        /*0052*/ 	.short	0x0010


	//----- nvinfo : EIATTR_PARAM_CBANK
	.align		4
        /*0054*/ 	.byte	0x04, 0x0a
        /*0056*/ 	.short	(.L_158 - .L_157)
	.align		4
.L_157:
        /*0058*/ 	.word	index@(.nv.constant0._ZN6thrust24THRUST_300001_SM_1000_NS8cuda_cub4core6detail13_kernel_agentINS1_8__reduce10DrainAgentIlEEJN3cub18CUB_300001_SM_10009GridQueueIyEElEEEvDpT0_)
        /*005c*/ 	.short	0x0380
        /*005e*/ 	.short	0x0010


	//----- nvinfo : EIATTR_SW_WAR
	.align		4
.L_158:
        /*0060*/ 	.byte	0x04, 0x36
        /*0062*/ 	.short	(.L_160 - .L_159)
.L_159:
        /*0064*/ 	.word	0x00000008
.L_160:


//--------------------- .nv.info._ZN6thrust24THRUST_300001_SM_1000_NS8cuda_cub4core6detail13_kernel_agentINS1_8__reduce11ReduceAgentINS0_12zip_iteratorIN4cuda3std3__45tupleIJNS0_10device_ptrIdEENS0_17counting_iteratorIlNS0_11use_defaultESF_SF_EEEEEEEPNSB_IJdlEEESJ_lNS1_9__extrema9arg_max_fIdlNSA_4lessIdEEEEEEJSI_SK_lN3cub18CUB_300001_SM_100013GridEvenShareIlEENSS_9GridQueueIyEESP_EEEvDpT0_ --------------------------
	.section	.nv.info._ZN6thrust24THRUST_300001_SM_1000_NS8cuda_cub4core6detail13_kernel_agentINS1_8__reduce11ReduceAgentINS0_12zip_iteratorIN4cuda3std3__45tupleIJNS0_10device_ptrIdEENS0_17counting_iteratorIlNS0_11use_defaultESF_SF_EEEEEEEPNSB_IJdlEEESJ_lNS1_9__extrema9arg_max_fIdlNSA_4lessIdEEEEEEJSI_SK_lN3cub18CUB_300001_SM_100013GridEvenShareIlEENSS_9GridQueueIyEESP_EEEvDpT0_,"",@"SHT_CUDA_INFO"
	.sectionflags	@""
	.align	4


	//----- nvinfo : EIATTR_CUDA_API_VERSION
	.align		4
        /*0000*/ 	.byte	0x04, 0x37
        /*0002*/ 	.short	(.L_162 - .L_161)
.L_161:
        /*0004*/ 	.word	0x00000082


	//----- nvinfo : EIATTR_KPARAM_INFO
	.align		4
.L_162:
        /*0008*/ 	.byte	0x04, 0x17
        /*000a*/ 	.short	(.L_164 - .L_163)
.L_163:
        /*000c*/ 	.word	0x00000000
        /*0010*/ 	.short	0x0005
        /*0012*/ 	.short	0x0070
        /*0014*/ 	.byte	0x00, 0xf0, 0x05, 0x00


	//----- nvinfo : EIATTR_KPARAM_INFO
	.align		4
.L_164:
        /*0018*/ 	.byte	0x04, 0x17
        /*001a*/ 	.short	(.L_166 - .L_165)
.L_165:
        /*001c*/ 	.word	0x00000000
        /*0020*/ 	.short	0x0004
        /*0022*/ 	.short	0x0068
        /*0024*/ 	.byte	0x00, 0xf0, 0x21, 0x00


	//----- nvinfo : EIATTR_KPARAM_INFO
	.align		4
.L_166:
        /*0028*/ 	.byte	0x04, 0x17
        /*002a*/ 	.short	(.L_168 - .L_167)
.L_167:
        /*002c*/ 	.word	0x00000000
        /*0030*/ 	.short	0x0003
        /*0032*/ 	.short	0x0020
        /*0034*/ 	.byte	0x00, 0xf0, 0x21, 0x01


	//----- nvinfo : EIATTR_KPARAM_INFO
	.align		4
.L_168:
        /*0038*/ 	.byte	0x04, 0x17
        /*003a*/ 	.short	(.L_170 - .L_169)
.L_169:
        /*003c*/ 	.word	0x00000000
        /*0040*/ 	.short	0x0002
        /*0042*/ 	.short	0x0018
        /*0044*/ 	.byte	0x00, 0xf0, 0x21, 0x00


	//----- nvinfo : EIATTR_KPARAM_INFO
	.align		4
.L_170:
        /*0048*/ 	.byte	0x04, 0x17
        /*004a*/ 	.short	(.L_172 - .L_171)
.L_171:
        /*004c*/ 	.word	0x00000000
        /*0050*/ 	.short	0x0001
        /*0052*/ 	.short	0x0010
        /*0054*/ 	.byte	0x00, 0xf5, 0x21, 0x00


	//----- nvinfo : EIATTR_KPARAM_INFO
	.align		4
.L_172:
        /*0058*/ 	.byte	0x04, 0x17
        /*005a*/ 	.short	(.L_174 - .L_173)
.L_173:
        /*005c*/ 	.word	0x00000000
        /*0060*/ 	.short	0x0000
        /*0062*/ 	.short	0x0000
        /*0064*/ 	.byte	0x00, 0xf0, 0x41, 0x00


	//----- nvinfo : EIATTR_SPARSE_MMA_MASK
	.align		4
.L_174:
        /*0068*/ 	.byte	0x03, 0x50
        /*006a*/ 	.short	0x0000


	//----- nvinfo : EIATTR_MAXREG_COUNT
	.align		4
        /*006c*/ 	.byte	0x03, 0x1b
        /*006e*/ 	.short	0x00ff


	//----- nvinfo : EIATTR_NUM_BARRIERS
	.align		4
        /*0070*/ 	.byte	0x02, 0x4c
        /*0072*/ 	.byte	0x01
	.zero		1


	//----- nvinfo : EIATTR_MERCURY_ISA_VERSION
	.align		4
        /*0074*/ 	.byte	0x03, 0x5f
        /*0076*/ 	.short	0x0101


	//----- nvinfo : EIATTR_COOP_GROUP_MASK_REGIDS
	.align		4
        /*0078*/ 	.byte	0x04, 0x29
        /*007a*/ 	.short	(.L_176 - .L_175)


	//   ....[0]....
.L_175:
        /*007c*/ 	.word	0xffffffff


	//   ....[1]....
        /*0080*/ 	.word	0xffffffff


	//   ....[2]....
        /*0084*/ 	.word	0xffffffff


	//   ....[3]....
        /*0088*/ 	.word	0xffffffff


	//   ....[4]....
        /*008c*/ 	.word	0xffffffff


	//   ....[5]....
        /*0090*/ 	.word	0xffffffff


	//   ....[6]....
        /*0094*/ 	.word	0xffffffff


	//   ....[7]....
        /*0098*/ 	.word	0xffffffff


	//   ....[8]....
        /*009c*/ 	.word	0xffffffff


	//   ....[9]....
        /*00a0*/ 	.word	0xffffffff


	//   ....[10]....
        /*00a4*/ 	.word	0xffffffff


	//   ....[11]....
        /*00a8*/ 	.word	0xffffffff


	//   ....[12]....
        /*00ac*/ 	.word	0xffffffff


	//   ....[13]....
        /*00b0*/ 	.word	0xffffffff


	//   ....[14]....
        /*00b4*/ 	.word	0xffffffff


	//   ....[15]....
        /*00b8*/ 	.word	0xffffffff


	//   ....[16]....
        /*00bc*/ 	.word	0xffffffff


	//   ....[17]....
        /*00c0*/ 	.word	0xffffffff


	//   ....[18]....
        /*00c4*/ 	.word	0xffffffff


	//   ....[19]....
        /*00c8*/ 	.word	0xffffffff


	//   ....[20]....
        /*00cc*/ 	.word	0xffffffff


	//   ....[21]....
        /*00d0*/ 	.word	0xffffffff


	//   ....[22]....
        /*00d4*/ 	.word	0xffffffff


	//   ....[23]....
        /*00d8*/ 	.word	0xffffffff


	//   ....[24]....
        /*00dc*/ 	.word	0xffffffff


	//   ....[25]....
        /*00e0*/ 	.word	0xffffffff


	//   ....[26]....
        /*00e4*/ 	.word	0xffffffff


	//   ....[27]....
        /*00e8*/ 	.word	0xffffffff


	//   ....[28]....
        /*00ec*/ 	.word	0xffffffff


	//   ....[29]....
        /*00f0*/ 	.word	0xffffffff


	//   ....[30]....
        /*00f4*/ 	.word	0xffffffff


	//   ....[31]....
        /*00f8*/ 	.word	0xffffffff


	//   ....[32]....
        /*00fc*/ 	.word	0xffffffff


	//   ....[33]....
        /*0100*/ 	.word	0xffffffff


	//   ....[34]....
        /*0104*/ 	.word	0xffffffff


	//   ....[35]....
        /*0108*/ 	.word	0xffffffff


	//   ....[36]....
        /*010c*/ 	.word	0xffffffff


	//   ....[37]....
        /*0110*/ 	.word	0xffffffff


	//   ....[38]....
        /*0114*/ 	.word	0xffffffff


	//   ....[39]....
        /*0118*/ 	.word	0xffffffff


	//   ....[40]....
        /*011c*/ 	.word	0xffffffff


	//   ....[41]....
        /*0120*/ 	.word	0xffffffff


	//   ....[42]....
        /*0124*/ 	.word	0xffffffff


	//   ....[43]....
        /*0128*/ 	.word	0xffffffff


	//   ....[44]....
        /*012c*/ 	.word	0xffffffff


	//   ....[45]....
        /*0130*/ 	.word	0xffffffff


	//   ....[46]....
        /*0134*/ 	.word	0xffffffff


	//   ....[47]....
        /*0138*/ 	.word	0xffffffff


	//   ....[48]....
        /*013c*/ 	.word	0xffffffff


	//   ....[49]....
        /*0140*/ 	.word	0xffffffff


	//   ....[50]....
        /*0144*/ 	.word	0xffffffff


	//   ....[51]....
        /*0148*/ 	.word	0xffffffff


	//   ....[52]....
        /*014c*/ 	.word	0xffffffff


	//   ....[53]....
        /*0150*/ 	.word	0xffffffff


	//   ....[54]....
        /*0154*/ 	.word	0xffffffff


	//   ....[55]....
        /*0158*/ 	.word	0xffffffff


	//   ....[56]....
        /*015c*/ 	.word	0xffffffff


	//   ....[57]....
        /*0160*/ 	.word	0xffffffff


	//   ....[58]....
        /*0164*/ 	.word	0xffffffff


	//   ....[59]....
        /*0168*/ 	.word	0xffffffff


	//----- nvinfo : EIATTR_COOP_GROUP_INSTR_OFFSETS
	.align		4
.L_176:
        /*016c*/ 	.byte	0x04, 0x28
        /*016e*/ 	.short	(.L_178 - .L_177)


	//   ....[0]....
.L_177:
        /*0170*/ 	.word	0x00000d70


	//   ....[1]....
        /*0174*/ 	.word	0x00000da0


	//   ....[2]....
        /*0178*/ 	.word	0x00000dc0


	//   ....[3]....
        /*017c*/ 	.word	0x00000dd0


	//   ....[4]....
        /*0180*/ 	.word	0x00000f60


	//   ....[5]....
        /*0184*/ 	.word	0x00000f90


	//   ....[6]....
        /*0188*/ 	.word	0x00000fc0


	//   ....[7]....
        /*018c*/ 	.word	0x00000fe0


	//   ....[8]....
        /*0190*/ 	.word	0x00001160


	//   ....[9]....
        /*0194*/ 	.word	0x00001190


	//   ....[10]....
        /*0198*/ 	.word	0x000011c0


	//   ....[11]....
        /*019c*/ 	.word	0x000011e0


	//   ....[12]....
        /*01a0*/ 	.word	0x00001360


	//   ....[13]....
        /*01a4*/ 	.word	0x00001390


	//   ....[14]....
        /*01a8*/ 	.word	0x000013c0


	//   ....[15]....
        /*01ac*/ 	.word	0x000013e0


	//   ....[16]....
        /*01b0*/ 	.word	0x00001560


	//   ....[17]....
        /*01b4*/ 	.word	0x00001590


	//   ....[18]....
        /*01b8*/ 	.word	0x000015c0


	//   ....[19]....
        /*01bc*/ 	.word	0x000015e0


	//   ....[20]....
        /*01c0*/ 	.word	0x00002340


	//   ....[21]....
        /*01c4*/ 	.word	0x00002350


	//   ....[22]....
        /*01c8*/ 	.word	0x00002360


	//   ....[23]....
        /*01cc*/ 	.word	0x00002380


	//   ....[24]....
        /*01d0*/ 	.word	0x00002500


	//   ....[25]....
        /*01d4*/ 	.word	0x00002540


	//   ....[26]....
        /*01d8*/ 	.word	0x00002570


	//   ....[27]....
        /*01dc*/ 	.word	0x00002590


	//   ....[28]....
        /*01e0*/ 	.word	0x00002710


	//   ....[29]....
        /*01e4*/ 	.word	0x00002750


	//   ....[30]....
        /*01e8*/ 	.word	0x00002780


	//   ....[31]....
        /*01ec*/ 	.word	0x000027a0


	//   ....[32]....
        /*01f0*/ 	.word	0x00002920


	//   ....[33]....
        /*01f4*/ 	.word	0x00002960


	//   ....[34]....
        /*01f8*/ 	.word	0x00002990


	//   ....[35]....
        /*01fc*/ 	.word	0x000029b0


	//   ....[36]....
        /*0200*/ 	.word	0x00002b30


	//   ....[37]....
        /*0204*/ 	.word	0x00002b70


	//   ....[38]....
        /*0208*/ 	.word	0x00002ba0


	//   ....[39]....
        /*020c*/ 	.word	0x00002bc0


	//   ....[40]....
        /*0210*/ 	.word	0x000053c0


	//   ....[41]....
        /*0214*/ 	.word	0x000053f0


	//   ....[42]....
        /*0218*/ 	.word	0x00005410


	//   ....[43]....
        /*021c*/ 	.word	0x00005420


	//   ....[44]....
        /*0220*/ 	.word	0x000055b0


	//   ....[45]....
        /*0224*/ 	.word	0x000055e0


	//   ....[46]....
        /*0228*/ 	.word	0x00005610


	//   ....[47]....
        /*022c*/ 	.word	0x00005630


	//   ....[48]....
        /*0230*/ 	.word	0x000057b0


	//   ....[49]....
        /*0234*/ 	.word	0x000057e0


	//   ....[50]....
        /*0238*/ 	.word	0x00005810


	//   ....[51]....
        /*023c*/ 	.word	0x00005830


	//   ....[52]....
        /*0240*/ 	.word	0x000059b0


	//   ....[53]....
        /*0244*/ 	.word	0x000059e0


	//   ....[54]....
        /*0248*/ 	.word	0x00005a10


	//   ....[55]....
        /*024c*/ 	.word	0x00005a30


	//   ....[56]....
        /*0250*/ 	.word	0x00005bb0


	//   ....[57]....
        /*0254*/ 	.word	0x00005be0


	//   ....[58]....
        /*0258*/ 	.word	0x00005c10


	//   ....[59]....
        /*025c*/ 	.word	0x00005c30


	//----- nvinfo : EIATTR_VRC_CTA_INIT_COUNT
	.align		4
.L_178:
        /*0260*/ 	.byte	0x02, 0x4a
	.zero		1
	.zero		1


	//----- nvinfo : EIATTR_EXIT_INSTR_OFFSETS
	.align		4
        /*0264*/ 	.byte	0x04, 0x1c
        /*0266*/ 	.short	(.L_180 - .L_179)


	//   ....[0]....
.L_179:
        /*0268*/ 	.word	0x000068d0


	//   ....[1]....
        /*026c*/ 	.word	0x00006920


	//----- nvinfo : EIATTR_MAX_THREADS
	.align		4
.L_180:
        /*0270*/ 	.byte	0x04, 0x05
        /*0272*/ 	.short	(.L_182 - .L_181)
.L_181:
        /*0274*/ 	.word	0x00000100
        /*0278*/ 	.word	0x00000001
        /*027c*/ 	.word	0x00000001


	//----- nvinfo : EIATTR_CRS_STACK_SIZE
	.align		4
.L_182:
        /*0280*/ 	.byte	0x04, 0x1e
        /*0282*/ 	.short	(.L_184 - .L_183)
.L_183:
        /*0284*/ 	.word	0x00000000


	//----- nvinfo : EIATTR_CBANK_PARAM_SIZE
	.align		4
.L_184:
        /*0288*/ 	.byte	0x03, 0x19
        /*028a*/ 	.short	0x0071


	//----- nvinfo : EIATTR_PARAM_CBANK
	.align		4
        /*028c*/ 	.byte	0x04, 0x0a
        /*028e*/ 	.short	(.L_186 - .L_185)
	.align		4
.L_185:
        /*0290*/ 	.word	index@(.nv.constant0._ZN6thrust24THRUST_300001_SM_1000_NS8cuda_cub4core6detail13_kernel_agentINS1_8__reduce11ReduceAgentINS0_12zip_iteratorIN4cuda3std3__45tupleIJNS0_10device_ptrIdEENS0_17counting_iteratorIlNS0_11use_defaultESF_SF_EEEEEEEPNSB_IJdlEEESJ_lNS1_9__extrema9arg_max_fIdlNSA_4lessIdEEEEEEJSI_SK_lN3cub18CUB_300001_SM_100013GridEvenShareIlEENSS_9GridQueueIyEESP_EEEvDpT0_)
        /*0294*/ 	.short	0x0380
        /*0296*/ 	.short	0x0071


	//----- nvinfo : EIATTR_SW_WAR
	.align		4
.L_186:
        /*0298*/ 	.byte	0x04, 0x36
        /*029a*/ 	.short	(.L_188 - .L_187)
.L_187:
        /*029c*/ 	.word	0x00000008
.L_188:


//--------------------- .nv.info._ZN6thrust24THRUST_300001_SM_1000_NS8cuda_cub4core6detail13_kernel_agentINS1_8__reduce11ReduceAgentINS0_12zip_iteratorIN4cuda3std3__45tupleIJNS0_10device_ptrIdEENS0_17counting_iteratorIlNS0_11use_defaultESF_SF_EEEEEEEPNSB_IJdlEEESJ_lNS1_9__extrema9arg_max_fIdlNSA_4lessIdEEEEEEJSI_SK_lSP_EEEvDpT0_ --------------------------
	.section	.nv.info._ZN6thrust24THRUST_300001_SM_1000_NS8cuda_cub4core6detail13_kernel_agentINS1_8__reduce11ReduceAgentINS0_12zip_iteratorIN4cuda3std3__45tupleIJNS0_10device_ptrIdEENS0_17counting_iteratorIlNS0_11use_defaultESF_SF_EEEEEEEPNSB_IJdlEEESJ_lNS1_9__extrema9arg_max_fIdlNSA_4lessIdEEEEEEJSI_SK_lSP_EEEvDpT0_,"",@"SHT_CUDA_INFO"
	.sectionflags	@""
	.align	4


	//----- nvinfo : EIATTR_CUDA_API_VERSION
	.align		4
        /*0000*/ 	.byte	0x04, 0x37
        /*0002*/ 	.short	(.L_190 - .L_189)
.L_189:
        /*0004*/ 	.word	0x00000082


	//----- nvinfo : EIATTR_KPARAM_INFO
	.align		4
.L_190:
        /*0008*/ 	.byte	0x04, 0x17
        /*000a*/ 	.short	(.L_192 - .L_191)
.L_191:
        /*000c*/ 	.word	0x00000000
        /*0010*/ 	.short	0x0003
        /*0012*/ 	.short	0x0020
        /*0014*/ 	.byte	0x00, 0xf0, 0x05, 0x00


	//----- nvinfo : EIATTR_KPARAM_INFO
	.align		4
.L_192:
        /*0018*/ 	.byte	0x04, 0x17
        /*001a*/ 	.short	(.L_194 - .L_193)
.L_193:
        /*001c*/ 	.word	0x00000000
        /*0020*/ 	.short	0x0002
        /*0022*/ 	.short	0x0018
        /*0024*/ 	.byte	0x00, 0xf0, 0x21, 0x00


	//----- nvinfo : EIATTR_KPARAM_INFO
	.align		4
.L_194:
        /*0028*/ 	.byte	0x04, 0x17
        /*002a*/ 	.short	(.L_196 - .L_195)
.L_195:
        /*002c*/ 	.word	0x00000000
        /*0030*/ 	.short	0x0001
        /*0032*/ 	.short	0x0010
        /*0034*/ 	.byte	0x00, 0xf5, 0x21, 0x00


	//----- nvinfo : EIATTR_KPARAM_INFO
	.align		4
.L_196:
        /*0038*/ 	.byte	0x04, 0x17
        /*003a*/ 	.short	(.L_198 - .L_197)
.L_197:
        /*003c*/ 	.word	0x00000000
        /*0040*/ 	.short	0x0000
        /*0042*/ 	.short	0x0000
        /*0044*/ 	.byte	0x00, 0xf0, 0x41, 0x00


	//----- nvinfo : EIATTR_SPARSE_MMA_MASK
	.align		4
.L_198:
        /*0048*/ 	.byte	0x03, 0x50
        /*004a*/ 	.short	0x0000


	//----- nvinfo : EIATTR_MAXREG_COUNT
	.align		4
        /*004c*/ 	.byte	0x03, 0x1b
        /*004e*/ 	.short	0x00ff


	//----- nvinfo : EIATTR_NUM_BARRIERS
	.align		4
        /*0050*/ 	.byte	0x02, 0x4c
        /*0052*/ 	.byte	0x01
	.zero		1


	//----- nvinfo : EIATTR_MERCURY_ISA_VERSION
	.align		4
        /*0054*/ 	.byte	0x03, 0x5f
        /*0056*/ 	.short	0x0101


	//----- nvinfo : EIATTR_COOP_GROUP_MASK_REGIDS
	.align		4
        /*0058*/ 	.byte	0x04, 0x29
        /*005a*/ 	.short	(.L_200 - .L_199)


	//   ....[0]....
.L_199:
        /*005c*/ 	.word	0xffffffff


	//   ....[1]....
        /*0060*/ 	.word	0xffffffff


	//   ....[2]....
        /*0064*/ 	.word	0xffffffff


	//   ....[3]....
        /*0068*/ 	.word	0xffffffff


	//   ....[4]....
        /*006c*/ 	.word	0xffffffff


	//   ....[5]....
        /*0070*/ 	.word	0xffffffff


	//   ....[6]....
        /*0074*/ 	.word	0xffffffff


	//   ....[7]....
        /*0078*/ 	.word	0xffffffff


	//   ....[8]....
        /*007c*/ 	.word	0xffffffff


	//   ....[9]....
        /*0080*/ 	.word	0xffffffff


	//   ....[10]....
        /*0084*/ 	.word	0xffffffff


	//   ....[11]....
        /*0088*/ 	.word	0xffffffff


	//   ....[12]....
        /*008c*/ 	.word	0xffffffff


	//   ....[13]....
        /*0090*/ 	.word	0xffffffff


	//   ....[14]....
        /*0094*/ 	.word	0xffffffff


	//   ....[15]....
        /*0098*/ 	.word	0xffffffff


	//   ....[16]....
        /*009c*/ 	.word	0xffffffff


	//   ....[17]....
        /*00a0*/ 	.word	0xffffffff


	//   ....[18]....
        /*00a4*/ 	.word	0xffffffff


	//   ....[19]....
        /*00a8*/ 	.word	0xffffffff


	//   ....[20]....
        /*00ac*/ 	.word	0xffffffff


	//   ....[21]....
        /*00b0*/ 	.word	0xffffffff


	//   ....[22]....
        /*00b4*/ 	.word	0xffffffff


	//   ....[23]....
        /*00b8*/ 	.word	0xffffffff


	//   ....[24]....
        /*00bc*/ 	.word	0xffffffff


	//   ....[25]....
        /*00c0*/ 	.word	0xffffffff


	//   ....[26]....
        /*00c4*/ 	.word	0xffffffff


	//   ....[27]....
        /*00c8*/ 	.word	0xffffffff


	//   ....[28]....
        /*00cc*/ 	.word	0xffffffff


	//   ....[29]....
        /*00d0*/ 	.word	0xffffffff


	//   ....[30]....
        /*00d4*/ 	.word	0xffffffff


	//   ....[31]....
        /*00d8*/ 	.word	0xffffffff


	//   ....[32]....
        /*00dc*/ 	.word	0xffffffff


	//   ....[33]....
        /*00e0*/ 	.word	0xffffffff


	//   ....[34]....
        /*00e4*/ 	.word	0xffffffff


	//   ....[35]....
        /*00e8*/ 	.word	0xffffffff


	//   ....[36]....
        /*00ec*/ 	.word	0xffffffff


	//   ....[37]....
        /*00f0*/ 	.word	0xffffffff


	//   ....[38]....
        /*00f4*/ 	.word	0xffffffff


	//   ....[39]....
        /*00f8*/ 	.word	0xffffffff


	//   ....[40]....
        /*00fc*/ 	.word	0xffffffff


	//   ....[41]....
        /*0100*/ 	.word	0xffffffff


	//   ....[42]....
        /*0104*/ 	.word	0xffffffff


	//   ....[43]....
        /*0108*/ 	.word	0xffffffff


	//   ....[44]....
        /*010c*/ 	.word	0xffffffff


	//   ....[45]....
        /*0110*/ 	.word	0xffffffff


	//   ....[46]....
        /*0114*/ 	.word	0xffffffff


	//   ....[47]....
        /*0118*/ 	.word	0xffffffff


	//   ....[48]....
        /*011c*/ 	.word	0xffffffff


	//   ....[49]....
        /*0120*/ 	.word	0xffffffff


	//   ....[50]....
        /*0124*/ 	.word	0xffffffff


	//   ....[51]....
        /*0128*/ 	.word	0xffffffff


	//   ....[52]....
        /*012c*/ 	.word	0xffffffff


	//   ....[53]....
        /*0130*/ 	.word	0xffffffff


	//   ....[54]....
        /*0134*/ 	.word	0xffffffff


	//   ....[55]....
        /*0138*/ 	.word	0xffffffff


	//   ....[56]....
        /*013c*/ 	.word	0xffffffff


	//   ....[57]....
        /*0140*/ 	.word	0xffffffff


	//   ....[58]....
        /*0144*/ 	.word	0xffffffff


	//   ....[59]....
        /*0148*/ 	.word	0xffffffff


	//----- nvinfo : EIATTR_COOP_GROUP_INSTR_OFFSETS
	.align		4
.L_200:
        /*014c*/ 	.byte	0x04, 0x28
        /*014e*/ 	.short	(.L_202 - .L_201)


	//   ....[0]....
.L_201:
        /*0150*/ 	.word	0x00000cb0


	//   ....[1]....
        /*0154*/ 	.word	0x00000ce0


	//   ....[2]....
        /*0158*/ 	.word	0x00000d00


	//   ....[3]....
        /*015c*/ 	.word	0x00000d10


	//   ....[4]....
        /*0160*/ 	.word	0x00000ea0


	//   ....[5]....
        /*0164*/ 	.word	0x00000ed0


	//   ....[6]....
        /*0168*/ 	.word	0x00000f00


	//   ....[7]....
        /*016c*/ 	.word	0x00000f20


	//   ....[8]....
        /*0170*/ 	.word	0x000010a0


	//   ....[9]....
        /*0174*/ 	.word	0x000010d0


	//   ....[10]....
        /*0178*/ 	.word	0x00001100


	//   ....[11]....
        /*017c*/ 	.word	0x00001120


	//   ....[12]....
        /*0180*/ 	.word	0x000012a0


	//   ....[13]....
        /*0184*/ 	.word	0x000012d0


	//   ....[14]....
        /*0188*/ 	.word	0x00001300


	//   ....[15]....
        /*018c*/ 	.word	0x00001320


	//   ....[16]....
        /*0190*/ 	.word	0x000014a0


	//   ....[17]....
        /*0194*/ 	.word	0x000014d0


	//   ....[18]....
        /*0198*/ 	.word	0x00001500


	//   ....[19]....
        /*019c*/ 	.word	0x00001520


	//   ....[20]....
        /*01a0*/ 	.word	0x00002280


	//   ....[21]....
        /*01a4*/ 	.word	0x00002290


	//   ....[22]....
        /*01a8*/ 	.word	0x000022a0


	//   ....[23]....
        /*01ac*/ 	.word	0x000022c0


	//   ....[24]....
        /*01b0*/ 	.word	0x00002440


	//   ....[25]....
        /*01b4*/ 	.word	0x00002480


	//   ....[26]....
        /*01b8*/ 	.word	0x000024b0


	//   ....[27]....
        /*01bc*/ 	.word	0x000024d0


	//   ....[28]....
        /*01c0*/ 	.word	0x00002650


	//   ....[29]....
        /*01c4*/ 	.word	0x00002690


	//   ....[30]....
        /*01c8*/ 	.word	0x000026c0


	//   ....[31]....
        /*01cc*/ 	.word	0x000026e0


	//   ....[32]....
        /*01d0*/ 	.word	0x00002860


	//   ....[33]....
        /*01d4*/ 	.word	0x000028a0


	//   ....[34]....
        /*01d8*/ 	.word	0x000028d0


	//   ....[35]....
        /*01dc*/ 	.word	0x000028f0


	//   ....[36]....
        /*01e0*/ 	.word	0x00002a70


	//   ....[37]....
        /*01e4*/ 	.word	0x00002ab0


	//   ....[38]....
        /*01e8*/ 	.word	0x00002ae0


	//   ....[39]....
        /*01ec*/ 	.word	0x00002b00


	//   ....[40]....
        /*01f0*/ 	.word	0x00004f70


	//   ....[41]....
        /*01f4*/ 	.word	0x00004fa0


	//   ....[42]....
        /*01f8*/ 	.word	0x00004fc0


	//   ....[43]....
        /*01fc*/ 	.word	0x00004fd0


	//   ....[44]....
        /*0200*/ 	.word	0x00005160


	//   ....[45]....
        /*0204*/ 	.word	0x00005190


	//   ....[46]....
        /*0208*/ 	.word	0x000051c0


	//   ....[47]....
        /*020c*/ 	.word	0x000051e0


	//   ....[48]....
        /*0210*/ 	.word	0x00005360


	//   ....[49]....
        /*0214*/ 	.word	0x00005390


	//   ....[50]....
        /*0218*/ 	.word	0x000053c0


	//   ....[51]....
        /*021c*/ 	.word	0x000053e0


	//   ....[52]....
        /*0220*/ 	.word	0x00005560


	//   ....[53]....
        /*0224*/ 	.word	0x00005590


	//   ....[54]....
        /*0228*/ 	.word	0x000055c0


	//   ....[55]....
        /*022c*/ 	.word	0x000055e0


	//   ....[56]....
        /*0230*/ 	.word	0x00005760


	//   ....[57]....
        /*0234*/ 	.word	0x00005790


	//   ....[58]....
        /*0238*/ 	.word	0x000057c0


	//   ....[59]....
        /*023c*/ 	.word	0x000057e0


	//----- nvinfo : EIATTR_VRC_CTA_INIT_COUNT
	.align		4
.L_202:
        /*0240*/ 	.byte	0x02, 0x4a
	.zero		1
	.zero		1


	//----- nvinfo : EIATTR_EXIT_INSTR_OFFSETS
	.align		4
        /*0244*/ 	.byte	0x04, 0x1c
        /*0246*/ 	.short	(.L_204 - .L_203)


	//   ....[0]....
.L_203:
        /*0248*/ 	.word	0x00000040


	//   ....[1]....
        /*024c*/ 	.word	0x00006480


	//   ....[2]....
        /*0250*/ 	.word	0x000064c0


	//----- nvinfo : EIATTR_MAX_THREADS
	.align		4
.L_204:
        /*0254*/ 	.byte	0x04, 0x05
        /*0256*/ 	.short	(.L_206 - .L_205)
.L_205:
        /*0258*/ 	.word	0x00000100
        /*025c*/ 	.word	0x00000001
        /*0260*/ 	.word	0x00000001


	//----- nvinfo : EIATTR_CRS_STACK_SIZE
	.align		4
.L_206:
        /*0264*/ 	.byte	0x04, 0x1e
        /*0266*/ 	.short	(.L_208 - .L_207)
.L_207:
        /*0268*/ 	.word	0x00000000


	//----- nvinfo : EIATTR_CBANK_PARAM_SIZE
	.align		4
.L_208:
        /*026c*/ 	.byte	0x03, 0x19
        /*026e*/ 	.short	0x0021


	//----- nvinfo : EIATTR_PARAM_CBANK
	.align		4
        /*0270*/ 	.byte	0x04, 0x0a
        /*0272*/ 	.short	(.L_210 - .L_209)
	.align		4
.L_209:
        /*0274*/ 	.word	index@(.nv.constant0._ZN6thrust24THRUST_300001_SM_1000_NS8cuda_cub4core6detail13_kernel_agentINS1_8__reduce11ReduceAgentINS0_12zip_iteratorIN4cuda3std3__45tupleIJNS0_10device_ptrIdEENS0_17counting_iteratorIlNS0_11use_defaultESF_SF_EEEEEEEPNSB_IJdlEEESJ_lNS1_9__extrema9arg_max_fIdlNSA_4lessIdEEEEEEJSI_SK_lSP_EEEvDpT0_)
        /*0278*/ 	.short	0x0380
        /*027a*/ 	.short	0x0021


	//----- nvinfo : EIATTR_SW_WAR
	.align		4
.L_210:
        /*027c*/ 	.byte	0x04, 0x36
        /*027e*/ 	.short	(.L_212 - .L_211)
.L_211:
        /*0280*/ 	.word	0x00000008
.L_212:


//--------------------- .nv.info._ZN6thrust24THRUST_300001_SM_1000_NS8cuda_cub4core6detail13_kernel_agentINS1_8__reduce11ReduceAgentIPN4cuda3std3__45tupleIJdlEEESC_SB_iNS1_9__extrema9arg_max_fIdlNS9_4lessIdEEEEEEJSC_SC_iSH_EEEvDpT0_ --------------------------
	.section	.nv.info._ZN6thrust24THRUST_300001_SM_1000_NS8cuda_cub4core6detail13_kernel_agentINS1_8__reduce11ReduceAgentIPN4cuda3std3__45tupleIJdlEEESC_SB_iNS1_9__extrema9arg_max_fIdlNS9_4lessIdEEEEEEJSC_SC_iSH_EEEvDpT0_,"",@"SHT_CUDA_INFO"
	.sectionflags	@""
	.align	4


	//----- nvinfo : EIATTR_CUDA_API_VERSION
	.align		4
        /*0000*/ 	.byte	0x04, 0x37
        /*0002*/ 	.short	(.L_214 - .L_213)
.L_213:
        /*0004*/ 	.word	0x00000082


	//----- nvinfo : EIATTR_KPARAM_INFO
	.align		4
.L_214:
        /*0008*/ 	.byte	0x04, 0x17
        /*000a*/ 	.short	(.L_216 - .L_215)
.L_215:
        /*000c*/ 	.word	0x00000000
        /*0010*/ 	.short	0x0003
        /*0012*/ 	.short	0x0014
        /*0014*/ 	.byte	0x00, 0xf0, 0x05, 0x00


	//----- nvinfo : EIATTR_KPARAM_INFO
	.align		4
.L_216:
        /*0018*/ 	.byte	0x04, 0x17
        /*001a*/ 	.short	(.L_218 - .L_217)
.L_217:
        /*001c*/ 	.word	0x00000000
        /*0020*/ 	.short	0x0002
        /*0022*/ 	.short	0x0010
        /*0024*/ 	.byte	0x00, 0xf0, 0x11, 0x00


	//----- nvinfo : EIATTR_KPARAM_INFO
	.align		4
.L_218:
        /*0028*/ 	.byte	0x04, 0x17
        /*002a*/ 	.short	(.L_220 - .L_219)
.L_219:
        /*002c*/ 	.word	0x00000000
        /*0030*/ 	.short	0x0001
        /*0032*/ 	.short	0x0008
        /*0034*/ 	.byte	0x00, 0xf5, 0x21, 0x00


	//----- nvinfo : EIATTR_KPARAM_INFO
	.align		4
.L_220:
        /*0038*/ 	.byte	0x04, 0x17
        /*003a*/ 	.short	(.L_222 - .L_221)
.L_221:
        /*003c*/ 	.word	0x00000000
        /*0040*/ 	.short	0x0000
        /*0042*/ 	.short	0x0000
        /*0044*/ 	.byte	0x00, 0xf5, 0x21, 0x00


	//----- nvinfo : EIATTR_SPARSE_MMA_MASK
	.align		4
.L_222:
        /*0048*/ 	.byte	0x03, 0x50
        /*004a*/ 	.short	0x0000


	//----- nvinfo : EIATTR_MAXREG_COUNT
	.align		4
        /*004c*/ 	.byte	0x03, 0x1b
        /*004e*/ 	.short	0x00ff


	//----- nvinfo : EIATTR_NUM_BARRIERS
	.align		4
        /*0050*/ 	.byte	0x02, 0x4c
        /*0052*/ 	.byte	0x01
	.zero		1


	//----- nvinfo : EIATTR_MERCURY_ISA_VERSION
	.align		4
        /*0054*/ 	.byte	0x03, 0x5f
        /*0056*/ 	.short	0x0101


	//----- nvinfo : EIATTR_COOP_GROUP_MASK_REGIDS
	.align		4
        /*0058*/ 	.byte	0x04, 0x29
        /*005a*/ 	.short	(.L_224 - .L_223)


	//   ....[0]....
.L_223:
        /*005c*/ 	.word	0xffffffff


	//   ....[1]....
        /*0060*/ 	.word	0xffffffff


	//   ....[2]....
        /*0064*/ 	.word	0xffffffff


	//   ....[3]....
        /*0068*/ 	.word	0xffffffff


	//   ....[4]....
        /*006c*/ 	.word	0xffffffff


	//   ....[5]....
        /*0070*/ 	.word	0xffffffff


	//   ....[6]....
        /*0074*/ 	.word	0xffffffff


	//   ....[7]....
        /*0078*/ 	.word	0xffffffff


	//   ....[8]....
        /*007c*/ 	.word	0xffffffff


	//   ....[9]....
        /*0080*/ 	.word	0xffffffff


	//   ....[10]....
        /*0084*/ 	.word	0xffffffff


	//   ....[11]....
        /*0088*/ 	.word	0xffffffff


	//   ....[12]....
        /*008c*/ 	.word	0xffffffff


	//   ....[13]....
        /*0090*/ 	.word	0xffffffff


	//   ....[14]....
        /*0094*/ 	.word	0xffffffff


	//   ....[15]....
        /*0098*/ 	.word	0xffffffff


	//   ....[16]....
        /*009c*/ 	.word	0xffffffff


	//   ....[17]....
        /*00a0*/ 	.word	0xffffffff


	//   ....[18]....
        /*00a4*/ 	.word	0xffffffff


	//   ....[19]....
        /*00a8*/ 	.word	0xffffffff


	//   ....[20]....
        /*00ac*/ 	.word	0xffffffff


	//   ....[21]....
        /*00b0*/ 	.word	0xffffffff


	//   ....[22]....
        /*00b4*/ 	.word	0xffffffff


	//   ....[23]....
        /*00b8*/ 	.word	0xffffffff


	//   ....[24]....
        /*00bc*/ 	.word	0xffffffff


	//   ....[25]....
        /*00c0*/ 	.word	0xffffffff


	//   ....[26]....
        /*00c4*/ 	.word	0xffffffff


	//   ....[27]....
        /*00c8*/ 	.word	0xffffffff


	//   ....[28]....
        /*00cc*/ 	.word	0xffffffff


	//   ....[29]....
        /*00d0*/ 	.word	0xffffffff


	//   ....[30]....
        /*00d4*/ 	.word	0xffffffff


	//   ....[31]....
        /*00d8*/ 	.word	0xffffffff


	//   ....[32]....
        /*00dc*/ 	.word	0xffffffff


	//   ....[33]....
        /*00e0*/ 	.word	0xffffffff


	//   ....[34]....
        /*00e4*/ 	.word	0xffffffff


	//   ....[35]....
        /*00e8*/ 	.word	0xffffffff


	//   ....[36]....
        /*00ec*/ 	.word	0xffffffff


	//   ....[37]....
        /*00f0*/ 	.word	0xffffffff


	//   ....[38]....
        /*00f4*/ 	.word	0xffffffff


	//   ....[39]....
        /*00f8*/ 	.word	0xffffffff


	//   ....[40]....
        /*00fc*/ 	.word	0xffffffff


	//   ....[41]....
        /*0100*/ 	.word	0xffffffff


	//   ....[42]....
        /*0104*/ 	.word	0xffffffff


	//   ....[43]....
        /*0108*/ 	.word	0xffffffff


	//   ....[44]....
        /*010c*/ 	.word	0xffffffff


	//   ....[45]....
        /*0110*/ 	.word	0xffffffff


	//   ....[46]....
        /*0114*/ 	.word	0xffffffff


	//   ....[47]....
        /*0118*/ 	.word	0xffffffff


	//   ....[48]....
        /*011c*/ 	.word	0xffffffff


	//   ....[49]....
        /*0120*/ 	.word	0xffffffff


	//   ....[50]....
        /*0124*/ 	.word	0xffffffff


	//   ....[51]....
        /*0128*/ 	.word	0xffffffff


	//   ....[52]....
        /*012c*/ 	.word	0xffffffff


	//   ....[53]....
        /*0130*/ 	.word	0xffffffff


	//   ....[54]....
        /*0134*/ 	.word	0xffffffff


	//   ....[55]....
        /*0138*/ 	.word	0xffffffff


	//   ....[56]....
        /*013c*/ 	.word	0xffffffff


	//   ....[57]....
        /*0140*/ 	.word	0xffffffff


	//   ....[58]....
        /*0144*/ 	.word	0xffffffff


	//   ....[59]....
        /*0148*/ 	.word	0xffffffff


	//----- nvinfo : EIATTR_COOP_GROUP_INSTR_OFFSETS
	.align		4
.L_224:
        /*014c*/ 	.byte	0x04, 0x28
        /*014e*/ 	.short	(.L_226 - .L_225)


	//   ....[0]....
.L_225:
        /*0150*/ 	.word	0x00000b70


	//   ....[1]....
        /*0154*/ 	.word	0x00000ba0


	//   ....[2]....
        /*0158*/ 	.word	0x00000bc0


	//   ....[3]....
        /*015c*/ 	.word	0x00000bd0


	//   ....[4]....
        /*0160*/ 	.word	0x00000d60


	//   ....[5]....
        /*0164*/ 	.word	0x00000d90


	//   ....[6]....
        /*0168*/ 	.word	0x00000dc0


	//   ....[7]....
        /*016c*/ 	.word	0x00000de0


	//   ....[8]....
        /*0170*/ 	.word	0x00000f60


	//   ....[9]....
        /*0174*/ 	.word	0x00000f90


	//   ....[10]....
        /*0178*/ 	.word	0x00000fc0


	//   ....[11]....
        /*017c*/ 	.word	0x00000fe0


	//   ....[12]....
        /*0180*/ 	.word	0x00001160


	//   ....[13]....
        /*0184*/ 	.word	0x00001190


	//   ....[14]....
        /*0188*/ 	.word	0x000011c0


	//   ....[15]....
        /*018c*/ 	.word	0x000011e0


	//   ....[16]....
        /*0190*/ 	.word	0x00001360


	//   ....[17]....
        /*0194*/ 	.word	0x000013a0


	//   ....[18]....
        /*0198*/ 	.word	0x000013d0


	//   ....[19]....
        /*019c*/ 	.word	0x000013e0


	//   ....[20]....
        /*01a0*/ 	.word	0x00002140


	//   ....[21]....
        /*01a4*/ 	.word	0x00002150


	//   ....[22]....
        /*01a8*/ 	.word	0x00002160


	//   ....[23]....
        /*01ac*/ 	.word	0x00002180


	//   ....[24]....
        /*01b0*/ 	.word	0x00002300


	//   ....[25]....
        /*01b4*/ 	.word	0x00002340


	//   ....[26]....
        /*01b8*/ 	.word	0x00002370


	//   ....[27]....
        /*01bc*/ 	.word	0x00002390


	//   ....[28]....
        /*01c0*/ 	.word	0x00002510


	//   ....[29]....
        /*01c4*/ 	.word	0x00002550


	//   ....[30]....
        /*01c8*/ 	.word	0x00002580


	//   ....[31]....
        /*01cc*/ 	.word	0x000025a0


	//   ....[32]....
        /*01d0*/ 	.word	0x00002720


	//   ....[33]....
        /*01d4*/ 	.word	0x00002760


	//   ....[34]....
        /*01d8*/ 	.word	0x00002790


	//   ....[35]....
        /*01dc*/ 	.word	0x000027b0


	//   ....[36]....
        /*01e0*/ 	.word	0x00002930


	//   ....[37]....
        /*01e4*/ 	.word	0x00002970


	//   ....[38]....
        /*01e8*/ 	.word	0x000029b0


	//   ....[39]....
        /*01ec*/ 	.word	0x000029c0


	//   ....[40]....
        /*01f0*/ 	.word	0x00004d80


	//   ....[41]....
        /*01f4*/ 	.word	0x00004db0


	//   ....[42]....
        /*01f8*/ 	.word	0x00004dd0


	//   ....[43]....
        /*01fc*/ 	.word	0x00004de0


	//   ....[44]....
        /*0200*/ 	.word	0x00004f70


	//   ....[45]....
        /*0204*/ 	.word	0x00004fa0


	//   ....[46]....
        /*0208*/ 	.word	0x00004fd0


	//   ....[47]....
        /*020c*/ 	.word	0x00004ff0


	//   ....[48]....
        /*0210*/ 	.word	0x00005170


	//   ....[49]....
        /*0214*/ 	.word	0x000051a0


	//   ....[50]....
        /*0218*/ 	.word	0x000051d0


	//   ....[51]....
        /*021c*/ 	.word	0x000051f0


	//   ....[52]....
        /*0220*/ 	.word	0x00005370


	//   ....[53]....
        /*0224*/ 	.word	0x000053a0


	//   ....[54]....
        /*0228*/ 	.word	0x000053d0


	//   ....[55]....
        /*022c*/ 	.word	0x000053f0


	//   ....[56]....
        /*0230*/ 	.word	0x00005570


	//   ....[57]....
        /*0234*/ 	.word	0x000055a0


	//   ....[58]....
        /*0238*/ 	.word	0x000055d0


	//   ....[59]....
        /*023c*/ 	.word	0x000055f0


	//----- nvinfo : EIATTR_VRC_CTA_INIT_COUNT
	.align		4
.L_226:
        /*0240*/ 	.byte	0x02, 0x4a
	.zero		1
	.zero		1


	//----- nvinfo : EIATTR_EXIT_INSTR_OFFSETS
	.align		4
        /*0244*/ 	.byte	0x04, 0x1c
        /*0246*/ 	.short	(.L_228 - .L_227)


	//   ....[0]....
.L_227:
        /*0248*/ 	.word	0x00000030


	//   ....[1]....
        /*024c*/ 	.word	0x00006290


	//   ....[2]....
        /*0250*/ 	.word	0x000062d0


	//----- nvinfo : EIATTR_MAX_THREADS
	.align		4
.L_228:
        /*0254*/ 	.byte	0x04, 0x05
        /*0256*/ 	.short	(.L_230 - .L_229)
.L_229:
        /*0258*/ 	.word	0x00000100
        /*025c*/ 	.word	0x00000001
        /*0260*/ 	.word	0x00000001


	//----- nvinfo : EIATTR_CRS_STACK_SIZE
	.align		4
.L_230:
        /*0264*/ 	.byte	0x04, 0x1e
        /*0266*/ 	.short	(.L_232 - .L_231)
.L_231:
        /*0268*/ 	.word	0x00000000


	//----- nvinfo : EIATTR_CBANK_PARAM_SIZE
	.align		4
.L_232:
        /*026c*/ 	.byte	0x03, 0x19
        /*026e*/ 	.short	0x0015


	//----- nvinfo : EIATTR_PARAM_CBANK
	.align		4
        /*0270*/ 	.byte	0x04, 0x0a
        /*0272*/ 	.short	(.L_234 - .L_233)
	.align		4
.L_233:
        /*0274*/ 	.word	index@(.nv.constant0._ZN6thrust24THRUST_300001_SM_1000_NS8cuda_cub4core6detail13_kernel_agentINS1_8__reduce11ReduceAgentIPN4cuda3std3__45tupleIJdlEEESC_SB_iNS1_9__extrema9arg_max_fIdlNS9_4lessIdEEEEEEJSC_SC_iSH_EEEvDpT0_)
        /*0278*/ 	.short	0x0380
        /*027a*/ 	.short	0x0015


	//----- nvinfo : EIATTR_SW_WAR
	.align		4
.L_234:
        /*027c*/ 	.byte	0x04, 0x36
        /*027e*/ 	.short	(.L_236 - .L_235)
.L_235:
        /*0280*/ 	.word	0x00000008
.L_236:


//--------------------- .nv.info._ZN6thrust24THRUST_300001_SM_1000_NS8cuda_cub4core6detail13_kernel_agentINS1_8__reduce10DrainAgentIiEEJN3cub18CUB_300001_SM_10009GridQueueIjEEiEEEvDpT0_ --------------------------
	.section	.nv.info._ZN6thrust24THRUST_300001_SM_1000_NS8cuda_cub4core6detail13_kernel_agentINS1_8__reduce10DrainAgentIiEEJN3cub18CUB_300001_SM_10009GridQueueIjEEiEEEvDpT0_,"",@"SHT_CUDA_INFO"
	.sectionflags	@""
	.align	4


	//----- nvinfo : EIATTR_CUDA_API_VERSION
	.align		4
        /*0000*/ 	.byte	0x04, 0x37
        /*0002*/ 	.short	(.L_238 - .L_237)
.L_237:
        /*0004*/ 	.word	0x00000082


	//----- nvinfo : EIATTR_KPARAM_INFO
	.align		4
.L_238:
        /*0008*/ 	.byte	0x04, 0x17
        /*000a*/ 	.short	(.L_240 - .L_239)
.L_239:
        /*000c*/ 	.word	0x00000000
        /*0010*/ 	.short	0x0001
        /*0012*/ 	.short	0x0008
        /*0014*/ 	.byte	0x00, 0xf0, 0x11, 0x00


	//----- nvinfo : EIATTR_KPARAM_INFO
	.align		4
.L_240:
        /*0018*/ 	.byte	0x04, 0x17
        /*001a*/ 	.short	(.L_242 - .L_241)
.L_241:
        /*001c*/ 	.word	0x00000000
        /*0020*/ 	.short	0x0000
        /*0022*/ 	.short	0x0000
        /*0024*/ 	.byte	0x00, 0xf0, 0x21, 0x00


	//----- nvinfo : EIATTR_SPARSE_MMA_MASK
	.align		4
.L_242:
        /*0028*/ 	.byte	0x03, 0x50
        /*002a*/ 	.short	0x0000


	//----- nvinfo : EIATTR_MAXREG_COUNT
	.align		4
        /*002c*/ 	.byte	0x03, 0x1b
        /*002e*/ 	.short	0x00ff


	//----- nvinfo : EIATTR_MERCURY_ISA_VERSION
	.align		4
        /*0030*/ 	.byte	0x03, 0x5f
        /*0032*/ 	.short	0x0101


	//----- nvinfo : EIATTR_VRC_CTA_INIT_COUNT
	.align		4
        /*0034*/ 	.byte	0x02, 0x4a
	.zero		1
	.zero		1


	//----- nvinfo : EIATTR_EXIT_INSTR_OFFSETS
	.align		4
        /*0038*/ 	.byte	0x04, 0x1c
        /*003a*/ 	.short	(.L_244 - .L_243)


	//   ....[0]....
.L_243:
        /*003c*/ 	.word	0x00000060


	//----- nvinfo : EIATTR_MAX_THREADS
	.align		4
.L_244:
        /*0040*/ 	.byte	0x04, 0x05
        /*0042*/ 	.short	(.L_246 - .L_245)
.L_245:
        /*0044*/ 	.word	0x00000001
        /*0048*/ 	.word	0x00000001
        /*004c*/ 	.word	0x00000001


	//----- nvinfo : EIATTR_CBANK_PARAM_SIZE
	.align		4
.L_246:
        /*0050*/ 	.byte	0x03, 0x19
        /*0052*/ 	.short	0x000c


	//----- nvinfo : EIATTR_PARAM_CBANK
	.align		4
        /*0054*/ 	.byte	0x04, 0x0a
        /*0056*/ 	.short	(.L_248 - .L_247)
	.align		4
.L_247:
        /*0058*/ 	.word	index@(.nv.constant0._ZN6thrust24THRUST_300001_SM_1000_NS8cuda_cub4core6detail13_kernel_agentINS1_8__reduce10DrainAgentIiEEJN3cub18CUB_300001_SM_10009GridQueueIjEEiEEEvDpT0_)
        /*005c*/ 	.short	0x0380
        /*005e*/ 	.short	0x000c


	//----- nvinfo : EIATTR_SW_WAR
	.align		4
.L_248:
        /*0060*/ 	.byte	0x04, 0x36
        /*0062*/ 	.short	(.L_250 - .L_249)
.L_249:
        /*0064*/ 	.word	0x00000008
.L_250:


//--------------------- .nv.info._ZN6thrust24THRUST_300001_SM_1000_NS8cuda_cub4core6detail13_kernel_agentINS1_8__reduce11ReduceAgentINS0_12zip_iteratorIN4cuda3std3__45tupleIJNS0_10device_ptrIdEENS0_17counting_iteratorIlNS0_11use_defaultESF_SF_EEEEEEEPNSB_IJdlEEESJ_iNS1_9__extrema9arg_max_fIdlNSA_4lessIdEEEEEEJSI_SK_iN3cub18CUB_300001_SM_100013GridEvenShareIiEENSS_9GridQueueIjEESP_EEEvDpT0_ --------------------------
	.section	.nv.info._ZN6thrust24THRUST_300001_SM_1000_NS8cuda_cub4core6detail13_kernel_agentINS1_8__reduce11ReduceAgentINS0_12zip_iteratorIN4cuda3std3__45tupleIJNS0_10device_ptrIdEENS0_17counting_iteratorIlNS0_11use_defaultESF_SF_EEEEEEEPNSB_IJdlEEESJ_iNS1_9__extrema9arg_max_fIdlNSA_4lessIdEEEEEEJSI_SK_iN3cub18CUB_300001_SM_100013GridEvenShareIiEENSS_9GridQueueIjEESP_EEEvDpT0_,"",@"SHT_CUDA_INFO"
	.sectionflags	@""
	.align	4


	//----- nvinfo : EIATTR_CUDA_API_VERSION
	.align		4
        /*0000*/ 	.byte	0x04, 0x37
        /*0002*/ 	.short	(.L_252 - .L_251)
.L_251:
        /*0004*/ 	.word	0x00000082


	//----- nvinfo : EIATTR_KPARAM_INFO
	.align		4
.L_252:
        /*0008*/ 	.byte	0x04, 0x17
        /*000a*/ 	.short	(.L_254 - .L_253)
.L_253:
        /*000c*/ 	.word	0x00000000
        /*0010*/ 	.short	0x0005
        /*0012*/ 	.short	0x0050
        /*0014*/ 	.byte	0x00, 0xf0, 0x05, 0x00


	//----- nvinfo : EIATTR_KPARAM_INFO
	.align		4
.L_254:
        /*0018*/ 	.byte	0x04, 0x17
        /*001a*/ 	.short	(.L_256 - .L_255)
.L_255:
        /*001c*/ 	.word	0x00000000
        /*0020*/ 	.short	0x0004
        /*0022*/ 	.short	0x0048
        /*0024*/ 	.byte	0x00, 0xf0, 0x21, 0x00


	//----- nvinfo : EIATTR_KPARAM_INFO
	.align		4
.L_256:
        /*0028*/ 	.byte	0x04, 0x17
        /*002a*/ 	.short	(.L_258 - .L_257)
.L_257:
        /*002c*/ 	.word	0x00000000
        /*0030*/ 	.short	0x0003
        /*0032*/ 	.short	0x001c
        /*0034*/ 	.byte	0x00, 0xf0, 0xa1, 0x00


	//----- nvinfo : EIATTR_KPARAM_INFO
	.align		4
.L_258:
        /*0038*/ 	.byte	0x04, 0x17
        /*003a*/ 	.short	(.L_260 - .L_259)
.L_259:
        /*003c*/ 	.word	0x00000000
        /*0040*/ 	.short	0x0002
        /*0042*/ 	.short	0x0018
        /*0044*/ 	.byte	0x00, 0xf0, 0x11, 0x00


	//----- nvinfo : EIATTR_KPARAM_INFO
	.align		4
.L_260:
        /*0048*/ 	.byte	0x04, 0x17
        /*004a*/ 	.short	(.L_262 - .L_261)
.L_261:
        /*004c*/ 	.word	0x00000000
        /*0050*/ 	.short	0x0001
        /*0052*/ 	.short	0x0010
        /*0054*/ 	.byte	0x00, 0xf5, 0x21, 0x00


	//----- nvinfo : EIATTR_KPARAM_INFO
	.align		4
.L_262:
        /*0058*/ 	.byte	0x04, 0x17
        /*005a*/ 	.short	(.L_264 - .L_263)
.L_263:
        /*005c*/ 	.word	0x00000000
        /*0060*/ 	.short	0x0000
        /*0062*/ 	.short	0x0000
        /*0064*/ 	.byte	0x00, 0xf0, 0x41, 0x00


	//----- nvinfo : EIATTR_SPARSE_MMA_MASK
	.align		4
.L_264:
        /*0068*/ 	.byte	0x03, 0x50
        /*006a*/ 	.short	0x0000


	//----- nvinfo : EIATTR_MAXREG_COUNT
	.align		4
        /*006c*/ 	.byte	0x03, 0x1b
        /*006e*/ 	.short	0x00ff


	//----- nvinfo : EIATTR_NUM_BARRIERS
	.align		4
        /*0070*/ 	.byte	0x02, 0x4c
        /*0072*/ 	.byte	0x01
	.zero		1


	//----- nvinfo : EIATTR_MERCURY_ISA_VERSION
	.align		4
        /*0074*/ 	.byte	0x03, 0x5f
        /*0076*/ 	.short	0x0101


	//----- nvinfo : EIATTR_COOP_GROUP_MASK_REGIDS
	.align		4
        /*0078*/ 	.byte	0x04, 0x29
        /*007a*/ 	.short	(.L_266 - .L_265)


	//   ....[0]....
.L_265:
        /*007c*/ 	.word	0xffffffff


	//   ....[1]....
        /*0080*/ 	.word	0xffffffff


	//   ....[2]....
        /*0084*/ 	.word	0xffffffff


	//   ....[3]....
        /*0088*/ 	.word	0xffffffff


	//   ....[4]....
        /*008c*/ 	.word	0xffffffff


	//   ....[5]....
        /*0090*/ 	.word	0xffffffff


	//   ....[6]....
        /*0094*/ 	.word	0xffffffff


	//   ....[7]....
        /*0098*/ 	.word	0xffffffff


	//   ....[8]....
        /*009c*/ 	.word	0xffffffff


	//   ....[9]....
        /*00a0*/ 	.word	0xffffffff


	//   ....[10]....
        /*00a4*/ 	.word	0xffffffff


	//   ....[11]....
        /*00a8*/ 	.word	0xffffffff


	//   ....[12]....
        /*00ac*/ 	.word	0xffffffff


	//   ....[13]....
        /*00b0*/ 	.word	0xffffffff


	//   ....[14]....
        /*00b4*/ 	.word	0xffffffff


	//   ....[15]....
        /*00b8*/ 	.word	0xffffffff


	//   ....[16]....
        /*00bc*/ 	.word	0xffffffff


	//   ....[17]....
        /*00c0*/ 	.word	0xffffffff


	//   ....[18]....
        /*00c4*/ 	.word	0xffffffff


	//   ....[19]....
        /*00c8*/ 	.word	0xffffffff


	//   ....[20]....
        /*00cc*/ 	.word	0xffffffff


	//   ....[21]....
        /*00d0*/ 	.word	0xffffffff


	//   ....[22]....
        /*00d4*/ 	.word	0xffffffff


	//   ....[23]....
        /*00d8*/ 	.word	0xffffffff


	//   ....[24]....
        /*00dc*/ 	.word	0xffffffff


	//   ....[25]....
        /*00e0*/ 	.word	0xffffffff


	//   ....[26]....
        /*00e4*/ 	.word	0xffffffff


	//   ....[27]....
        /*00e8*/ 	.word	0xffffffff


	//   ....[28]....
        /*00ec*/ 	.word	0xffffffff


	//   ....[29]....
        /*00f0*/ 	.word	0xffffffff


	//   ....[30]....
        /*00f4*/ 	.word	0xffffffff


	//   ....[31]....
        /*00f8*/ 	.word	0xffffffff


	//   ....[32]....
        /*00fc*/ 	.word	0xffffffff


	//   ....[33]....
        /*0100*/ 	.word	0xffffffff


	//   ....[34]....
        /*0104*/ 	.word	0xffffffff


	//   ....[35]....
        /*0108*/ 	.word	0xffffffff


	//   ....[36]....
        /*010c*/ 	.word	0xffffffff


	//   ....[37]....
        /*0110*/ 	.word	0xffffffff


	//   ....[38]....
        /*0114*/ 	.word	0xffffffff


	//   ....[39]....
        /*0118*/ 	.word	0xffffffff


	//   ....[40]....
        /*011c*/ 	.word	0xffffffff


	//   ....[41]....
        /*0120*/ 	.word	0xffffffff


	//   ....[42]....
        /*0124*/ 	.word	0xffffffff


	//   ....[43]....
        /*0128*/ 	.word	0xffffffff


	//   ....[44]....
        /*012c*/ 	.word	0xffffffff


	//   ....[45]....
        /*0130*/ 	.word	0xffffffff


	//   ....[46]....
        /*0134*/ 	.word	0xffffffff


	//   ....[47]....
        /*0138*/ 	.word	0xffffffff


	//   ....[48]....
        /*013c*/ 	.word	0xffffffff


	//   ....[49]....
        /*0140*/ 	.word	0xffffffff


	//   ....[50]....
        /*0144*/ 	.word	0xffffffff


	//   ....[51]....
        /*0148*/ 	.word	0xffffffff


	//   ....[52]....
        /*014c*/ 	.word	0xffffffff


	//   ....[53]....
        /*0150*/ 	.word	0xffffffff


	//   ....[54]....
        /*0154*/ 	.word	0xffffffff


	//   ....[55]....
        /*0158*/ 	.word	0xffffffff


	//   ....[56]....
        /*015c*/ 	.word	0xffffffff


	//   ....[57]....
        /*0160*/ 	.word	0xffffffff


	//   ....[58]....
        /*0164*/ 	.word	0xffffffff


	//   ....[59]....
        /*0168*/ 	.word	0xffffffff


	//----- nvinfo : EIATTR_COOP_GROUP_INSTR_OFFSETS
	.align		4
.L_266:
        /*016c*/ 	.byte	0x04, 0x28
        /*016e*/ 	.short	(.L_268 - .L_267)


	//   ....[0]....
.L_267:
        /*0170*/ 	.word	0x00000cc0


	//   ....[1]....
        /*0174*/ 	.word	0x00000cf0


	//   ....[2]....
        /*0178*/ 	.word	0x00000d10


	//   ....[3]....
        /*017c*/ 	.word	0x00000d20


	//   ....[4]....
        /*0180*/ 	.word	0x00000eb0


	//   ....[5]....
        /*0184*/ 	.word	0x00000ee0


	//   ....[6]....
        /*0188*/ 	.word	0x00000f10


	//   ....[7]....
        /*018c*/ 	.word	0x00000f30


	//   ....[8]....
        /*0190*/ 	.word	0x000010b0


	//   ....[9]....
        /*0194*/ 	.word	0x000010e0


	//   ....[10]....
        /*0198*/ 	.word	0x00001110


	//   ....[11]....
        /*019c*/ 	.word	0x00001130


	//   ....[12]....
        /*01a0*/ 	.word	0x000012b0


	//   ....[13]....
        /*01a4*/ 	.word	0x000012e0


	//   ....[14]....
        /*01a8*/ 	.word	0x00001310


	//   ....[15]....
        /*01ac*/ 	.word	0x00001330


	//   ....[16]....
        /*01b0*/ 	.word	0x000014b0


	//   ....[17]....
        /*01b4*/ 	.word	0x000014f0


	//   ....[18]....
        /*01b8*/ 	.word	0x00001520


	//   ....[19]....
        /*01bc*/ 	.word	0x00001530


	//   ....[20]....
        /*01c0*/ 	.word	0x000022a0


	//   ....[21]....
        /*01c4*/ 	.word	0x000022b0


	//   ....[22]....
        /*01c8*/ 	.word	0x000022c0


	//   ....[23]....
        /*01cc*/ 	.word	0x000022e0


	//   ....[24]....
        /*01d0*/ 	.word	0x00002460


	//   ....[25]....
        /*01d4*/ 	.word	0x000024a0


	//   ....[26]....
        /*01d8*/ 	.word	0x000024d0


	//   ....[27]....
        /*01dc*/ 	.word	0x000024f0


	//   ....[28]....
        /*01e0*/ 	.word	0x00002670


	//   ....[29]....
        /*01e4*/ 	.word	0x000026b0


	//   ....[30]....
        /*01e8*/ 	.word	0x000026e0


	//   ....[31]....
        /*01ec*/ 	.word	0x00002700


	//   ....[32]....
        /*01f0*/ 	.word	0x00002880


	//   ....[33]....
        /*01f4*/ 	.word	0x000028d0


	//   ....[34]....
        /*01f8*/ 	.word	0x00002900


	//   ....[35]....
        /*01fc*/ 	.word	0x00002910


	//   ....[36]....
        /*0200*/ 	.word	0x00002a90


	//   ....[37]....
        /*0204*/ 	.word	0x00002ad0


	//   ....[38]....
        /*0208*/ 	.word	0x00002b00


	//   ....[39]....
        /*020c*/ 	.word	0x00002b20


	//   ....[40]....
        /*0210*/ 	.word	0x00005200


	//   ....[41]....
        /*0214*/ 	.word	0x00005230


	//   ....[42]....
        /*0218*/ 	.word	0x00005250


	//   ....[43]....
        /*021c*/ 	.word	0x00005260


	//   ....[44]....
        /*0220*/ 	.word	0x000053f0


	//   ....[45]....
        /*0224*/ 	.word	0x00005420


	//   ....[46]....
        /*0228*/ 	.word	0x00005450


	//   ....[47]....
        /*022c*/ 	.word	0x00005470


	//   ....[48]....
        /*0230*/ 	.word	0x000055f0


	//   ....[49]....
        /*0234*/ 	.word	0x00005620


	//   ....[50]....
        /*0238*/ 	.word	0x00005650


	//   ....[51]....
        /*023c*/ 	.word	0x00005670


	//   ....[52]....
        /*0240*/ 	.word	0x000057f0


	//   ....[53]....
        /*0244*/ 	.word	0x00005820


	//   ....[54]....
        /*0248*/ 	.word	0x00005850


	//   ....[55]....
        /*024c*/ 	.word	0x00005870


	//   ....[56]....
        /*0250*/ 	.word	0x000059f0


	//   ....[57]....
        /*0254*/ 	.word	0x00005a20


	//   ....[58]....
        /*0258*/ 	.word	0x00005a50


	//   ....[59]....
        /*025c*/ 	.word	0x00005a70


	//----- nvinfo : EIATTR_VRC_CTA_INIT_COUNT
	.align		4
.L_268:
        /*0260*/ 	.byte	0x02, 0x4a
	.zero		1
	.zero		1


	//----- nvinfo : EIATTR_EXIT_INSTR_OFFSETS
	.align		4
        /*0264*/ 	.byte	0x04, 0x1c
        /*0266*/ 	.short	(.L_270 - .L_269)


	//   ....[0]....
.L_269:
        /*0268*/ 	.word	0x00006720


	//   ....[1]....
        /*026c*/ 	.word	0x00006780


	//----- nvinfo : EIATTR_MAX_THREADS
	.align		4
.L_270:
        /*0270*/ 	.byte	0x04, 0x05
        /*0272*/ 	.short	(.L_272 - .L_271)
.L_271:
        /*0274*/ 	.word	0x00000100
        /*0278*/ 	.word	0x00000001
        /*027c*/ 	.word	0x00000001


	//----- nvinfo : EIATTR_CRS_STACK_SIZE
	.align		4
.L_272:
        /*0280*/ 	.byte	0x04, 0x1e
        /*0282*/ 	.short	(.L_274 - .L_273)
.L_273:
        /*0284*/ 	.word	0x00000000


	//----- nvinfo : EIATTR_CBANK_PARAM_SIZE
	.align		4
.L_274:
        /*0288*/ 	.byte	0x03, 0x19
        /*028a*/ 	.short	0x0051


	//----- nvinfo : EIATTR_PARAM_CBANK
	.align		4
        /*028c*/ 	.byte	0x04, 0x0a
        /*028e*/ 	.short	(.L_276 - .L_275)
	.align		4
.L_275:
        /*0290*/ 	.word	index@(.nv.constant0._ZN6thrust24THRUST_300001_SM_1000_NS8cuda_cub4core6detail13_kernel_agentINS1_8__reduce11ReduceAgentINS0_12zip_iteratorIN4cuda3std3__45tupleIJNS0_10device_ptrIdEENS0_17counting_iteratorIlNS0_11use_defaultESF_SF_EEEEEEEPNSB_IJdlEEESJ_iNS1_9__extrema9arg_max_fIdlNSA_4lessIdEEEEEEJSI_SK_iN3cub18CUB_300001_SM_100013GridEvenShareIiEENSS_9GridQueueIjEESP_EEEvDpT0_)
        /*0294*/ 	.short	0x0380
        /*0296*/ 	.short	0x0051


	//----- nvinfo : EIATTR_SW_WAR
	.align		4
.L_276:
        /*0298*/ 	.byte	0x04, 0x36
        /*029a*/ 	.short	(.L_278 - .L_277)
.L_277:
        /*029c*/ 	.word	0x00000008
.L_278:


//--------------------- .nv.info._ZN6thrust24THRUST_300001_SM_1000_NS8cuda_cub4core6detail13_kernel_agentINS1_8__reduce11ReduceAgentINS0_12zip_iteratorIN4cuda3std3__45tupleIJNS0_10device_ptrIdEENS0_17counting_iteratorIlNS0_11use_defaultESF_SF_EEEEEEEPNSB_IJdlEEESJ_iNS1_9__extrema9arg_max_fIdlNSA_4lessIdEEEEEEJSI_SK_iSP_EEEvDpT0_ --------------------------
	.section	.nv.info._ZN6thrust24THRUST_300001_SM_1000_NS8cuda_cub4core6detail13_kernel_agentINS1_8__reduce11ReduceAgentINS0_12zip_iteratorIN4cuda3std3__45tupleIJNS0_10device_ptrIdEENS0_17counting_iteratorIlNS0_11use_defaultESF_SF_EEEEEEEPNSB_IJdlEEESJ_iNS1_9__extrema9arg_max_fIdlNSA_4lessIdEEEEEEJSI_SK_iSP_EEEvDpT0_,"",@"SHT_CUDA_INFO"
	.sectionflags	@""
	.align	4


	//----- nvinfo : EIATTR_CUDA_API_VERSION
	.align		4
        /*0000*/ 	.byte	0x04, 0x37
        /*0002*/ 	.short	(.L_280 - .L_279)
.L_279:
        /*0004*/ 	.word	0x00000082


	//----- nvinfo : EIATTR_KPARAM_INFO
	.align		4
.L_280:
        /*0008*/ 	.byte	0x04, 0x17
        /*000a*/ 	.short	(.L_282 - .L_281)
.L_281:
        /*000c*/ 	.word	0x00000000
        /*0010*/ 	.short	0x0003
        /*0012*/ 	.short	0x001c
        /*0014*/ 	.byte	0x00, 0xf0, 0x05, 0x00


	//----- nvinfo : EIATTR_KPARAM_INFO
	.align		4
.L_282:
        /*0018*/ 	.byte	0x04, 0x17
        /*001a*/ 	.short	(.L_284 - .L_283)
.L_283:
        /*001c*/ 	.word	0x00000000
        /*0020*/ 	.short	0x0002
        /*0022*/ 	.short	0x0018
        /*0024*/ 	.byte	0x00, 0xf0, 0x11, 0x00


	//----- nvinfo : EIATTR_KPARAM_INFO
	.align		4
.L_284:
        /*0028*/ 	.byte	0x04, 0x17
        /*002a*/ 	.short	(.L_286 - .L_285)
.L_285:
        /*002c*/ 	.word	0x00000000
        /*0030*/ 	.short	0x0001
        /*0032*/ 	.short	0x0010
        /*0034*/ 	.byte	0x00, 0xf5, 0x21, 0x00


	//----- nvinfo : EIATTR_KPARAM_INFO
	.align		4
.L_286:
        /*0038*/ 	.byte	0x04, 0x17
        /*003a*/ 	.short	(.L_288 - .L_287)
.L_287:
        /*003c*/ 	.word	0x00000000
        /*0040*/ 	.short	0x0000
        /*0042*/ 	.short	0x0000
        /*0044*/ 	.byte	0x00, 0xf0, 0x41, 0x00


	//----- nvinfo : EIATTR_SPARSE_MMA_MASK
	.align		4
.L_288:
        /*0048*/ 	.byte	0x03, 0x50
        /*004a*/ 	.short	0x0000


	//----- nvinfo : EIATTR_MAXREG_COUNT
	.align		4
        /*004c*/ 	.byte	0x03, 0x1b
        /*004e*/ 	.short	0x00ff


	//----- nvinfo : EIATTR_NUM_BARRIERS
	.align		4
        /*0050*/ 	.byte	0x02, 0x4c
        /*0052*/ 	.byte	0x01
	.zero		1


	//----- nvinfo : EIATTR_MERCURY_ISA_VERSION
	.align		4
        /*0054*/ 	.byte	0x03, 0x5f
        /*0056*/ 	.short	0x0101


	//----- nvinfo : EIATTR_COOP_GROUP_MASK_REGIDS
	.align		4
        /*0058*/ 	.byte	0x04, 0x29
        /*005a*/ 	.short	(.L_290 - .L_289)


	//   ....[0]....
.L_289:
        /*005c*/ 	.word	0xffffffff


	//   ....[1]....
        /*0060*/ 	.word	0xffffffff


	//   ....[2]....
        /*0064*/ 	.word	0xffffffff


	//   ....[3]....
        /*0068*/ 	.word	0xffffffff


	//   ....[4]....
        /*006c*/ 	.word	0xffffffff


	//   ....[5]....
        /*0070*/ 	.word	0xffffffff


	//   ....[6]....
        /*0074*/ 	.word	0xffffffff


	//   ....[7]....
        /*0078*/ 	.word	0xffffffff


	//   ....[8]....
        /*007c*/ 	.word	0xffffffff


	//   ....[9]....
        /*0080*/ 	.word	0xffffffff


	//   ....[10]....
        /*0084*/ 	.word	0xffffffff


	//   ....[11]....
        /*0088*/ 	.word	0xffffffff


	//   ....[12]....
        /*008c*/ 	.word	0xffffffff


	//   ....[13]....
        /*0090*/ 	.word	0xffffffff


	//   ....[14]....
        /*0094*/ 	.word	0xffffffff


	//   ....[15]....
        /*0098*/ 	.word	0xffffffff


	//   ....[16]....
        /*009c*/ 	.word	0xffffffff


	//   ....[17]....
        /*00a0*/ 	.word	0xffffffff


	//   ....[18]....
        /*00a4*/ 	.word	0xffffffff


	//   ....[19]....
        /*00a8*/ 	.word	0xffffffff


	//   ....[20]....
        /*00ac*/ 	.word	0xffffffff


	//   ....[21]....
        /*00b0*/ 	.word	0xffffffff


	//   ....[22]....
        /*00b4*/ 	.word	0xffffffff


	//   ....[23]....
        /*00b8*/ 	.word	0xffffffff


	//   ....[24]....
        /*00bc*/ 	.word	0xffffffff


	//   ....[25]....
        /*00c0*/ 	.word	0xffffffff


	//   ....[26]....
        /*00c4*/ 	.word	0xffffffff


	//   ....[27]....
        /*00c8*/ 	.word	0xffffffff


	//   ....[28]....
        /*00cc*/ 	.word	0xffffffff


	//   ....[29]....
        /*00d0*/ 	.word	0xffffffff


	//   ....[30]....
        /*00d4*/ 	.word	0xffffffff


	//   ....[31]....
        /*00d8*/ 	.word	0xffffffff


	//   ....[32]....
        /*00dc*/ 	.word	0xffffffff


	//   ....[33]....
        /*00e0*/ 	.word	0xffffffff


	//   ....[34]....
        /*00e4*/ 	.word	0xffffffff


	//   ....[35]....
        /*00e8*/ 	.word	0xffffffff


	//   ....[36]....
        /*00ec*/ 	.word	0xffffffff


	//   ....[37]....
        /*00f0*/ 	.word	0xffffffff


	//   ....[38]....
        /*00f4*/ 	.word	0xffffffff


	//   ....[39]....
        /*00f8*/ 	.word	0xffffffff


	//   ....[40]....
        /*00fc*/ 	.word	0xffffffff


	//   ....[41]....
        /*0100*/ 	.word	0xffffffff


	//   ....[42]....
        /*0104*/ 	.word	0xffffffff


	//   ....[43]....
        /*0108*/ 	.word	0xffffffff


	//   ....[44]....
        /*010c*/ 	.word	0xffffffff


	//   ....[45]....
        /*0110*/ 	.word	0xffffffff


	//   ....[46]....
        /*0114*/ 	.word	0xffffffff


	//   ....[47]....
        /*0118*/ 	.word	0xffffffff


	//   ....[48]....
        /*011c*/ 	.word	0xffffffff


	//   ....[49]....
        /*0120*/ 	.word	0xffffffff


	//   ....[50]....
        /*0124*/ 	.word	0xffffffff


	//   ....[51]....
        /*0128*/ 	.word	0xffffffff


	//   ....[52]....
        /*012c*/ 	.word	0xffffffff


	//   ....[53]....
        /*0130*/ 	.word	0xffffffff


	//   ....[54]....
        /*0134*/ 	.word	0xffffffff


	//   ....[55]....
        /*0138*/ 	.word	0xffffffff


	//   ....[56]....
        /*013c*/ 	.word	0xffffffff


	//   ....[57]....
        /*0140*/ 	.word	0xffffffff


	//   ....[58]....
        /*0144*/ 	.word	0xffffffff


	//   ....[59]....
        /*0148*/ 	.word	0xffffffff


	//----- nvinfo : EIATTR_COOP_GROUP_INSTR_OFFSETS
	.align		4
.L_290:
        /*014c*/ 	.byte	0x04, 0x28
        /*014e*/ 	.short	(.L_292 - .L_291)


	//   ....[0]....
.L_291:
        /*0150*/ 	.word	0x00000c90


	//   ....[1]....
        /*0154*/ 	.word	0x00000cc0


	//   ....[2]....
        /*0158*/ 	.word	0x00000ce0


	//   ....[3]....
        /*015c*/ 	.word	0x00000cf0


	//   ....[4]....
        /*0160*/ 	.word	0x00000e80


	//   ....[5]....
        /*0164*/ 	.word	0x00000eb0


	//   ....[6]....
        /*0168*/ 	.word	0x00000ee0


	//   ....[7]....
        /*016c*/ 	.word	0x00000f00


	//   ....[8]....
        /*0170*/ 	.word	0x00001080


	//   ....[9]....
        /*0174*/ 	.word	0x000010b0


	//   ....[10]....
        /*0178*/ 	.word	0x000010e0


	//   ....[11]....
        /*017c*/ 	.word	0x00001100


	//   ....[12]....
        /*0180*/ 	.word	0x00001280


	//   ....[13]....
        /*0184*/ 	.word	0x000012b0


	//   ....[14]....
        /*0188*/ 	.word	0x000012e0


	//   ....[15]....
        /*018c*/ 	.word	0x00001300


	//   ....[16]....
        /*0190*/ 	.word	0x00001480


	//   ....[17]....
        /*0194*/ 	.word	0x000014b0


	//   ....[18]....
        /*0198*/ 	.word	0x000014e0


	//   ....[19]....
        /*019c*/ 	.word	0x00001500


	//   ....[20]....
        /*01a0*/ 	.word	0x00002260


	//   ....[21]....
        /*01a4*/ 	.word	0x00002270


	//   ....[22]....
        /*01a8*/ 	.word	0x00002280


	//   ....[23]....
        /*01ac*/ 	.word	0x000022a0


	//   ....[24]....
        /*01b0*/ 	.word	0x00002420


	//   ....[25]....
        /*01b4*/ 	.word	0x00002460


	//   ....[26]....
        /*01b8*/ 	.word	0x00002490


	//   ....[27]....
        /*01bc*/ 	.word	0x000024b0


	//   ....[28]....
        /*01c0*/ 	.word	0x00002630


	//   ....[29]....
        /*01c4*/ 	.word	0x00002670


	//   ....[30]....
        /*01c8*/ 	.word	0x000026a0


	//   ....[31]....
        /*01cc*/ 	.word	0x000026c0


	//   ....[32]....
        /*01d0*/ 	.word	0x00002840


	//   ....[33]....
        /*01d4*/ 	.word	0x00002880


	//   ....[34]....
        /*01d8*/ 	.word	0x000028b0


	//   ....[35]....
        /*01dc*/ 	.word	0x000028d0


	//   ....[36]....
        /*01e0*/ 	.word	0x00002a50


	//   ....[37]....
        /*01e4*/ 	.word	0x00002a90


	//   ....[38]....
        /*01e8*/ 	.word	0x00002ac0


	//   ....[39]....
        /*01ec*/ 	.word	0x00002ae0


	//   ....[40]....
        /*01f0*/ 	.word	0x00004ff0


	//   ....[41]....
        /*01f4*/ 	.word	0x00005020


	//   ....[42]....
        /*01f8*/ 	.word	0x00005040


	//   ....[43]....
        /*01fc*/ 	.word	0x00005050


	//   ....[44]....
        /*0200*/ 	.word	0x000051e0


	//   ....[45]....
        /*0204*/ 	.word	0x00005210


	//   ....[46]....
        /*0208*/ 	.word	0x00005240


	//   ....[47]....
        /*020c*/ 	.word	0x00005260


	//   ....[48]....
        /*0210*/ 	.word	0x000053e0


	//   ....[49]....
        /*0214*/ 	.word	0x00005410


	//   ....[50]....
        /*0218*/ 	.word	0x00005440


	//   ....[51]....
        /*021c*/ 	.word	0x00005460


	//   ....[52]....
        /*0220*/ 	.word	0x000055e0


	//   ....[53]....
        /*0224*/ 	.word	0x00005610


	//   ....[54]....
        /*0228*/ 	.word	0x00005640


	//   ....[55]....
        /*022c*/ 	.word	0x00005660


	//   ....[56]....
        /*0230*/ 	.word	0x000057e0


	//   ....[57]....
        /*0234*/ 	.word	0x00005810


	//   ....[58]....
        /*0238*/ 	.word	0x00005840


	//   ....[59]....
        /*023c*/ 	.word	0x00005860


	//----- nvinfo : EIATTR_VRC_CTA_INIT_COUNT
	.align		4
.L_292:
        /*0240*/ 	.byte	0x02, 0x4a
	.zero		1
	.zero		1


	//----- nvinfo : EIATTR_EXIT_INSTR_OFFSETS
	.align		4
        /*0244*/ 	.byte	0x04, 0x1c
        /*0246*/ 	.short	(.L_294 - .L_293)


	//   ....[0]....
.L_293:
        /*0248*/ 	.word	0x00000030


	//   ....[1]....
        /*024c*/ 	.word	0x00006500


	//   ....[2]....
        /*0250*/ 	.word	0x00006540


	//----- nvinfo : EIATTR_MAX_THREADS
	.align		4
.L_294:
        /*0254*/ 	.byte	0x04, 0x05
        /*0256*/ 	.short	(.L_296 - .L_295)
.L_295:
        /*0258*/ 	.word	0x00000100
        /*025c*/ 	.word	0x00000001
        /*0260*/ 	.word	0x00000001


	//----- nvinfo : EIATTR_CRS_STACK_SIZE
	.align		4
.L_296:
        /*0264*/ 	.byte	0x04, 0x1e
        /*0266*/ 	.short	(.L_298 - .L_297)
.L_297:
        /*0268*/ 	.word	0x00000000


	//----- nvinfo : EIATTR_CBANK_PARAM_SIZE
	.align		4
.L_298:
        /*026c*/ 	.byte	0x03, 0x19
        /*026e*/ 	.short	0x001d


	//----- nvinfo : EIATTR_PARAM_CBANK
	.align		4
        /*0270*/ 	.byte	0x04, 0x0a
        /*0272*/ 	.short	(.L_300 - .L_299)
	.align		4
.L_299:
        /*0274*/ 	.word	index@(.nv.constant0._ZN6thrust24THRUST_300001_SM_1000_NS8cuda_cub4core6detail13_kernel_agentINS1_8__reduce11ReduceAgentINS0_12zip_iteratorIN4cuda3std3__45tupleIJNS0_10device_ptrIdEENS0_17counting_iteratorIlNS0_11use_defaultESF_SF_EEEEEEEPNSB_IJdlEEESJ_iNS1_9__extrema9arg_max_fIdlNSA_4lessIdEEEEEEJSI_SK_iSP_EEEvDpT0_)
        /*0278*/ 	.short	0x0380
        /*027a*/ 	.short	0x001d


	//----- nvinfo : EIATTR_SW_WAR
	.align		4
.L_300:
        /*027c*/ 	.byte	0x04, 0x36
        /*027e*/ 	.short	(.L_302 - .L_301)
.L_301:
        /*0280*/ 	.word	0x00000008
.L_302:


//--------------------- .nv.info._Z7sweep_kPdS_i  --------------------------
	.section	.nv.info._Z7sweep_kPdS_i,"",@"SHT_CUDA_INFO"
	.sectionflags	@""
	.align	4


	//----- nvinfo : EIATTR_CUDA_API_VERSION
	.align		4
        /*0000*/ 	.byte	0x04, 0x37
        /*0002*/ 	.short	(.L_304 - .L_303)
.L_303:
        /*0004*/ 	.word	0x00000082


	//----- nvinfo : EIATTR_KPARAM_INFO
	.align		4
.L_304:
        /*0008*/ 	.byte	0x04, 0x17
        /*000a*/ 	.short	(.L_306 - .L_305)
.L_305:
        /*000c*/ 	.word	0x00000000
        /*0010*/ 	.short	0x0002
        /*0012*/ 	.short	0x0010
        /*0014*/ 	.byte	0x00, 0xf0, 0x11, 0x00


	//----- nvinfo : EIATTR_KPARAM_INFO
	.align		4
.L_306:
        /*0018*/ 	.byte	0x04, 0x17
        /*001a*/ 	.short	(.L_308 - .L_307)
.L_307:
        /*001c*/ 	.word	0x00000000
        /*0020*/ 	.short	0x0001
        /*0022*/ 	.short	0x0008
        /*0024*/ 	.byte	0x00, 0xf5, 0x21, 0x00


	//----- nvinfo : EIATTR_KPARAM_INFO
	.align		4
.L_308:
        /*0028*/ 	.byte	0x04, 0x17
        /*002a*/ 	.short	(.L_310 - .L_309)
.L_309:
        /*002c*/ 	.word	0x00000000
        /*0030*/ 	.short	0x0000
        /*0032*/ 	.short	0x0000
        /*0034*/ 	.byte	0x00, 0xf5, 0x21, 0x00


	//----- nvinfo : EIATTR_SPARSE_MMA_MASK
	.align		4
.L_310:
        /*0038*/ 	.byte	0x03, 0x50
        /*003a*/ 	.short	0x0000


	//----- nvinfo : EIATTR_MAXREG_COUNT
	.align		4
        /*003c*/ 	.byte	0x03, 0x1b
        /*003e*/ 	.short	0x00ff


	//----- nvinfo : EIATTR_MERCURY_ISA_VERSION
	.align		4
        /*0040*/ 	.byte	0x03, 0x5f
        /*0042*/ 	.short	0x0101


	//----- nvinfo : EIATTR_VRC_CTA_INIT_COUNT
	.align		4
        /*0044*/ 	.byte	0x02, 0x4a
	.zero		1
	.zero		1


	//----- nvinfo : EIATTR_EXIT_INSTR_OFFSETS
	.align		4
        /*0048*/ 	.byte	0x04, 0x1c
        /*004a*/ 	.short	(.L_312 - .L_311)


	//   ....[0]....
.L_311:
        /*004c*/ 	.word	0x00000080


	//   ....[1]....
        /*0050*/ 	.word	0x00000130


	//   ....[2]....
        /*0054*/ 	.word	0x00000660


	//----- nvinfo : EIATTR_CBANK_PARAM_SIZE
	.align		4
.L_312:
        /*0058*/ 	.byte	0x03, 0x19
        /*005a*/ 	.short	0x0014


	//----- nvinfo : EIATTR_PARAM_CBANK
	.align		4
        /*005c*/ 	.byte	0x04, 0x0a
        /*005e*/ 	.short	(.L_314 - .L_313)
	.align		4
.L_313:
        /*0060*/ 	.word	index@(.nv.constant0._Z7sweep_kPdS_i)
        /*0064*/ 	.short	0x0380
        /*0066*/ 	.short	0x0014


	//----- nvinfo : EIATTR_SW_WAR
	.align		4
.L_314:
        /*0068*/ 	.byte	0x04, 0x36
        /*006a*/ 	.short	(.L_316 - .L_315)
.L_315:
        /*006c*/ 	.word	0x00000008
.L_316:


//--------------------- .nv.info._Z7sweep_jPdi    --------------------------
	.section	.nv.info._Z7sweep_jPdi,"",@"SHT_CUDA_INFO"
	.sectionflags	@""
	.align	4


	//----- nvinfo : EIATTR_CUDA_API_VERSION
	.align		4
        /*0000*/ 	.byte	0x04, 0x37
        /*0002*/ 	.short	(.L_318 - .L_317)
.L_317:
        /*0004*/ 	.word	0x00000082


	//----- nvinfo : EIATTR_KPARAM_INFO
	.align		4
.L_318:
        /*0008*/ 	.byte	0x04, 0x17
        /*000a*/ 	.short	(.L_320 - .L_319)
.L_319:
        /*000c*/ 	.word	0x00000000
        /*0010*/ 	.short	0x0001
        /*0012*/ 	.short	0x0008
        /*0014*/ 	.byte	0x00, 0xf0, 0x11, 0x00


	//----- nvinfo : EIATTR_KPARAM_INFO
	.align		4
.L_320:
        /*0018*/ 	.byte	0x04, 0x17
        /*001a*/ 	.short	(.L_322 - .L_321)
.L_321:
        /*001c*/ 	.word	0x00000000
        /*0020*/ 	.short	0x0000
        /*0022*/ 	.short	0x0000
        /*0024*/ 	.byte	0x00, 0xf5, 0x21, 0x00


	//----- nvinfo : EIATTR_SPARSE_MMA_MASK
	.align		4
.L_322:
        /*0028*/ 	.byte	0x03, 0x50
        /*002a*/ 	.short	0x0000


	//----- nvinfo : EIATTR_MAXREG_COUNT
	.align		4
        /*002c*/ 	.byte	0x03, 0x1b
        /*002e*/ 	.short	0x00ff


	//----- nvinfo : EIATTR_MERCURY_ISA_VERSION
	.align		4
        /*0030*/ 	.byte	0x03, 0x5f
        /*0032*/ 	.short	0x0101


	//----- nvinfo : EIATTR_VRC_CTA_INIT_COUNT
	.align		4
        /*0034*/ 	.byte	0x02, 0x4a
	.zero		1
	.zero		1


	//----- nvinfo : EIATTR_EXIT_INSTR_OFFSETS
	.align		4
        /*0038*/ 	.byte	0x04, 0x1c
        /*003a*/ 	.short	(.L_324 - .L_323)


	//   ....[0]....
.L_323:
        /*003c*/ 	.word	0x00000080


	//   ....[1]....
        /*0040*/ 	.word	0x00000130


	//   ....[2]....
        /*0044*/ 	.word	0x00000450


	//----- nvinfo : EIATTR_CBANK_PARAM_SIZE
	.align		4
.L_324:
        /*0048*/ 	.byte	0x03, 0x19
        /*004a*/ 	.short	0x000c


	//----- nvinfo : EIATTR_PARAM_CBANK
	.align		4
        /*004c*/ 	.byte	0x04, 0x0a
        /*004e*/ 	.short	(.L_326 - .L_325)
	.align		4
.L_325:
        /*0050*/ 	.word	index@(.nv.constant0._Z7sweep_jPdi)
        /*0054*/ 	.short	0x0380
        /*0056*/ 	.short	0x000c


	//----- nvinfo : EIATTR_SW_WAR
	.align		4
.L_326:
        /*0058*/ 	.byte	0x04, 0x36
        /*005a*/ 	.short	(.L_328 - .L_327)
.L_327:
        /*005c*/ 	.word	0x00000008
.L_328:


//--------------------- .nv.info._Z7sweep_iPdi    --------------------------
	.section	.nv.info._Z7sweep_iPdi,"",@"SHT_CUDA_INFO"
	.sectionflags	@""
	.align	4


	//----- nvinfo : EIATTR_CUDA_API_VERSION
	.align		4
        /*0000*/ 	.byte	0x04, 0x37
        /*0002*/ 	.short	(.L_330 - .L_329)
.L_329:
        /*0004*/ 	.word	0x00000082


	//----- nvinfo : EIATTR_KPARAM_INFO
	.align		4
.L_330:
        /*0008*/ 	.byte	0x04, 0x17
        /*000a*/ 	.short	(.L_332 - .L_331)
.L_331:
        /*000c*/ 	.word	0x00000000
        /*0010*/ 	.short	0x0001
        /*0012*/ 	.short	0x0008
        /*0014*/ 	.byte	0x00, 0xf0, 0x11, 0x00


	//----- nvinfo : EIATTR_KPARAM_INFO
	.align		4
.L_332:
        /*0018*/ 	.byte	0x04, 0x17
        /*001a*/ 	.short	(.L_334 - .L_333)
.L_333:
        /*001c*/ 	.word	0x00000000
        /*0020*/ 	.short	0x0000
        /*0022*/ 	.short	0x0000
        /*0024*/ 	.byte	0x00, 0xf5, 0x21, 0x00


	//----- nvinfo : EIATTR_SPARSE_MMA_MASK
	.align		4
.L_334:
        /*0028*/ 	.byte	0x03, 0x50
        /*002a*/ 	.short	0x0000


	//----- nvinfo : EIATTR_MAXREG_COUNT
	.align		4
        /*002c*/ 	.byte	0x03, 0x1b
        /*002e*/ 	.short	0x00ff


	//----- nvinfo : EIATTR_MERCURY_ISA_VERSION
	.align		4
        /*0030*/ 	.byte	0x03, 0x5f
        /*0032*/ 	.short	0x0101


	//----- nvinfo : EIATTR_VRC_CTA_INIT_COUNT
	.align		4
        /*0034*/ 	.byte	0x02, 0x4a
	.zero		1
	.zero		1


	//----- nvinfo : EIATTR_EXIT_INSTR_OFFSETS
	.align		4
        /*0038*/ 	.byte	0x04, 0x1c
        /*003a*/ 	.short	(.L_336 - .L_335)


	//   ....[0]....
.L_335:
        /*003c*/ 	.word	0x00000060


	//   ....[1]....
        /*0040*/ 	.word	0x00000100


	//   ....[2]....
        /*0044*/ 	.word	0x00000130


	//   ....[3]....
        /*0048*/ 	.word	0x00000460


	//   ....[4]....
        /*004c*/ 	.word	0x00000560


	//----- nvinfo : EIATTR_CBANK_PARAM_SIZE
	.align		4
.L_336:
        /*0050*/ 	.byte	0x03, 0x19
        /*0052*/ 	.short	0x000c


	//----- nvinfo : EIATTR_PARAM_CBANK
	.align		4
        /*0054*/ 	.byte	0x04, 0x0a
        /*0056*/ 	.short	(.L_338 - .L_337)
	.align		4
.L_337:
        /*0058*/ 	.word	index@(.nv.constant0._Z7sweep_iPdi)
        /*005c*/ 	.short	0x0380
        /*005e*/ 	.short	0x000c


	//----- nvinfo : EIATTR_SW_WAR
	.align		4
.L_338:
        /*0060*/ 	.byte	0x04, 0x36
        /*0062*/ 	.short	(.L_340 - .L_339)
.L_339:
        /*0064*/ 	.word	0x00000008
.L_340:


//--------------------- .nv.callgraph             --------------------------
	.section	.nv.callgraph,"",@"SHT_CUDA_CALLGRAPH"
	.align	4
	.sectionentsize	8
	.align		4
        /*0000*/ 	.word	0x00000000
	.align		4
        /*0004*/ 	.word	0xffffffff
	.align		4
        /*0008*/ 	.word	0x00000000
	.align		4
        /*000c*/ 	.word	0xfffffffe
	.align		4
        /*0010*/ 	.word	0x00000000
	.align		4
        /*0014*/ 	.word	0xfffffffd
	.align		4
        /*0018*/ 	.word	0x00000000
	.align		4
        /*001c*/ 	.word	0xfffffffc


//--------------------- .nv.constant4             --------------------------
	.section	.nv.constant4,"a",@progbits
	.align	8
	.align		8
.nv.constant4:
        /*0000*/ 	.dword	_ZN34_INTERNAL_1b046500_4_k_cu_3f63e3e84cuda3std3__45__cpo5beginE
	.align		8
        /*0008*/ 	.dword	_ZN34_INTERNAL_1b046500_4_k_cu_3f63e3e84cuda3std3__45__cpo3endE
	.align		8
        /*0010*/ 	.dword	_ZN34_INTERNAL_1b046500_4_k_cu_3f63e3e84cuda3std3__45__cpo6cbeginE
	.align		8
        /*0018*/ 	.dword	_ZN34_INTERNAL_1b046500_4_k_cu_3f63e3e84cuda3std3__45__cpo4cendE
	.align		8
        /*0020*/ 	.dword	_ZN34_INTERNAL_1b046500_4_k_cu_3f63e3e84cuda3std3__45__cpo6rbeginE
	.align		8
        /*0028*/ 	.dword	_ZN34_INTERNAL_1b046500_4_k_cu_3f63e3e84cuda3std3__45__cpo4rendE
	.align		8
        /*0030*/ 	.dword	_ZN34_INTERNAL_1b046500_4_k_cu_3f63e3e84cuda3std3__45__cpo7crbeginE
	.align		8
        /*0038*/ 	.dword	_ZN34_INTERNAL_1b046500_4_k_cu_3f63e3e84cuda3std3__45__cpo5crendE
	.align		8
        /*0040*/ 	.dword	_ZN34_INTERNAL_1b046500_4_k_cu_3f63e3e84cuda3std3__436_GLOBAL__N__1b046500_4_k_cu_3f63e3e86ignoreE
	.align		8
        /*0048*/ 	.dword	_ZN34_INTERNAL_1b046500_4_k_cu_3f63e3e84cuda3std3__419piecewise_constructE
	.align		8
        /*0050*/ 	.dword	_ZN34_INTERNAL_1b046500_4_k_cu_3f63e3e84cuda3std3__48in_placeE
	.align		8
        /*0058*/ 	.dword	_ZN34_INTERNAL_1b046500_4_k_cu_3f63e3e84cuda3std3__420unreachable_sentinelE
	.align		8
        /*0060*/ 	.dword	_ZN34_INTERNAL_1b046500_4_k_cu_3f63e3e84cuda3std3__47nulloptE
	.align		8
        /*0068*/ 	.dword	_ZN34_INTERNAL_1b046500_4_k_cu_3f63e3e84cuda3std3__48unexpectE
	.align		8
        /*0070*/ 	.dword	_ZN34_INTERNAL_1b046500_4_k_cu_3f63e3e84cuda3std6ranges3__45__cpo4swapE
	.align		8
        /*0078*/ 	.dword	_ZN34_INTERNAL_1b046500_4_k_cu_3f63e3e84cuda3std6ranges3__45__cpo9iter_moveE
	.align		8
        /*0080*/ 	.dword	_ZN34_INTERNAL_1b046500_4_k_cu_3f63e3e84cuda3std6ranges3__45__cpo5beginE
	.align		8
        /*0088*/ 	.dword	_ZN34_INTERNAL_1b046500_4_k_cu_3f63e3e84cuda3std6ranges3__45__cpo3endE
	.align		8
        /*0090*/ 	.dword	_ZN34_INTERNAL_1b046500_4_k_cu_3f63e3e84cuda3std6ranges3__45__cpo6cbeginE
	.align		8
        /*0098*/ 	.dword	_ZN34_INTERNAL_1b046500_4_k_cu_3f63e3e84cuda3std6ranges3__45__cpo4cendE
	.align		8
        /*00a0*/ 	.dword	_ZN34_INTERNAL_1b046500_4_k_cu_3f63e3e84cuda3std6ranges3__45__cpo7advanceE
	.align		8
        /*00a8*/ 	.dword	_ZN34_INTERNAL_1b046500_4_k_cu_3f63e3e84cuda3std6ranges3__45__cpo9iter_swapE
	.align		8
        /*00b0*/ 	.dword	_ZN34_INTERNAL_1b046500_4_k_cu_3f63e3e84cuda3std6ranges3__45__cpo4nextE
	.align		8
        /*00b8*/ 	.dword	_ZN34_INTERNAL_1b046500_4_k_cu_3f63e3e84cuda3std6ranges3__45__cpo4prevE
	.align		8
        /*00c0*/ 	.dword	_ZN34_INTERNAL_1b046500_4_k_cu_3f63e3e84cuda3std6ranges3__45__cpo4dataE
	.align		8
        /*00c8*/ 	.dword	_ZN34_INTERNAL_1b046500_4_k_cu_3f63e3e84cuda3std6ranges3__45__cpo5cdataE
	.align		8
        /*00d0*/ 	.dword	_ZN34_INTERNAL_1b046500_4_k_cu_3f63e3e84cuda3std6ranges3__45__cpo4sizeE
	.align		8
        /*00d8*/ 	.dword	_ZN34_INTERNAL_1b046500_4_k_cu_3f63e3e84cuda3std6ranges3__45__cpo5ssizeE
	.align		8
        /*00e0*/ 	.dword	_ZN34_INTERNAL_1b046500_4_k_cu_3f63e3e84cuda3std6ranges3__45__cpo8distanceE
	.align		8
        /*00e8*/ 	.dword	_ZN34_INTERNAL_1b046500_4_k_cu_3f63e3e86thrust24THRUST_300001_SM_1000_NS8cuda_cub3parE
	.align		8
        /*00f0*/ 	.dword	_ZN34_INTERNAL_1b046500_4_k_cu_3f63e3e86thrust24THRUST_300001_SM_1000_NS8cuda_cub10par_nosyncE
	.align		8
        /*00f8*/ 	.dword	_ZN34_INTERNAL_1b046500_4_k_cu_3f63e3e86thrust24THRUST_300001_SM_1000_NS6system6detail10sequential3seqE
	.align		8
        /*0100*/ 	.dword	_ZN34_INTERNAL_1b046500_4_k_cu_3f63e3e86thrust24THRUST_300001_SM_1000_NS6system3cpp3parE
	.align		8
        /*0108*/ 	.dword	_ZN34_INTERNAL_1b046500_4_k_cu_3f63e3e86thrust24THRUST_300001_SM_1000_NS12placeholders2_1E
	.align		8
        /*0110*/ 	.dword	_ZN34_INTERNAL_1b046500_4_k_cu_3f63e3e86thrust24THRUST_300001_SM_1000_NS12placeholders2_2E
	.align		8
        /*0118*/ 	.dword	_ZN34_INTERNAL_1b046500_4_k_cu_3f63e3e86thrust24THRUST_300001_SM_1000_NS12placeholders2_3E
	.align		8
        /*0120*/ 	.dword	_ZN34_INTERNAL_1b046500_4_k_cu_3f63e3e86thrust24THRUST_300001_SM_1000_NS12placeholders2_4E
	.align		8
        /*0128*/ 	.dword	_ZN34_INTERNAL_1b046500_4_k_cu_3f63e3e86thrust24THRUST_300001_SM_1000_NS12placeholders2_5E
	.align		8
        /*0130*/ 	.dword	_ZN34_INTERNAL_1b046500_4_k_cu_3f63e3e86thrust24THRUST_300001_SM_1000_NS12placeholders2_6E
	.align		8
        /*0138*/ 	.dword	_ZN34_INTERNAL_1b046500_4_k_cu_3f63e3e86thrust24THRUST_300001_SM_1000_NS12placeholders2_7E
	.align		8
        /*0140*/ 	.dword	_ZN34_INTERNAL_1b046500_4_k_cu_3f63e3e86thrust24THRUST_300001_SM_1000_NS12placeholders2_8E
	.align		8
        /*0148*/ 	.dword	_ZN34_INTERNAL_1b046500_4_k_cu_3f63e3e86thrust24THRUST_300001_SM_1000_NS12placeholders2_9E
	.align		8
        /*0150*/ 	.dword	_ZN34_INTERNAL_1b046500_4_k_cu_3f63e3e86thrust24THRUST_300001_SM_1000_NS12placeholders3_10E
	.align		8
        /*0158*/ 	.dword	_ZN34_INTERNAL_1b046500_4_k_cu_3f63e3e86thrust24THRUST_300001_SM_1000_NS3seqE
	.align		8
        /*0160*/ 	.dword	_ZN34_INTERNAL_1b046500_4_k_cu_3f63e3e86thrust24THRUST_300001_SM_1000_NS6deviceE


//--------------------- .text._ZN3cub18CUB_300001_SM_10006detail11EmptyKernelIvEEvv --------------------------
	.section	.text._ZN3cub18CUB_300001_SM_10006detail11EmptyKernelIvEEvv,"ax",@progbits
	.align	128
        .global         _ZN3cub18CUB_300001_SM_10006detail11EmptyKernelIvEEvv
        .type           _ZN3cub18CUB_300001_SM_10006detail11EmptyKernelIvEEvv,@function
        .size           _ZN3cub18CUB_300001_SM_10006detail11EmptyKernelIvEEvv,(.L_x_710 - _ZN3cub18CUB_300001_SM_10006detail11EmptyKernelIvEEvv)
        .other          _ZN3cub18CUB_300001_SM_10006detail11EmptyKernelIvEEvv,@"STO_CUDA_ENTRY STV_DEFAULT"
_ZN3cub18CUB_300001_SM_10006detail11EmptyKernelIvEEvv:
.text._ZN3cub18CUB_300001_SM_10006detail11EmptyKernelIvEEvv:
[----:B------:R-:W-:Y:S01]  /*0000*/  LDC R1, c[0x0][0x37c] ;  /* 0x0000df00ff017b82 */ /* 0x000fe20000000800 */
[----:B------:R-:W-:Y:S05]  /*0010*/  EXIT ;  /* 0x000000000000794d */ /* 0x000fea0003800000 */
.L_x_0:
[----:B------:R-:W-:-:S00]  /*0020*/  BRA `(.L_x_0) ;  /* 0xfffffffc00fc7947 */ /* 0x000fc0000383ffff */
[----:B------:R-:W-:-:S00]  /*0030*/  NOP ;  /* 0x0000000000007918 */ /* 0x000fc00000000000 */
        /* <DEDUP_REMOVED lines=12> */
.L_x_710:


//--------------------- .text._ZN6thrust24THRUST_300001_SM_1000_NS8cuda_cub4core6detail13_kernel_agentINS1_8__reduce11ReduceAgentIPN4cuda3std3__45tupleIJdlEEESC_SB_lNS1_9__extrema9arg_max_fIdlNS9_4lessIdEEEEEEJSC_SC_iSH_EEEvDpT0_ --------------------------
	.section	.text._ZN6thrust24THRUST_300001_SM_1000_NS8cuda_cub4core6detail13_kernel_agentINS1_8__reduce11ReduceAgentIPN4cuda3std3__45tupleIJdlEEESC_SB_lNS1_9__extrema9arg_max_fIdlNS9_4lessIdEEEEEEJSC_SC_iSH_EEEvDpT0_,"ax",@progbits
	.align	128
        .global         _ZN6thrust24THRUST_300001_SM_1000_NS8cuda_cub4core6detail13_kernel_agentINS1_8__reduce11ReduceAgentIPN4cuda3std3__45tupleIJdlEEESC_SB_lNS1_9__extrema9arg_max_fIdlNS9_4lessIdEEEEEEJSC_SC_iSH_EEEvDpT0_
        .type           _ZN6thrust24THRUST_300001_SM_1000_NS8cuda_cub4core6detail13_kernel_agentINS1_8__reduce11ReduceAgentIPN4cuda3std3__45tupleIJdlEEESC_SB_lNS1_9__extrema9arg_max_fIdlNS9_4lessIdEEEEEEJSC_SC_iSH_EEEvDpT0_,@function
        .size           _ZN6thrust24THRUST_300001_SM_1000_NS8cuda_cub4core6detail13_kernel_agentINS1_8__reduce11ReduceAgentIPN4cuda3std3__45tupleIJdlEEESC_SB_lNS1_9__extrema9arg_max_fIdlNS9_4lessIdEEEEEEJSC_SC_iSH_EEEvDpT0_,(.L_x_711 - _ZN6thrust24THRUST_300001_SM_1000_NS8cuda_cub4core6detail13_kernel_agentINS1_8__reduce11ReduceAgentIPN4cuda3std3__45tupleIJdlEEESC_SB_lNS1_9__extrema9arg_max_fIdlNS9_4lessIdEEEEEEJSC_SC_iSH_EEEvDpT0_)
        .other          _ZN6thrust24THRUST_300001_SM_1000_NS8cuda_cub4core6detail13_kernel_agentINS1_8__reduce11ReduceAgentIPN4cuda3std3__45tupleIJdlEEESC_SB_lNS1_9__extrema9arg_max_fIdlNS9_4lessIdEEEEEEJSC_SC_iSH_EEEvDpT0_,@"STO_CUDA_ENTRY STV_DEFAULT"
_ZN6thrust24THRUST_300001_SM_1000_NS8cuda_cub4core6detail13_kernel_agentINS1_8__reduce11ReduceAgentIPN4cuda3std3__45tupleIJdlEEESC_SB_lNS1_9__extrema9arg_max_fIdlNS9_4lessIdEEEEEEJSC_SC_iSH_EEEvDpT0_:
.text._ZN6thrust24THRUST_300001_SM_1000_NS8cuda_cub4core6detail13_kernel_agentINS1_8__reduce11ReduceAgentIPN4cuda3std3__45tupleIJdlEEESC_SB_lNS1_9__extrema9arg_max_fIdlNS9_4lessIdEEEEEEJSC_SC_iSH_EEEvDpT0_:
[----:B------:R-:W-:Y:S01]  /*0000*/  LDC R1, c[0x0][0x37c] ;  /* 0x0000df00ff017b82 */ /* 0x000fe20000000800 */
[----:B------:R-:W0:Y:S02]  /*0010*/  LDCU UR8, c[0x0][0x390] ;  /* 0x00007200ff0877ac */ /* 0x000e240008000800 */
[----:B0-----:R-:W-:-:S13]  /*0020*/  ISETP.NE.AND P0, PT, RZ, UR8, PT ;  /* 0x00000008ff007c0c */ /* 0x001fda000bf05270 */
[----:B------:R-:W-:Y:S05]  /*0030*/  @!P0 EXIT ;  /* 0x000000000000894d */ /* 0x000fea0003800000 */
[----:B------:R-:W-:Y:S01]  /*0040*/  UISETP.GT.AND UP0, UPT, UR8, 0x4ff, UPT ;  /* 0x000004ff0800788c */ /* 0x000fe2000bf04270 */
[----:B------:R-:W-:Y:S01]  /*0050*/  BSSY.RECONVERGENT B0, `(.L_x_1) ;  /* 0x00006c3000007945 */ /* 0x000fe20003800200 */
[----:B------:R-:W0:Y:S07]  /*0060*/  LDCU.64 UR10, c[0x0][0x358] ;  /* 0x00006b00ff0a77ac */ /* 0x000e2e0008000a00 */
[----:B------:R-:W-:Y:S05]  /*0070*/  BRA.U UP0, `(.L_x_2) ;  /* 0x0000003900807547 */ /* 0x000fea000b800000 */
[----:B------:R-:W1:Y:S01]  /*0080*/  S2R R0, SR_TID.X ;  /* 0x0000000000007919 */ /* 0x000e620000002100 */
[----:B------:R-:W2:Y:S01]  /*0090*/  LDCU UR4, c[0x0][0x390] ;  /* 0x00007200ff0477ac */ /* 0x000ea20008000800 */
[----:B------:R-:W-:Y:S01]  /*00a0*/  BSSY.RECONVERGENT B1, `(.L_x_3) ;  /* 0x000000b000017945 */ /* 0x000fe20003800200 */
[----:B------:R-:W-:Y:S02]  /*00b0*/  CS2R R14, SRZ ;  /* 0x00000000000e7805 */ /* 0x000fe4000001ff00 */
[----:B------:R-:W-:Y:S02]  /*00c0*/  CS2R R12, SRZ ;  /* 0x00000000000c7805 */ /* 0x000fe4000001ff00 */
[----:B-1----:R-:W-:Y:S01]  /*00d0*/  ISETP.GE.AND P0, PT, R0, UR8, PT ;  /* 0x0000000800007c0c */ /* 0x002fe2000bf06270 */
[----:B------:R-:W-:-:S12]  /*00e0*/  IMAD.MOV.U32 R19, RZ, RZ, R0 ;  /* 0x000000ffff137224 */ /* 0x000fd800078e0000 */
[----:B--2---:R-:W-:Y:S05]  /*00f0*/  @P0 BRA `(.L_x_4) ;  /* 0x0000000000140947 */ /* 0x004fea0003800000 */
[----:B------:R-:W1:Y:S02]  /*0100*/  LDC.64 R2, c[0x0][0x380] ;  /* 0x0000e000ff027b82 */ /* 0x000e640000000a00 */
[----:B-1----:R-:W-:-:S05]  /*0110*/  IMAD.WIDE.U32 R2, R0, 0x10, R2 ;  /* 0x0000001000027825 */ /* 0x002fca00078e0002 */
[----:B0-----:R1:W5:Y:S04]  /*0120*/  LDG.E.64.CONSTANT R14, desc[UR10][R2.64] ;  /* 0x0000000a020e7981 */ /* 0x001368000c1e9b00 */
[----:B------:R1:W5:Y:S01]  /*0130*/  LDG.E.64.CONSTANT R12, desc[UR10][R2.64+0x8] ;  /* 0x0000080a020c7981 */ /* 0x000362000c1e9b00 */
[----:B------:R-:W-:-:S07]  /*0140*/  VIADD R19, R0, 0x100 ;  /* 0x0000010000137836 */ /* 0x000fce0000000000 */
.L_x_4:
[----:B0-----:R-:W-:Y:S05]  /*0150*/  BSYNC.RECONVERGENT B1 ;  /* 0x0000000000017941 */ /* 0x001fea0003800200 */
.L_x_3:
[----:B------:R-:W-:Y:S01]  /*0160*/  ISETP.GE.AND P0, PT, R19, UR8, PT ;  /* 0x0000000813007c0c */ /* 0x000fe2000bf06270 */
[----:B------:R-:W-:-:S12]  /*0170*/  BSSY.RECONVERGENT B1, `(.L_x_5) ;  /* 0x0000099000017945 */ /* 0x000fd80003800200 */
[----:B------:R-:W-:Y:S05]  /*0180*/  @P0 BRA `(.L_x_6) ;  /* 0x00000008005c0947 */ /* 0x000fea0003800000 */
[----:B------:R-:W-:Y:S01]  /*0190*/  LOP3.LUT R4, RZ, R19, RZ, 0x33, !PT ;  /* 0x00000013ff047212 */ /* 0x000fe200078e33ff */
[----:B------:R-:W-:Y:S04]  /*01a0*/  BSSY.RECONVERGENT B2, `(.L_x_7) ;  /* 0x000002e000027945 */ /* 0x000fe80003800200 */
[----:B------:R-:W-:-:S05]  /*01b0*/  VIADD R4, R4, UR8 ;  /* 0x0000000804047c36 */ /* 0x000fca0008000000 */
[----:B-1----:R-:W-:-:S04]  /*01c0*/  LOP3.LUT R2, R4, 0x300, RZ, 0xc0, !PT ;  /* 0x0000030004027812 */ /* 0x002fc800078ec0ff */
[----:B------:R-:W-:-:S13]  /*01d0*/  ISETP.NE.AND P0, PT, R2, 0x300, PT ;  /* 0x000003000200780c */ /* 0x000fda0003f05270 */
[----:B------:R-:W-:Y:S05]  /*01e0*/  @!P0 BRA `(.L_x_8) ;  /* 0x0000000000a48947 */ /* 0x000fea0003800000 */
[----:B------:R-:W0:Y:S01]  /*01f0*/  LDC.64 R2, c[0x0][0x380] ;  /* 0x0000e000ff027b82 */ /* 0x000e220000000a00 */
[----:B------:R-:W-:-:S04]  /*0200*/  LEA.HI R5, R4, 0x1, RZ, 0x18 ;  /* 0x0000000104057811 */ /* 0x000fc800078fc0ff */
[----:B------:R-:W-:-:S05]  /*0210*/  LOP3.LUT R5, R5, 0x3, RZ, 0xc0, !PT ;  /* 0x0000000305057812 */ /* 0x000fca00078ec0ff */
[----:B------:R-:W-:Y:S02]  /*0220*/  IMAD.MOV R5, RZ, RZ, -R5 ;  /* 0x000000ffff057224 */ /* 0x000fe400078e0a05 */
[----:B0-----:R-:W-:-:S04]  /*0230*/  IMAD.WIDE.U32 R2, R19, 0x10, R2 ;  /* 0x0000001013027825 */ /* 0x001fc800078e0002 */
[----:B------:R-:W-:-:S07]  /*0240*/  IMAD.MOV.U32 R16, RZ, RZ, R2 ;  /* 0x000000ffff107224 */ /* 0x000fce00078e0002 */
.L_x_11:
[----:B------:R-:W-:-:S05]  /*0250*/  IMAD.MOV.U32 R2, RZ, RZ, R16 ;  /* 0x000000ffff027224 */ /* 0x000fca00078e0010 */
[----:B------:R-:W2:Y:S04]  /*0260*/  LDG.E.64.CONSTANT R8, desc[UR10][R2.64] ;  /* 0x0000000a02087981 */ /* 0x000ea8000c1e9b00 */
[----:B------:R-:W3:Y:S01]  /*0270*/  LDG.E.64.CONSTANT R10, desc[UR10][R2.64+0x8] ;  /* 0x0000080a020a7981 */ /* 0x000ee2000c1e9b00 */
[----:B------:R-:W-:Y:S01]  /*0280*/  VIADD R5, R5, 0x1 ;  /* 0x0000000105057836 */ /* 0x000fe20000000000 */
[----:B------:R-:W-:Y:S01]  /*0290*/  BSSY.RECONVERGENT B3, `(.L_x_9) ;  /* 0x000001b000037945 */ /* 0x000fe20003800200 */
[----:B-----5:R-:W-:Y:S01]  /*02a0*/  IMAD.MOV.U32 R21, RZ, RZ, R13 ;  /* 0x000000ffff157224 */ /* 0x020fe200078e000d */
[----:B------:R-:W-:Y:S01]  /*02b0*/  IADD3 R16, P3, PT, R2, 0x1000, RZ ;  /* 0x0000100002107810 */ /* 0x000fe20007f7e0ff */
[----:B------:R-:W-:Y:S01]  /*02c0*/  IMAD.MOV.U32 R17, RZ, RZ, R12 ;  /* 0x000000ffff117224 */ /* 0x000fe200078e000c */
[----:B------:R-:W-:Y:S01]  /*02d0*/  ISETP.NE.AND P2, PT, R5, RZ, PT ;  /* 0x000000ff0500720c */ /* 0x000fe20003f45270 */
[----:B------:R-:W-:-:S02]  /*02e0*/  IMAD.MOV.U32 R6, RZ, RZ, R14 ;  /* 0x000000ffff067224 */ /* 0x000fc400078e000e */
[----:B------:R-:W-:Y:S01]  /*02f0*/  IMAD.MOV.U32 R7, RZ, RZ, R15 ;  /* 0x000000ffff077224 */ /* 0x000fe200078e000f */
[----:B--2---:R-:W-:Y:S01]  /*0300*/  DSETP.GEU.AND P0, PT, R14, R8, PT ;  /* 0x000000080e00722a */ /* 0x004fe20003f0e000 */
[----:B------:R-:W-:Y:S02]  /*0310*/  IMAD.MOV.U32 R14, RZ, RZ, R8 ;  /* 0x000000ffff0e7224 */ /* 0x000fe400078e0008 */
[----:B---3--:R-:W-:Y:S02]  /*0320*/  IMAD.MOV.U32 R12, RZ, RZ, R10 ;  /* 0x000000ffff0c7224 */ /* 0x008fe400078e000a */
[----:B------:R-:W-:Y:S02]  /*0330*/  IMAD.MOV.U32 R13, RZ, RZ, R11 ;  /* 0x000000ffff0d7224 */ /* 0x000fe400078e000b */
[----:B------:R-:W-:-:S07]  /*0340*/  IMAD.MOV.U32 R15, RZ, RZ, R9 ;  /* 0x000000ffff0f7224 */ /* 0x000fce00078e0009 */
[----:B------:R-:W-:Y:S05]  /*0350*/  @!P0 BRA `(.L_x_10) ;  /* 0x0000000000388947 */ /* 0x000fea0003800000 */
[----:B------:R-:W-:Y:S01]  /*0360*/  DSETP.GT.AND P0, PT, R6, R8, PT ;  /* 0x000000080600722a */ /* 0x000fe20003f04000 */
[----:B------:R-:W-:Y:S02]  /*0370*/  IMAD.MOV.U32 R14, RZ, RZ, R6 ;  /* 0x000000ffff0e7224 */ /* 0x000fe400078e0006 */
[----:B------:R-:W-:Y:S02]  /*0380*/  IMAD.MOV.U32 R15, RZ, RZ, R7 ;  /* 0x000000ffff0f7224 */ /* 0x000fe400078e0007 */
[----:B------:R-:W-:Y:S02]  /*0390*/  IMAD.MOV.U32 R12, RZ, RZ, R17 ;  /* 0x000000ffff0c7224 */ /* 0x000fe400078e0011 */
[----:B------:R-:W-:-:S07]  /*03a0*/  IMAD.MOV.U32 R13, RZ, RZ, R21 ;  /* 0x000000ffff0d7224 */ /* 0x000fce00078e0015 */
[----:B------:R-:W-:Y:S05]  /*03b0*/  @P0 BRA `(.L_x_10) ;  /* 0x0000000000200947 */ /* 0x000fea0003800000 */
[CC--:B------:R-:W-:Y:S02]  /*03c0*/  ISETP.GE.U32.AND P1, PT, R17.reuse, R10.reuse, PT ;  /* 0x0000000a1100720c */ /* 0x0c0fe40003f26070 */
[----:B------:R-:W-:Y:S02]  /*03d0*/  ISETP.LT.U32.AND P0, PT, R17, R10, PT ;  /* 0x0000000a1100720c */ /* 0x000fe40003f01070 */
[CC--:B------:R-:W-:Y:S02]  /*03e0*/  ISETP.GE.AND.EX P1, PT, R21.reuse, R11.reuse, PT, P1 ;  /* 0x0000000b1500720c */ /* 0x0c0fe40003f26310 */
[----:B------:R-:W-:Y:S02]  /*03f0*/  ISETP.LT.AND.EX P0, PT, R21, R11, PT, P0 ;  /* 0x0000000b1500720c */ /* 0x000fe40003f01300 */
[----:B------:R-:W-:Y:S02]  /*0400*/  FSEL R14, R6, R8, !P1 ;  /* 0x00000008060e7208 */ /* 0x000fe40004800000 */
[----:B------:R-:W-:-:S02]  /*0410*/  FSEL R15, R7, R9, !P1 ;  /* 0x00000009070f7208 */ /* 0x000fc40004800000 */
[----:B------:R-:W-:Y:S02]  /*0420*/  SEL R12, R17, R10, P0 ;  /* 0x0000000a110c7207 */ /* 0x000fe40000000000 */
[----:B------:R-:W-:-:S07]  /*0430*/  SEL R13, R21, R11, P0 ;  /* 0x0000000b150d7207 */ /* 0x000fce0000000000 */
.L_x_10:
[----:B------:R-:W-:Y:S05]  /*0440*/  BSYNC.RECONVERGENT B3 ;  /* 0x0000000000037941 */ /* 0x000fea0003800200 */
.L_x_9:
[----:B------:R-:W-:Y:S02]  /*0450*/  IMAD.X R3, RZ, RZ, R3, P3 ;  /* 0x000000ffff037224 */ /* 0x000fe400018e0603 */
[----:B------:R-:W-:Y:S01]  /*0460*/  VIADD R19, R19, 0x100 ;  /* 0x0000010013137836 */ /* 0x000fe20000000000 */
[----:B------:R-:W-:Y:S06]  /*0470*/  @P2 BRA `(.L_x_11) ;  /* 0xfffffffc00742947 */ /* 0x000fec000383ffff */
.L_x_8:
[----:B------:R-:W-:Y:S05]  /*0480*/  BSYNC.RECONVERGENT B2 ;  /* 0x0000000000027941 */ /* 0x000fea0003800200 */
.L_x_7:
[----:B------:R-:W0:Y:S01]  /*0490*/  LDC.64 R8, c[0x0][0x380] ;  /* 0x0000e000ff087b82 */ /* 0x000e220000000a00 */
[----:B------:R-:W-:-:S13]  /*04a0*/  ISETP.GE.U32.AND P0, PT, R4, 0x300, PT ;  /* 0x000003000400780c */ /* 0x000fda0003f06070 */
[----:B------:R-:W-:Y:S05]  /*04b0*/  @!P0 BRA `(.L_x_6) ;  /* 0x0000000400908947 */ /* 0x000fea0003800000 */
.L_x_20:
[----:B0-----:R-:W-:-:S05]  /*04c0*/  IMAD.WIDE R20, R19, 0x10, R8 ;  /* 0x0000001013147825 */ /* 0x001fca00078e0208 */
[----:B------:R-:W2:Y:S04]  /*04d0*/  LDG.E.64.CONSTANT R10, desc[UR10][R20.64] ;  /* 0x0000000a140a7981 */ /* 0x000ea8000c1e9b00 */
[----:B------:R-:W3:Y:S04]  /*04e0*/  LDG.E.64.CONSTANT R16, desc[UR10][R20.64+0x8] ;  /* 0x0000080a14107981 */ /* 0x000ee8000c1e9b00 */
[----:B-----5:R0:W5:Y:S04]  /*04f0*/  LDG.E.64.CONSTANT R6, desc[UR10][R20.64+0x1000] ;  /* 0x0010000a14067981 */ /* 0x020168000c1e9b00 */
[----:B------:R0:W5:Y:S01]  /*0500*/  LDG.E.64.CONSTANT R4, desc[UR10][R20.64+0x1008] ;  /* 0x0010080a14047981 */ /* 0x000162000c1e9b00 */
[----:B------:R-:W-:Y:S01]  /*0510*/  BSSY.RECONVERGENT B2, `(.L_x_12) ;  /* 0x0000015000027945 */ /* 0x000fe20003800200 */
[----:B--2---:R-:W-:Y:S01]  /*0520*/  DSETP.GEU.AND P0, PT, R14, R10, PT ;  /* 0x0000000a0e00722a */ /* 0x004fe20003f0e000 */
[----:B------:R-:W-:-:S02]  /*0530*/  IMAD.MOV.U32 R2, RZ, RZ, R10 ;  /* 0x000000ffff027224 */ /* 0x000fc400078e000a */
[----:B------:R-:W-:Y:S02]  /*0540*/  IMAD.MOV.U32 R3, RZ, RZ, R11 ;  /* 0x000000ffff037224 */ /* 0x000fe400078e000b */
[----:B---3--:R-:W-:Y:S02]  /*0550*/  IMAD.MOV.U32 R23, RZ, RZ, R16 ;  /* 0x000000ffff177224 */ /* 0x008fe400078e0010 */
[----:B------:R-:W-:-:S07]  /*0560*/  IMAD.MOV.U32 R25, RZ, RZ, R17 ;  /* 0x000000ffff197224 */ /* 0x000fce00078e0011 */
[----:B0-----:R-:W-:Y:S05]  /*0570*/  @!P0 BRA `(.L_x_13) ;  /* 0x0000000000388947 */ /* 0x001fea0003800000 */
[----:B------:R-:W-:Y:S01]  /*0580*/  DSETP.GT.AND P0, PT, R14, R10, PT ;  /* 0x0000000a0e00722a */ /* 0x000fe20003f04000 */
[----:B------:R-:W-:Y:S02]  /*0590*/  IMAD.MOV.U32 R23, RZ, RZ, R12 ;  /* 0x000000ffff177224 */ /* 0x000fe400078e000c */
[----:B------:R-:W-:Y:S02]  /*05a0*/  IMAD.MOV.U32 R25, RZ, RZ, R13 ;  /* 0x000000ffff197224 */ /* 0x000fe400078e000d */
[----:B------:R-:W-:Y:S02]  /*05b0*/  IMAD.MOV.U32 R2, RZ, RZ, R14 ;  /* 0x000000ffff027224 */ /* 0x000fe400078e000e */
[----:B------:R-:W-:-:S07]  /*05c0*/  IMAD.MOV.U32 R3, RZ, RZ, R15 ;  /* 0x000000ffff037224 */ /* 0x000fce00078e000f */
[----:B------:R-:W-:Y:S05]  /*05d0*/  @P0 BRA `(.L_x_13) ;  /* 0x0000000000200947 */ /* 0x000fea0003800000 */
[CC--:B------:R-:W-:Y:S02]  /*05e0*/  ISETP.LT.U32.AND P1, PT, R12.reuse, R16.reuse, PT ;  /* 0x000000100c00720c */ /* 0x0c0fe40003f21070 */
[CC--:B------:R-:W-:Y:S02]  /*05f0*/  ISETP.GE.U32.AND P0, PT, R12.reuse, R16.reuse, PT ;  /* 0x000000100c00720c */ /* 0x0c0fe40003f06070 */
[CC--:B------:R-:W-:Y:S02]  /*0600*/  ISETP.LT.AND.EX P1, PT, R13.reuse, R17.reuse, PT, P1 ;  /* 0x000000110d00720c */ /* 0x0c0fe40003f21310 */
[CC--:B------:R-:W-:Y:S02]  /*0610*/  ISETP.GE.AND.EX P0, PT, R13.reuse, R17.reuse, PT, P0 ;  /* 0x000000110d00720c */ /* 0x0c0fe40003f06300 */
[----:B------:R-:W-:Y:S02]  /*0620*/  SEL R23, R12, R16, P1 ;  /* 0x000000100c177207 */ /* 0x000fe40000800000 */
[----:B------:R-:W-:-:S02]  /*0630*/  SEL R25, R13, R17, P1 ;  /* 0x000000110d197207 */ /* 0x000fc40000800000 */
[----:B------:R-:W-:Y:S02]  /*0640*/  FSEL R2, R14, R10, !P0 ;  /* 0x0000000a0e027208 */ /* 0x000fe40004000000 */
[----:B------:R-:W-:-:S07]  /*0650*/  FSEL R3, R15, R11, !P0 ;  /* 0x0000000b0f037208 */ /* 0x000fce0004000000 */
.L_x_13:
[----:B------:R-:W-:Y:S05]  /*0660*/  BSYNC.RECONVERGENT B2 ;  /* 0x0000000000027941 */ /* 0x000fea0003800200 */
.L_x_12:
[----:B------:R0:W5:Y:S04]  /*0670*/  LDG.E.64.CONSTANT R14, desc[UR10][R20.64+0x2000] ;  /* 0x0020000a140e7981 */ /* 0x000168000c1e9b00 */
[----:B------:R0:W5:Y:S04]  /*0680*/  LDG.E.64.CONSTANT R12, desc[UR10][R20.64+0x2008] ;  /* 0x0020080a140c7981 */ /* 0x000168000c1e9b00 */
[----:B------:R0:W5:Y:S04]  /*0690*/  LDG.E.64.CONSTANT R10, desc[UR10][R20.64+0x3000] ;  /* 0x0030000a140a7981 */ /* 0x000168000c1e9b00 */
[----:B------:R0:W5:Y:S02]  /*06a0*/  LDG.E.64.CONSTANT R16, desc[UR10][R20.64+0x3008] ;  /* 0x0030080a14107981 */ /* 0x000164000c1e9b00 */
[----:B-----5:R-:W-:Y:S01]  /*06b0*/  DSETP.GEU.AND P0, PT, R2, R6, PT ;  /* 0x000000060200722a */ /* 0x020fe20003f0e000 */
[----:B------:R-:W-:Y:S01]  /*06c0*/  BSSY.RECONVERGENT B2, `(.L_x_14) ;  /* 0x0000014000027945 */ /* 0x000fe20003800200 */
[----:B------:R-:W-:-:S02]  /*06d0*/  IMAD.MOV.U32 R26, RZ, RZ, R6 ;  /* 0x000000ffff1a7224 */ /* 0x000fc400078e0006 */
[----:B------:R-:W-:Y:S02]  /*06e0*/  IMAD.MOV.U32 R27, RZ, RZ, R7 ;  /* 0x000000ffff1b7224 */ /* 0x000fe400078e0007 */
[----:B------:R-:W-:Y:S02]  /*06f0*/  IMAD.MOV.U32 R29, RZ, RZ, R4 ;  /* 0x000000ffff1d7224 */ /* 0x000fe400078e0004 */
[----:B------:R-:W-:-:S06]  /*0700*/  IMAD.MOV.U32 R18, RZ, RZ, R5 ;  /* 0x000000ffff127224 */ /* 0x000fcc00078e0005 */
[----:B0-----:R-:W-:Y:S05]  /*0710*/  @!P0 BRA `(.L_x_15) ;  /* 0x0000000000388947 */ /* 0x001fea0003800000 */
        /* <DEDUP_REMOVED lines=14> */
.L_x_15:
[----:B------:R-:W-:Y:S05]  /*0800*/  BSYNC.RECONVERGENT B2 ;  /* 0x0000000000027941 */ /* 0x000fea0003800200 */
.L_x_14:
[----:B------:R-:W-:Y:S01]  /*0810*/  DSETP.GEU.AND P0, PT, R26, R14, PT ;  /* 0x0000000e1a00722a */ /* 0x000fe20003f0e000 */
[----:B------:R-:W-:Y:S01]  /*0820*/  BSSY.RECONVERGENT B2, `(.L_x_16) ;  /* 0x0000014000027945 */ /* 0x000fe20003800200 */
[----:B------:R-:W-:Y:S02]  /*0830*/  IMAD.MOV.U32 R2, RZ, RZ, R14 ;  /* 0x000000ffff027224 */ /* 0x000fe400078e000e */
[----:B------:R-:W-:Y:S02]  /*0840*/  IMAD.MOV.U32 R3, RZ, RZ, R15 ;  /* 0x000000ffff037224 */ /* 0x000fe400078e000f */
[----:B------:R-:W-:Y:S02]  /*0850*/  IMAD.MOV.U32 R5, RZ, RZ, R12 ;  /* 0x000000ffff057224 */ /* 0x000fe400078e000c */
[----:B------:R-:W-:-:S06]  /*0860*/  IMAD.MOV.U32 R7, RZ, RZ, R13 ;  /* 0x000000ffff077224 */ /* 0x000fcc00078e000d */
        /* <DEDUP_REMOVED lines=15> */
.L_x_17:
[----:B------:R-:W-:Y:S05]  /*0960*/  BSYNC.RECONVERGENT B2 ;  /* 0x0000000000027941 */ /* 0x000fea0003800200 */
.L_x_16:
        /* <DEDUP_REMOVED lines=21> */
.L_x_19:
[----:B------:R-:W-:Y:S05]  /*0ac0*/  BSYNC.RECONVERGENT B2 ;  /* 0x0000000000027941 */ /* 0x000fea0003800200 */
.L_x_18:
[----:B------:R-:W-:-:S05]  /*0ad0*/  VIADD R19, R19, 0x400 ;  /* 0x0000040013137836 */ /* 0x000fca0000000000 */
[----:B------:R-:W-:-:S13]  /*0ae0*/  ISETP.GE.AND P0, PT, R19, UR4, PT ;  /* 0x0000000413007c0c */ /* 0x000fda000bf06270 */
[----:B------:R-:W-:Y:S05]  /*0af0*/  @!P0 BRA `(.L_x_20) ;  /* 0xfffffff800708947 */ /* 0x000fea000383ffff */
.L_x_6:
[----:B------:R-:W-:Y:S05]  /*0b00*/  BSYNC.RECONVERGENT B1 ;  /* 0x0000000000017941 */ /* 0x000fea0003800200 */
.L_x_5:
[----:B------:R-:W2:Y:S02]  /*0b10*/  LDCU UR6, c[0x0][0x390] ;  /* 0x00007200ff0677ac */ /* 0x000ea40008000800 */
[----:B--2---:R-:W-:-:S09]  /*0b20*/  UISETP.GE.AND UP0, UPT, UR6, 0x100, UPT ;  /* 0x000001000600788c */ /* 0x004fd2000bf06270 */
[----:B------:R-:W-:Y:S05]  /*0b30*/  BRA.U !UP0, `(.L_x_21) ;  /* 0x0000001508507547 */ /* 0x000fea000b800000 */
[----:B0-----:R-:W0:Y:S01]  /*0b40*/  S2R R9, SR_LANEID ;  /* 0x0000000000097919 */ /* 0x001e220000000000 */
[----:B------:R-:W-:Y:S01]  /*0b50*/  BSSY.RECONVERGENT B1, `(.L_x_22) ;  /* 0x000001f000017945 */ /* 0x000fe20003800200 */
[----:B-----5:R-:W-:Y:S01]  /*0b60*/  IMAD.MOV.U32 R11, RZ, RZ, R12 ;  /* 0x000000ffff0b7224 */ /* 0x020fe200078e000c */
[----:B------:R2:W3:Y:S01]  /*0b70*/  SHFL.DOWN PT, R4, R14, 0x1, 0x1f ;  /* 0x08201f000e047f89 */ /* 0x0004e200000e0000 */
[----:B------:R-:W-:Y:S02]  /*0b80*/  IMAD.MOV.U32 R16, RZ, RZ, R13 ;  /* 0x000000ffff107224 */ /* 0x000fe400078e000d */
[----:B-1----:R-:W-:Y:S01]  /*0b90*/  IMAD.MOV.U32 R2, RZ, RZ, R14 ;  /* 0x000000ffff027224 */ /* 0x002fe200078e000e */
[----:B------:R2:W1:Y:S01]  /*0ba0*/  SHFL.DOWN PT, R5, R15, 0x1, 0x1f ;  /* 0x08201f000f057f89 */ /* 0x00046200000e0000 */
[----:B------:R-:W-:-:S03]  /*0bb0*/  IMAD.MOV.U32 R3, RZ, RZ, R15 ;  /* 0x000000ffff037224 */ /* 0x000fc600078e000f */
[----:B------:R2:W4:Y:S04]  /*0bc0*/  SHFL.DOWN PT, R7, R12, 0x1, 0x1f ;  /* 0x08201f000c077f89 */ /* 0x00052800000e0000 */
[----:B------:R2:W1:Y:S01]  /*0bd0*/  SHFL.DOWN PT, R17, R13, 0x1, 0x1f ;  /* 0x08201f000d117f89 */ /* 0x00046200000e0000 */
[----:B0-----:R-:W-:-:S13]  /*0be0*/  ISETP.GT.AND P0, PT, R9, 0x1e, PT ;  /* 0x0000001e0900780c */ /* 0x001fda0003f04270 */
[----:B-1234-:R-:W-:Y:S05]  /*0bf0*/  @P0 BRA `(.L_x_23) ;  /* 0x0000000000500947 */ /* 0x01efea0003800000 */
[----:B------:R-:W-:Y:S01]  /*0c00*/  DSETP.GEU.AND P0, PT, R14, R4, PT ;  /* 0x000000040e00722a */ /* 0x000fe20003f0e000 */
[----:B------:R-:W-:Y:S02]  /*0c10*/  IMAD.MOV.U32 R11, RZ, RZ, R7 ;  /* 0x000000ffff0b7224 */ /* 0x000fe400078e0007 */
[----:B------:R-:W-:Y:S02]  /*0c20*/  IMAD.MOV.U32 R16, RZ, RZ, R17 ;  /* 0x000000ffff107224 */ /* 0x000fe400078e0011 */
        /* <DEDUP_REMOVED lines=9> */
[CC--:B------:R-:W-:Y:S02]  /*0cc0*/  ISETP.LT.U32.AND P1, PT, R12.reuse, R7.reuse, PT ;  /* 0x000000070c00720c */ /* 0x0c0fe40003f21070 */
[C---:B------:R-:W-:Y:S02]  /*0cd0*/  ISETP.GE.U32.AND P0, PT, R12.reuse, R7, PT ;  /* 0x000000070c00720c */ /* 0x040fe40003f06070 */
[CC--:B------:R-:W-:Y:S02]  /*0ce0*/  ISETP.LT.AND.EX P1, PT, R13.reuse, R17.reuse, PT, P1 ;  /* 0x000000110d00720c */ /* 0x0c0fe40003f21310 */
[C---:B------:R-:W-:Y:S02]  /*0cf0*/  ISETP.GE.AND.EX P0, PT, R13.reuse, R17, PT, P0 ;  /* 0x000000110d00720c */ /* 0x040fe40003f06300 */
[----:B------:R-:W-:Y:S02]  /*0d00*/  SEL R11, R12, R7, P1 ;  /* 0x000000070c0b7207 */ /* 0x000fe40000800000 */
[----:B------:R-:W-:-:S02]  /*0d10*/  SEL R16, R13, R17, P1 ;  /* 0x000000110d107207 */ /* 0x000fc40000800000 */
[----:B------:R-:W-:Y:S02]  /*0d20*/  FSEL R2, R14, R4, !P0 ;  /* 0x000000040e027208 */ /* 0x000fe40004000000 */
[----:B------:R-:W-:-:S07]  /*0d30*/  FSEL R3, R15, R5, !P0 ;  /* 0x000000050f037208 */ /* 0x000fce0004000000 */
.L_x_23:
[----:B------:R-:W-:Y:S05]  /*0d40*/  BSYNC.RECONVERGENT B1 ;  /* 0x0000000000017941 */ /* 0x000fea0003800200 */
.L_x_22:
[----:B------:R-:W-:Y:S01]  /*0d50*/  ISETP.GT.AND P0, PT, R9, 0x1d, PT ;  /* 0x0000001d0900780c */ /* 0x000fe20003f04270 */
[----:B------:R0:W1:Y:S01]  /*0d60*/  SHFL.DOWN PT, R6, R2, 0x2, 0x1f ;  /* 0x08401f0002067f89 */ /* 0x00006200000e0000 */
[----:B------:R-:W-:Y:S01]  /*0d70*/  BSSY.RECONVERGENT B1, `(.L_x_24) ;  /* 0x000001d000017945 */ /* 0x000fe20003800200 */
[----:B------:R-:W-:Y:S02]  /*0d80*/  IMAD.MOV.U32 R8, RZ, RZ, R11 ;  /* 0x000000ffff087224 */ /* 0x000fe400078e000b */
[----:B------:R0:W2:Y:S01]  /*0d90*/  SHFL.DOWN PT, R7, R3, 0x2, 0x1f ;  /* 0x08401f0003077f89 */ /* 0x0000a200000e0000 */
[----:B------:R-:W-:Y:S02]  /*0da0*/  IMAD.MOV.U32 R10, RZ, RZ, R16 ;  /* 0x000000ffff0a7224 */ /* 0x000fe400078e0010 */
[----:B------:R-:W-:Y:S01]  /*0db0*/  IMAD.MOV.U32 R4, RZ, RZ, R2 ;  /* 0x000000ffff047224 */ /* 0x000fe200078e0002 */
[----:B------:R0:W3:Y:S01]  /*0dc0*/  SHFL.DOWN PT, R12, R11, 0x2, 0x1f ;  /* 0x08401f000b0c7f89 */ /* 0x0000e200000e0000 */
[----:B------:R-:W-:-:S03]  /*0dd0*/  IMAD.MOV.U32 R5, RZ, RZ, R3 ;  /* 0x000000ffff057224 */ /* 0x000fc600078e0003 */
[----:B------:R0:W4:Y:S01]  /*0de0*/  SHFL.DOWN PT, R13, R16, 0x2, 0x1f ;  /* 0x08401f00100d7f89 */ /* 0x00012200000e0000 */
[----:B------:R-:W-:Y:S05]  /*0df0*/  @P0 BRA `(.L_x_25) ;  /* 0x0000000000500947 */ /* 0x000fea0003800000 */
[----:B-12---:R-:W-:Y:S01]  /*0e00*/  DSETP.GEU.AND P0, PT, R2, R6, PT ;  /* 0x000000060200722a */ /* 0x006fe20003f0e000 */
[----:B---3--:R-:W-:Y:S02]  /*0e10*/  IMAD.MOV.U32 R8, RZ, RZ, R12 ;  /* 0x000000ffff087224 */ /* 0x008fe400078e000c */
[----:B----4-:R-:W-:Y:S02]  /*0e20*/  IMAD.MOV.U32 R10, RZ, RZ, R13 ;  /* 0x000000ffff0a7224 */ /* 0x010fe400078e000d */
        /* <DEDUP_REMOVED lines=17> */
.L_x_25:
[----:B------:R-:W-:Y:S05]  /*0f40*/  BSYNC.RECONVERGENT B1 ;  /* 0x0000000000017941 */ /* 0x000fea0003800200 */
.L_x_24:
[----:B------:R-:W-:Y:S01]  /*0f50*/  ISETP.GT.AND P0, PT, R9, 0x1b, PT ;  /* 0x0000001b0900780c */ /* 0x000fe20003f04270 */
[----:B-1----:R1:W1:Y:S01]  /*0f60*/  SHFL.DOWN PT, R6, R4, 0x4, 0x1f ;  /* 0x08801f0004067f89 */ /* 0x00226200000e0000 */
[----:B------:R-:W-:Y:S01]  /*0f70*/  BSSY.RECONVERGENT B1, `(.L_x_26) ;  /* 0x000001d000017945 */ /* 0x000fe20003800200 */
[----:B0-----:R-:W-:Y:S02]  /*0f80*/  IMAD.MOV.U32 R11, RZ, RZ, R8 ;  /* 0x000000ffff0b7224 */ /* 0x001fe400078e0008 */
[----:B--2---:R0:W2:Y:S01]  /*0f90*/  SHFL.DOWN PT, R7, R5, 0x4, 0x1f ;  /* 0x08801f0005077f89 */ /* 0x0040a200000e0000 */
[----:B---3--:R-:W-:Y:S02]  /*0fa0*/  IMAD.MOV.U32 R12, RZ, RZ, R10 ;  /* 0x000000ffff0c7224 */ /* 0x008fe400078e000a */
[----:B------:R-:W-:Y:S01]  /*0fb0*/  IMAD.MOV.U32 R2, RZ, RZ, R4 ;  /* 0x000000ffff027224 */ /* 0x000fe200078e0004 */
[----:B----4-:R0:W3:Y:S01]  /*0fc0*/  SHFL.DOWN PT, R13, R8, 0x4, 0x1f ;  /* 0x08801f00080d7f89 */ /* 0x0100e200000e0000 */
        /* <DEDUP_REMOVED lines=23> */
.L_x_27:
[----:B------:R-:W-:Y:S05]  /*1140*/  BSYNC.RECONVERGENT B1 ;  /* 0x0000000000017941 */ /* 0x000fea0003800200 */
.L_x_26:
[----:B------:R-:W-:Y:S01]  /*1150*/  ISETP.GT.AND P0, PT, R9, 0x17, PT ;  /* 0x000000170900780c */ /* 0x000fe20003f04270 */
[----:B-1----:R1:W1:Y:S01]  /*1160*/  SHFL.DOWN PT, R6, R2, 0x8, 0x1f ;  /* 0x09001f0002067f89 */ /* 0x00226200000e0000 */
[----:B------:R-:W-:Y:S01]  /*1170*/  BSSY.RECONVERGENT B1, `(.L_x_28) ;  /* 0x000001d000017945 */ /* 0x000fe20003800200 */
[----:B0-----:R-:W-:Y:S02]  /*1180*/  IMAD.MOV.U32 R8, RZ, RZ, R11 ;  /* 0x000000ffff087224 */ /* 0x001fe400078e000b */
[----:B--2---:R0:W2:Y:S01]  /*1190*/  SHFL.DOWN PT, R7, R3, 0x8, 0x1f ;  /* 0x09001f0003077f89 */ /* 0x0040a200000e0000 */
[----:B------:R-:W-:Y:S02]  /*11a0*/  IMAD.MOV.U32 R10, RZ, RZ, R12 ;  /* 0x000000ffff0a7224 */ /* 0x000fe400078e000c */
[----:B------:R-:W-:Y:S01]  /*11b0*/  IMAD.MOV.U32 R4, RZ, RZ, R2 ;  /* 0x000000ffff047224 */ /* 0x000fe200078e0002 */
[----:B------:R0:W0:Y:S01]  /*11c0*/  SHFL.DOWN PT, R14, R11, 0x8, 0x1f ;  /* 0x09001f000b0e7f89 */ /* 0x00002200000e0000 */
[----:B------:R-:W-:-:S03]  /*11d0*/  IMAD.MOV.U32 R5, RZ, RZ, R3 ;  /* 0x000000ffff057224 */ /* 0x000fc600078e0003 */
[----:B---3--:R3:W0:Y:S01]  /*11e0*/  SHFL.DOWN PT, R13, R12, 0x8, 0x1f ;  /* 0x09001f000c0d7f89 */ /* 0x00862200000e0000 */
[----:B------:R-:W-:Y:S05]  /*11f0*/  @P0 BRA `(.L_x_29) ;  /* 0x0000000000500947 */ /* 0x000fea0003800000 */
[----:B-12---:R-:W-:Y:S01]  /*1200*/  DSETP.GEU.AND P0, PT, R2, R6, PT ;  /* 0x000000060200722a */ /* 0x006fe20003f0e000 */
[----:B0-----:R-:W-:Y:S02]  /*1210*/  IMAD.MOV.U32 R8, RZ, RZ, R14 ;  /* 0x000000ffff087224 */ /* 0x001fe400078e000e */
        /* <DEDUP_REMOVED lines=18> */
.L_x_29:
[----:B------:R-:W-:Y:S05]  /*1340*/  BSYNC.RECONVERGENT B1 ;  /* 0x0000000000017941 */ /* 0x000fea0003800200 */
.L_x_28:
[----:B------:R-:W-:Y:S01]  /*1350*/  ISETP.GT.AND P0, PT, R9, 0xf, PT ;  /* 0x0000000f0900780c */ /* 0x000fe20003f04270 */
[----:B-1----:R1:W1:Y:S01]  /*1360*/  SHFL.DOWN PT, R2, R4, 0x10, 0x1f ;  /* 0x0a001f0004027f89 */ /* 0x00226200000e0000 */
[----:B------:R-:W-:Y:S01]  /*1370*/  BSSY.RECONVERGENT B1, `(.L_x_30) ;  /* 0x000001d000017945 */ /* 0x000fe20003800200 */
[----:B0-----:R-:W-:Y:S02]  /*1380*/  IMAD.MOV.U32 R14, RZ, RZ, R8 ;  /* 0x000000ffff0e7224 */ /* 0x001fe400078e0008 */
[----:B------:R0:W0:Y:S01]  /*1390*/  SHFL.DOWN PT, R3, R5, 0x10, 0x1f ;  /* 0x0a001f0005037f89 */ /* 0x00002200000e0000 */
[----:B----4-:R-:W-:Y:S02]  /*13a0*/  IMAD.MOV.U32 R15, RZ, RZ, R10 ;  /* 0x000000ffff0f7224 */ /* 0x010fe400078e000a */
[----:B---3--:R-:W-:Y:S01]  /*13b0*/  IMAD.MOV.U32 R12, RZ, RZ, R4 ;  /* 0x000000ffff0c7224 */ /* 0x008fe200078e0004 */
[----:B--2---:R2:W3:Y:S01]  /*13c0*/  SHFL.DOWN PT, R7, R8, 0x10, 0x1f ;  /* 0x0a001f0008077f89 */ /* 0x0044e200000e0000 */
[----:B------:R-:W-:-:S03]  /*13d0*/  IMAD.MOV.U32 R13, RZ, RZ, R5 ;  /* 0x000000ffff0d7224 */ /* 0x000fc600078e0005 */
[----:B------:R2:W4:Y:S01]  /*13e0*/  SHFL.DOWN PT, R11, R10, 0x10, 0x1f ;  /* 0x0a001f000a0b7f89 */ /* 0x00052200000e0000 */
[----:B------:R-:W-:Y:S05]  /*13f0*/  @P0 BRA `(.L_x_31) ;  /* 0x0000000000500947 */ /* 0x000fea0003800000 */
[----:B01----:R-:W-:Y:S01]  /*1400*/  DSETP.GEU.AND P0, PT, R4, R2, PT ;  /* 0x000000020400722a */ /* 0x003fe20003f0e000 */
        /* <DEDUP_REMOVED lines=19> */
.L_x_31:
[----:B------:R-:W-:Y:S05]  /*1540*/  BSYNC.RECONVERGENT B1 ;  /* 0x0000000000017941 */ /* 0x000fea0003800200 */
.L_x_30:
[----:B------:R-:W-:Y:S01]  /*1550*/  ISETP.NE.AND P0, PT, R9, RZ, PT ;  /* 0x000000ff0900720c */ /* 0x000fe20003f05270 */
[----:B------:R-:W-:-:S12]  /*1560*/  BSSY.RECONVERGENT B1, `(.L_x_32) ;  /* 0x000000a000017945 */ /* 0x000fd80003800200 */
[----:B------:R-:W-:Y:S05]  /*1570*/  @P0 BRA `(.L_x_33) ;  /* 0x0000000000200947 */ /* 0x000fea0003800000 */
[----:B-1----:R-:W1:Y:S01]  /*1580*/  S2R R4, SR_CgaCtaId ;  /* 0x0000000000047919 */ /* 0x002e620000008800 */
[----:B0-----:R-:W-:Y:S02]  /*1590*/  MOV R3, 0x400 ;  /* 0x0000040000037802 */ /* 0x001fe40000000f00 */
[----:B------:R-:W-:-:S04]  /*15a0*/  SHF.R.U32.HI R2, RZ, 0x1, R0 ;  /* 0x00000001ff027819 */ /* 0x000fc80000011600 */
[----:B------:R-:W-:Y:S02]  /*15b0*/  LOP3.LUT R2, R2, 0x1f0, RZ, 0xc0, !PT ;  /* 0x000001f002027812 */ /* 0x000fe400078ec0ff */
[----:B-1----:R-:W-:-:S05]  /*15c0*/  LEA R3, R4, R3, 0x18 ;  /* 0x0000000304037211 */ /* 0x002fca00078ec0ff */
[----:B------:R-:W-:-:S05]  /*15d0*/  IMAD.IADD R3, R2, 0x1, R3 ;  /* 0x0000000102037824 */ /* 0x000fca00078e0203 */
[----:B------:R0:W-:Y:S04]  /*15e0*/  STS.64 [R3+0x10], R14 ;  /* 0x0000100e03007388 */ /* 0x0001e80000000a00 */
[----:B------:R0:W-:Y:S02]  /*15f0*/  STS.64 [R3+0x8], R12 ;  /* 0x0000080c03007388 */ /* 0x0001e40000000a00 */
.L_x_33:
[----:B------:R-:W-:Y:S05]  /*1600*/  BSYNC.RECONVERGENT B1 ;  /* 0x0000000000017941 */ /* 0x000fea0003800200 */
.L_x_32:
[----:B------:R-:W-:Y:S01]  /*1610*/  BAR.SYNC.DEFER_BLOCKING 0x0 ;  /* 0x0000000000007b1d */ /* 0x000fe20000010000 */
[----:B------:R-:W-:-:S13]  /*1620*/  ISETP.NE.AND P1, PT, R0, RZ, PT ;  /* 0x000000ff0000720c */ /* 0x000fda0003f25270 */
[----:B------:R-:W-:Y:S05]  /*1630*/  @P1 BRA `(.L_x_34) ;  /* 0x0000005400901947 */ /* 0x000fea0003800000 */
[----:B0-----:R-:W0:Y:S01]  /*1640*/  S2R R3, SR_CgaCtaId ;  /* 0x0000000000037919 */ /* 0x001e220000008800 */
[----:B------:R-:W-:Y:S01]  /*1650*/  MOV R0, 0x400 ;  /* 0x0000040000007802 */ /* 0x000fe20000000f00 */
[----:B------:R-:W-:Y:S03]  /*1660*/  BSSY.RECONVERGENT B1, `(.L_x_35) ;  /* 0x000001a000017945 */ /* 0x000fe60003800200 */
[----:B0-----:R-:W-:-:S05]  /*1670*/  LEA R0, R3, R0, 0x18 ;  /* 0x0000000003007211 */ /* 0x001fca00078ec0ff */
[----:B------:R-:W0:Y:S04]  /*1680*/  LDS.64 R16, [R0+0x18] ;  /* 0x0000180000107984 */ /* 0x000e280000000a00 */
[----:B-1-3--:R-:W1:Y:S04]  /*1690*/  LDS.128 R4, [R0+0x20] ;  /* 0x0000200000047984 */ /* 0x00ae680000000c00 */
[----:B------:R3:W3:Y:S04]  /*16a0*/  LDS.64 R2, [R0+0x80] ;  /* 0x0000800000027984 */ /* 0x0006e80000000a00 */
[----:B--2-4-:R2:W4:Y:S01]  /*16b0*/  LDS.128 R8, [R0+0x30] ;  /* 0x0000300000087984 */ /* 0x0145220000000c00 */
[----:B0-----:R-:W-:Y:S01]  /*16c0*/  DSETP.GEU.AND P0, PT, R12, R16, PT ;  /* 0x000000100c00722a */ /* 0x001fe20003f0e000 */
[----:B------:R-:W-:-:S02]  /*16d0*/  IMAD.MOV.U32 R20, RZ, RZ, R16 ;  /* 0x000000ffff147224 */ /* 0x000fc400078e0010 */
[----:B------:R-:W-:Y:S02]  /*16e0*/  IMAD.MOV.U32 R21, RZ, RZ, R17 ;  /* 0x000000ffff157224 */ /* 0x000fe400078e0011 */
[----:B-1----:R-:W-:Y:S02]  /*16f0*/  IMAD.MOV.U32 R22, RZ, RZ, R4 ;  /* 0x000000ffff167224 */ /* 0x002fe400078e0004 */
[----:B------:R-:W-:-:S07]  /*1700*/  IMAD.MOV.U32 R23, RZ, RZ, R5 ;  /* 0x000000ffff177224 */ /* 0x000fce00078e0005 */
[----:B--234-:R-:W-:Y:S05]  /*1710*/  @!P0 BRA `(.L_x_36) ;  /* 0x0000000000388947 */ /* 0x01cfea0003800000 */
[----:B------:R-:W-:Y:S01]  /*1720*/  DSETP.GEU.AND P0, PT, R16, R12, PT ;  /* 0x0000000c1000722a */ /* 0x000fe20003f0e000 */
[----:B------:R-:W-:Y:S02]  /*1730*/  IMAD.MOV.U32 R20, RZ, RZ, R12 ;  /* 0x000000ffff147224 */ /* 0x000fe400078e000c */
[----:B------:R-:W-:Y:S02]  /*1740*/  IMAD.MOV.U32 R21, RZ, RZ, R13 ;  /* 0x000000ffff157224 */ /* 0x000fe400078e000d */
[----:B------:R-:W-:Y:S02]  /*1750*/  IMAD.MOV.U32 R22, RZ, RZ, R14 ;  /* 0x000000ffff167224 */ /* 0x000fe400078e000e */
[----:B------:R-:W-:-:S07]  /*1760*/  IMAD.MOV.U32 R23, RZ, RZ, R15 ;  /* 0x000000ffff177224 */ /* 0x000fce00078e000f */
[----:B------:R-:W-:Y:S05]  /*1770*/  @!P0 BRA `(.L_x_36) ;  /* 0x0000000000208947 */ /* 0x000fea0003800000 */
        /* <DEDUP_REMOVED lines=8> */
.L_x_36:
[----:B------:R-:W-:Y:S05]  /*1800*/  BSYNC.RECONVERGENT B1 ;  /* 0x0000000000017941 */ /* 0x000fea0003800200 */
.L_x_35:
[----:B------:R0:W1:Y:S01]  /*1810*/  LDS.128 R12, [R0+0x40] ;  /* 0x00004000000c7984 */ /* 0x0000620000000c00 */
[----:B------:R-:W-:Y:S01]  /*1820*/  DSETP.GEU.AND P0, PT, R20, R6, PT ;  /* 0x000000061400722a */ /* 0x000fe20003f0e000 */
[----:B------:R-:W-:Y:S01]  /*1830*/  BSSY.RECONVERGENT B1, `(.L_x_37) ;  /* 0x0000015000017945 */ /* 0x000fe20003800200 */
[----:B------:R-:W-:Y:S01]  /*1840*/  IMAD.MOV.U32 R4, RZ, RZ, R6 ;  /* 0x000000ffff047224 */ /* 0x000fe200078e0006 */
[----:B------:R0:W2:Y:S01]  /*1850*/  LDS.128 R16, [R0+0x50] ;  /* 0x0000500000107984 */ /* 0x0000a20000000c00 */
[----:B------:R-:W-:Y:S02]  /*1860*/  IMAD.MOV.U32 R5, RZ, RZ, R7 ;  /* 0x000000ffff057224 */ /* 0x000fe400078e0007 */
[----:B------:R-:W-:Y:S02]  /*1870*/  IMAD.MOV.U32 R27, RZ, RZ, R8 ;  /* 0x000000ffff1b7224 */ /* 0x000fe400078e0008 */
[----:B------:R-:W-:-:S06]  /*1880*/  IMAD.MOV.U32 R29, RZ, RZ, R9 ;  /* 0x000000ffff1d7224 */ /* 0x000fcc00078e0009 */
[----:B0-----:R-:W-:Y:S05]  /*1890*/  @!P0 BRA `(.L_x_38) ;  /* 0x0000000000388947 */ /* 0x001fea0003800000 */
[----:B------:R-:W-:Y:S01]  /*18a0*/  DSETP.GEU.AND P0, PT, R6, R20, PT ;  /* 0x000000140600722a */ /* 0x000fe20003f0e000 */
[----:B------:R-:W-:Y:S02]  /*18b0*/  IMAD.MOV.U32 R27, RZ, RZ, R22 ;  /* 0x000000ffff1b7224 */ /* 0x000fe400078e0016 */
[----:B------:R-:W-:Y:S02]  /*18c0*/  IMAD.MOV.U32 R29, RZ, RZ, R23 ;  /* 0x000000ffff1d7224 */ /* 0x000fe400078e0017 */
[----:B------:R-:W-:Y:S02]  /*18d0*/  IMAD.MOV.U32 R4, RZ, RZ, R20 ;  /* 0x000000ffff047224 */ /* 0x000fe400078e0014 */
[----:B------:R-:W-:-:S07]  /*18e0*/  IMAD.MOV.U32 R5, RZ, RZ, R21 ;  /* 0x000000ffff057224 */ /* 0x000fce00078e0015 */
[----:B------:R-:W-:Y:S05]  /*18f0*/  @!P0 BRA `(.L_x_38) ;  /* 0x0000000000208947 */ /* 0x000fea0003800000 */
        /* <DEDUP_REMOVED lines=8> */
.L_x_38:
[----:B------:R-:W-:Y:S05]  /*1980*/  BSYNC.RECONVERGENT B1 ;  /* 0x0000000000017941 */ /* 0x000fea0003800200 */
.L_x_37:
[----:B------:R-:W-:Y:S01]  /*1990*/  DSETP.GEU.AND P0, PT, R4, R10, PT ;  /* 0x0000000a0400722a */ /* 0x000fe20003f0e000 */
[----:B------:R-:W-:Y:S01]  /*19a0*/  BSSY.RECONVERGENT B1, `(.L_x_39) ;  /* 0x0000014000017945 */ /* 0x000fe20003800200 */
[----:B------:R-:W-:Y:S02]  /*19b0*/  IMAD.MOV.U32 R20, RZ, RZ, R10 ;  /* 0x000000ffff147224 */ /* 0x000fe400078e000a */
[----:B------:R-:W-:Y:S02]  /*19c0*/  IMAD.MOV.U32 R21, RZ, RZ, R11 ;  /* 0x000000ffff157224 */ /* 0x000fe400078e000b */
[----:B-1----:R-:W-:Y:S02]  /*19d0*/  IMAD.MOV.U32 R25, RZ, RZ, R12 ;  /* 0x000000ffff197224 */ /* 0x002fe400078e000c */
[----:B------:R-:W-:-:S06]  /*19e0*/  IMAD.MOV.U32 R23, RZ, RZ, R13 ;  /* 0x000000ffff177224 */ /* 0x000fcc00078e000d */
[----:B------:R-:W-:Y:S05]  /*19f0*/  @!P0 BRA `(.L_x_40) ;  /* 0x0000000000388947 */ /* 0x000fea0003800000 */
        /* <DEDUP_REMOVED lines=14> */
.L_x_40:
[----:B------:R-:W-:Y:S05]  /*1ae0*/  BSYNC.RECONVERGENT B1 ;  /* 0x0000000000017941 */ /* 0x000fea0003800200 */
.L_x_39:
[----:B------:R0:W1:Y:S01]  /*1af0*/  LDS.128 R8, [R0+0x60] ;  /* 0x0000600000087984 */ /* 0x0000620000000c00 */
[----:B------:R-:W-:Y:S01]  /*1b00*/  DSETP.GEU.AND P0, PT, R20, R14, PT ;  /* 0x0000000e1400722a */ /* 0x000fe20003f0e000 */
[----:B------:R-:W-:Y:S01]  /*1b10*/  BSSY.RECONVERGENT B1, `(.L_x_41) ;  /* 0x0000015000017945 */ /* 0x000fe20003800200 */
[----:B------:R-:W-:Y:S01]  /*1b20*/  IMAD.MOV.U32 R12, RZ, RZ, R14 ;  /* 0x000000ffff0c7224 */ /* 0x000fe200078e000e */
[----:B------:R0:W3:Y:S01]  /*1b30*/  LDS.128 R4, [R0+0x70] ;  /* 0x0000700000047984 */ /* 0x0000e20000000c00 */
[----:B------:R-:W-:Y:S02]  /*1b40*/  IMAD.MOV.U32 R13, RZ, RZ, R15 ;  /* 0x000000ffff0d7224 */ /* 0x000fe400078e000f */
[----:B--2---:R-:W-:Y:S02]  /*1b50*/  IMAD.MOV.U32 R27, RZ, RZ, R16 ;  /* 0x000000ffff1b7224 */ /* 0x004fe400078e0010 */
        /* <DEDUP_REMOVED lines=16> */
.L_x_42:
[----:B------:R-:W-:Y:S05]  /*1c60*/  BSYNC.RECONVERGENT B1 ;  /* 0x0000000000017941 */ /* 0x000fea0003800200 */
.L_x_41:
        /* <DEDUP_REMOVED lines=21> */
.L_x_44:
[----:B------:R-:W-:Y:S05]  /*1dc0*/  BSYNC.RECONVERGENT B1 ;  /* 0x0000000000017941 */ /* 0x000fea0003800200 */
.L_x_43:
[----:B------:R-:W-:Y:S01]  /*1dd0*/  DSETP.GEU.AND P0, PT, R14, R10, PT ;  /* 0x0000000a0e00722a */ /* 0x000fe20003f0e000 */
[----:B------:R-:W-:Y:S01]  /*1de0*/  BSSY.RECONVERGENT B1, `(.L_x_45) ;  /* 0x0000014000017945 */ /* 0x000fe20003800200 */
[----:B------:R-:W-:Y:S02]  /*1df0*/  IMAD.MOV.U32 R8, RZ, RZ, R10 ;  /* 0x000000ffff087224 */ /* 0x000fe400078e000a */
[----:B------:R-:W-:Y:S02]  /*1e00*/  IMAD.MOV.U32 R9, RZ, RZ, R11 ;  /* 0x000000ffff097224 */ /* 0x000fe400078e000b */
[----:B---3--:R-:W-:Y:S02]  /*1e10*/  IMAD.MOV.U32 R17, RZ, RZ, R4 ;  /* 0x000000ffff117224 */ /* 0x008fe400078e0004 */
        /* <DEDUP_REMOVED lines=16> */
.L_x_46:
[----:B------:R-:W-:Y:S05]  /*1f20*/  BSYNC.RECONVERGENT B1 ;  /* 0x0000000000017941 */ /* 0x000fea0003800200 */
.L_x_45:
[----:B------:R-:W-:Y:S01]  /*1f30*/  DSETP.GEU.AND P0, PT, R8, R6, PT ;  /* 0x000000060800722a */ /* 0x000fe20003f0e000 */
[----:B------:R-:W-:Y:S02]  /*1f40*/  IMAD.MOV.U32 R12, RZ, RZ, R6 ;  /* 0x000000ffff0c7224 */ /* 0x000fe400078e0006 */
[----:B------:R-:W-:Y:S02]  /*1f50*/  IMAD.MOV.U32 R13, RZ, RZ, R7 ;  /* 0x000000ffff0d7224 */ /* 0x000fe400078e0007 */
[----:B------:R-:W-:Y:S02]  /*1f60*/  IMAD.MOV.U32 R14, RZ, RZ, R2 ;  /* 0x000000ffff0e7224 */ /* 0x000fe400078e0002 */
[----:B------:R-:W-:-:S07]  /*1f70*/  IMAD.MOV.U32 R15, RZ, RZ, R3 ;  /* 0x000000ffff0f7224 */ /* 0x000fce00078e0003 */
        /* <DEDUP_REMOVED lines=14> */
[----:B------:R-:W-:Y:S01]  /*2060*/  SEL R15, R0, R3, P2 ;  /* 0x00000003000f7207 */ /* 0x000fe20001000000 */
[----:B------:R-:W-:Y:S06]  /*2070*/  BRA `(.L_x_34) ;  /* 0x0000004c00007947 */ /* 0x000fec0003800000 */
.L_x_21:
[----:B-1----:R-:W1:Y:S01]  /*2080*/  S2R R2, SR_LANEID ;  /* 0x0000000000027919 */ /* 0x002e620000000000 */
[----:B------:R-:W-:Y:S01]  /*2090*/  LOP3.LUT R3, R0, 0x3e0, RZ, 0xc0, !PT ;  /* 0x000003e000037812 */ /* 0x000fe200078ec0ff */
[----:B------:R-:W-:Y:S01]  /*20a0*/  BSSY.RECONVERGENT B1, `(.L_x_47) ;  /* 0x0000024000017945 */ /* 0x000fe20003800200 */
[----:B-----5:R-:W-:Y:S02]  /*20b0*/  IMAD.MOV.U32 R18, RZ, RZ, R12 ;  /* 0x000000ffff127224 */ /* 0x020fe400078e000c */
[----:B------:R-:W-:Y:S02]  /*20c0*/  IMAD.MOV.U32 R20, RZ, RZ, R13 ;  /* 0x000000ffff147224 */ /* 0x000fe400078e000d */
[----:B------:R-:W-:Y:S01]  /*20d0*/  VIADD R4, R3, 0x20 ;  /* 0x0000002003047836 */ /* 0x000fe20000000000 */
[----:B------:R-:W-:Y:S01]  /*20e0*/  LOP3.LUT R3, RZ, R3, RZ, 0x33, !PT ;  /* 0x00000003ff037212 */ /* 0x000fe200078e33ff */
[----:B------:R-:W-:Y:S02]  /*20f0*/  IMAD.MOV.U32 R6, RZ, RZ, R14 ;  /* 0x000000ffff067224 */ /* 0x000fe400078e000e */
[----:B------:R-:W-:Y:S01]  /*2100*/  IMAD.MOV.U32 R7, RZ, RZ, R15 ;  /* 0x000000ffff077224 */ /* 0x000fe200078e000f */
[----:B------:R-:W-:Y:S01]  /*2110*/  ISETP.GT.AND P0, PT, R4, UR6, PT ;  /* 0x0000000604007c0c */ /* 0x000fe2000bf04270 */
[----:B------:R-:W-:-:S05]  /*2120*/  VIADD R3, R3, UR6 ;  /* 0x0000000603037c36 */ /* 0x000fca0008000000 */
[----:B------:R-:W-:-:S05]  /*2130*/  SEL R3, R3, 0x1f, P0 ;  /* 0x0000001f03037807 */ /* 0x000fca0000000000 */
[----:B------:R2:W3:Y:S04]  /*2140*/  SHFL.DOWN PT, R4, R14, 0x1, R3 ;  /* 0x082000000e047989 */ /* 0x0004e800000e0003 */
[----:B------:R2:W4:Y:S04]  /*2150*/  SHFL.DOWN PT, R5, R15, 0x1, R3 ;  /* 0x082000000f057989 */ /* 0x00052800000e0003 */
[----:B0-----:R2:W0:Y:S01]  /*2160*/  SHFL.DOWN PT, R9, R12, 0x1, R3 ;  /* 0x082000000c097989 */ /* 0x00142200000e0003 */
[----:B-1----:R-:W-:-:S03]  /*2170*/  ISETP.GE.AND P0, PT, R2, R3, PT ;  /* 0x000000030200720c */ /* 0x002fc60003f06270 */
[----:B------:R2:W1:Y:S10]  /*2180*/  SHFL.DOWN PT, R11, R13, 0x1, R3 ;  /* 0x082000000d0b7989 */ /* 0x00047400000e0003 */
[----:B--2---:R-:W-:Y:S05]  /*2190*/  @P0 BRA `(.L_x_48) ;  /* 0x0000000000500947 */ /* 0x004fea0003800000 */
[----:B---34-:R-:W-:Y:S01]  /*21a0*/  DSETP.GEU.AND P0, PT, R14, R4, PT ;  /* 0x000000040e00722a */ /* 0x018fe20003f0e000 */
[----:B0-----:R-:W-:Y:S02]  /*21b0*/  IMAD.MOV.U32 R18, RZ, RZ, R9 ;  /* 0x000000ffff127224 */ /* 0x001fe400078e0009 */
[----:B-1----:R-:W-:Y:S02]  /*21c0*/  IMAD.MOV.U32 R20, RZ, RZ, R11 ;  /* 0x000000ffff147224 */ /* 0x002fe400078e000b */
        /* <DEDUP_REMOVED lines=17> */
.L_x_48:
[----:B------:R-:W-:Y:S05]  /*22e0*/  BSYNC.RECONVERGENT B1 ;  /* 0x0000000000017941 */ /* 0x000fea0003800200 */
.L_x_47:
[----:B---3--:R-:W-:Y:S01]  /*22f0*/  VIADD R4, R2, 0x2 ;  /* 0x0000000202047836 */ /* 0x008fe20000000000 */
[----:B------:R2:W3:Y:S01]  /*2300*/  SHFL.DOWN PT, R8, R6, 0x2, R3 ;  /* 0x0840000006087989 */ /* 0x0004e200000e0003 */
[----:B------:R-:W-:Y:S01]  /*2310*/  BSSY.RECONVERGENT B1, `(.L_x_49) ;  /* 0x000001e000017945 */ /* 0x000fe20003800200 */
[----:B------:R-:W-:Y:S02]  /*2320*/  IMAD.MOV.U32 R10, RZ, RZ, R18 ;  /* 0x000000ffff0a7224 */ /* 0x000fe400078e0012 */
[----:B------:R-:W-:Y:S01]  /*2330*/  ISETP.GT.AND P0, PT, R4, R3, PT ;  /* 0x000000030400720c */ /* 0x000fe20003f04270 */
[----:B0-----:R2:W0:Y:S01]  /*2340*/  SHFL.DOWN PT, R9, R7, 0x2, R3 ;  /* 0x0840000007097989 */ /* 0x00142200000e0003 */
[----:B------:R-:W-:Y:S02]  /*2350*/  IMAD.MOV.U32 R16, RZ, RZ, R20 ;  /* 0x000000ffff107224 */ /* 0x000fe400078e0014 */
[----:B------:R-:W-:Y:S01]  /*2360*/  IMAD.MOV.U32 R4, RZ, RZ, R6 ;  /* 0x000000ffff047224 */ /* 0x000fe200078e0006 */
[----:B-1----:R2:W1:Y:S01]  /*2370*/  SHFL.DOWN PT, R11, R18, 0x2, R3 ;  /* 0x08400000120b7989 */ /* 0x00246200000e0003 */
[----:B----4-:R-:W-:-:S03]  /*2380*/  IMAD.MOV.U32 R5, RZ, RZ, R7 ;  /* 0x000000ffff057224 */ /* 0x010fc600078e0007 */
[----:B------:R2:W4:Y:S04]  /*2390*/  SHFL.DOWN PT, R13, R20, 0x2, R3 ;  /* 0x08400000140d7989 */ /* 0x00052800000e0003 */
[----:B------:R-:W-:Y:S05]  /*23a0*/  @P0 BRA `(.L_x_50) ;  /* 0x0000000000500947 */ /* 0x000fea0003800000 */
[----:B0--3--:R-:W-:Y:S01]  /*23b0*/  DSETP.GEU.AND P0, PT, R6, R8, PT ;  /* 0x000000080600722a */ /* 0x009fe20003f0e000 */
[----:B-1----:R-:W-:Y:S02]  /*23c0*/  IMAD.MOV.U32 R10, RZ, RZ, R11 ;  /* 0x000000ffff0a7224 */ /* 0x002fe400078e000b */
        /* <DEDUP_REMOVED lines=18> */
.L_x_50:
[----:B------:R-:W-:Y:S05]  /*24f0*/  BSYNC.RECONVERGENT B1 ;  /* 0x0000000000017941 */ /* 0x000fea0003800200 */
.L_x_49:
[----:B--2---:R-:W-:Y:S01]  /*2500*/  VIADD R6, R2, 0x4 ;  /* 0x0000000402067836 */ /* 0x004fe20000000000 */
[----:B---3--:R2:W3:Y:S01]  /*2510*/  SHFL.DOWN PT, R8, R4, 0x4, R3 ;  /* 0x0880000004087989 */ /* 0x0084e200000e0003 */
[----:B------:R-:W-:Y:S01]  /*2520*/  BSSY.RECONVERGENT B1, `(.L_x_51) ;  /* 0x000001e000017945 */ /* 0x000fe20003800200 */
[----:B------:R-:W-:Y:S02]  /*2530*/  IMAD.MOV.U32 R12, RZ, RZ, R10 ;  /* 0x000000ffff0c7224 */ /* 0x000fe400078e000a */
[----:B------:R-:W-:Y:S01]  /*2540*/  ISETP.GT.AND P0, PT, R6, R3, PT ;  /* 0x000000030600720c */ /* 0x000fe20003f04270 */
[----:B0-----:R2:W0:Y:S01]  /*2550*/  SHFL.DOWN PT, R9, R5, 0x4, R3 ;  /* 0x0880000005097989 */ /* 0x00142200000e0003 */
[----:B------:R-:W-:Y:S02]  /*2560*/  IMAD.MOV.U32 R14, RZ, RZ, R16 ;  /* 0x000000ffff0e7224 */ /* 0x000fe400078e0010 */
[----:B------:R-:W-:Y:S01]  /*2570*/  IMAD.MOV.U32 R6, RZ, RZ, R4 ;  /* 0x000000ffff067224 */ /* 0x000fe200078e0004 */
[----:B-1----:R2:W1:Y:S01]  /*2580*/  SHFL.DOWN PT, R11, R10, 0x4, R3 ;  /* 0x088000000a0b7989 */ /* 0x00246200000e0003 */
[----:B------:R-:W-:-:S03]  /*2590*/  IMAD.MOV.U32 R7, RZ, RZ, R5 ;  /* 0x000000ffff077224 */ /* 0x000fc600078e0005 */
[----:B----4-:R2:W4:Y:S04]  /*25a0*/  SHFL.DOWN PT, R13, R16, 0x4, R3 ;  /* 0x08800000100d7989 */ /* 0x01052800000e0003 */
        /* <DEDUP_REMOVED lines=21> */
.L_x_52:
[----:B------:R-:W-:Y:S05]  /*2700*/  BSYNC.RECONVERGENT B1 ;  /* 0x0000000000017941 */ /* 0x000fea0003800200 */
.L_x_51:
        /* <DEDUP_REMOVED lines=32> */
.L_x_54:
[----:B------:R-:W-:Y:S05]  /*2910*/  BSYNC.RECONVERGENT B1 ;  /* 0x0000000000017941 */ /* 0x000fea0003800200 */
.L_x_53:
[----:B---3--:R-:W-:Y:S01]  /*2920*/  VIADD R8, R2, 0x10 ;  /* 0x0000001002087836 */ /* 0x008fe20000000000 */
[----:B--2---:R2:W3:Y:S01]  /*2930*/  SHFL.DOWN PT, R6, R4, 0x10, R3 ;  /* 0x0a00000004067989 */ /* 0x0044e200000e0003 */
[----:B------:R-:W-:Y:S01]  /*2940*/  BSSY.RECONVERGENT B1, `(.L_x_55) ;  /* 0x000001e000017945 */ /* 0x000fe20003800200 */
[----:B------:R-:W-:Y:S02]  /*2950*/  IMAD.MOV.U32 R14, RZ, RZ, R10 ;  /* 0x000000ffff0e7224 */ /* 0x000fe400078e000a */
[----:B------:R-:W-:Y:S01]  /*2960*/  ISETP.GT.AND P0, PT, R8, R3, PT ;  /* 0x000000030800720c */ /* 0x000fe20003f04270 */
[----:B------:R2:W2:Y:S01]  /*2970*/  SHFL.DOWN PT, R7, R5, 0x10, R3 ;  /* 0x0a00000005077989 */ /* 0x0004a200000e0003 */
[----:B------:R-:W-:Y:S02]  /*2980*/  IMAD.MOV.U32 R15, RZ, RZ, R16 ;  /* 0x000000ffff0f7224 */ /* 0x000fe400078e0010 */
[----:B------:R-:W-:Y:S01]  /*2990*/  IMAD.MOV.U32 R12, RZ, RZ, R4 ;  /* 0x000000ffff0c7224 */ /* 0x000fe200078e0004 */
[----:B0-----:R0:W0:Y:S01]  /*29a0*/  SHFL.DOWN PT, R9, R10, 0x10, R3 ;  /* 0x0a0000000a097989 */ /* 0x00102200000e0003 */
[----:B----4-:R-:W-:-:S03]  /*29b0*/  IMAD.MOV.U32 R13, RZ, RZ, R5 ;  /* 0x000000ffff0d7224 */ /* 0x010fc600078e0005 */
[----:B-1----:R1:W4:Y:S04]  /*29c0*/  SHFL.DOWN PT, R11, R16, 0x10, R3 ;  /* 0x0a000000100b7989 */ /* 0x00232800000e0003 */
[----:B------:R-:W-:Y:S05]  /*29d0*/  @P0 BRA `(.L_x_56) ;  /* 0x0000000000500947 */ /* 0x000fea0003800000 */
[----:B--23--:R-:W-:Y:S01]  /*29e0*/  DSETP.GEU.AND P0, PT, R4, R6, PT ;  /* 0x000000060400722a */ /* 0x00cfe20003f0e000 */
[----:B0-----:R-:W-:Y:S02]  /*29f0*/  IMAD.MOV.U32 R14, RZ, RZ, R9 ;  /* 0x000000ffff0e7224 */ /* 0x001fe400078e0009 */
        /* <DEDUP_REMOVED lines=18> */
.L_x_56:
[----:B------:R-:W-:Y:S05]  /*2b20*/  BSYNC.RECONVERGENT B1 ;  /* 0x0000000000017941 */ /* 0x000fea0003800200 */
.L_x_55:
[----:B------:R-:W-:Y:S01]  /*2b30*/  ISETP.NE.AND P0, PT, R2, RZ, PT ;  /* 0x000000ff0200720c */ /* 0x000fe20003f05270 */
[----:B------:R-:W-:-:S12]  /*2b40*/  BSSY.RECONVERGENT B1, `(.L_x_57) ;  /* 0x000000a000017945 */ /* 0x000fd80003800200 */
[----:B------:R-:W-:Y:S05]  /*2b50*/  @P0 BRA `(.L_x_58) ;  /* 0x0000000000200947 */ /* 0x000fea0003800000 */
[----:B--2---:R-:W2:Y:S01]  /*2b60*/  S2R R4, SR_CgaCtaId ;  /* 0x0000000000047919 */ /* 0x004ea20000008800 */
[----:B01----:R-:W-:Y:S02]  /*2b70*/  MOV R3, 0x400 ;  /* 0x0000040000037802 */ /* 0x003fe40000000f00 */
[----:B------:R-:W-:-:S04]  /*2b80*/  SHF.R.U32.HI R2, RZ, 0x1, R0 ;  /* 0x00000001ff027819 */ /* 0x000fc80000011600 */
[----:B------:R-:W-:Y:S02]  /*2b90*/  LOP3.LUT R2, R2, 0x1f0, RZ, 0xc0, !PT ;  /* 0x000001f002027812 */ /* 0x000fe400078ec0ff */
[----:B--2---:R-:W-:-:S05]  /*2ba0*/  LEA R3, R4, R3, 0x18 ;  /* 0x0000000304037211 */ /* 0x004fca00078ec0ff */
[----:B------:R-:W-:-:S05]  /*2bb0*/  IMAD.IADD R3, R2, 0x1, R3 ;  /* 0x0000000102037824 */ /* 0x000fca00078e0203 */
[----:B------:R0:W-:Y:S04]  /*2bc0*/  STS.64 [R3+0x10], R14 ;  /* 0x0000100e03007388 */ /* 0x0001e80000000a00 */
[----:B------:R0:W-:Y:S02]  /*2bd0*/  STS.64 [R3+0x8], R12 ;  /* 0x0000080c03007388 */ /* 0x0001e40000000a00 */
.L_x_58:
[----:B------:R-:W-:Y:S05]  /*2be0*/  BSYNC.RECONVERGENT B1 ;  /* 0x0000000000017941 */ /* 0x000fea0003800200 */
.L_x_57:
[----:B------:R-:W-:Y:S01]  /*2bf0*/  BAR.SYNC.DEFER_BLOCKING 0x0 ;  /* 0x0000000000007b1d */ /* 0x000fe20000010000 */
[----:B------:R-:W-:-:S13]  /*2c00*/  ISETP.NE.AND P1, PT, R0, RZ, PT ;  /* 0x000000ff0000720c */ /* 0x000fda0003f25270 */
[----:B------:R-:W-:Y:S05]  /*2c10*/  @P1 BRA `(.L_x_34) ;  /* 0x0000004000181947 */ /* 0x000fea0003800000 */
[----:B------:R-:W-:Y:S01]  /*2c20*/  UISETP.GE.AND UP0, UPT, UR6, 0x21, UPT ;  /* 0x000000210600788c */ /* 0x000fe2000bf06270 */
[----:B----4-:R-:W-:Y:S02]  /*2c30*/  IMAD.MOV.U32 R11, RZ, RZ, R14 ;  /* 0x000000ffff0b7224 */ /* 0x010fe400078e000e */
[----:B------:R-:W-:Y:S02]  /*2c40*/  IMAD.MOV.U32 R8, RZ, RZ, R15 ;  /* 0x000000ffff087224 */ /* 0x000fe400078e000f */
[----:B------:R-:W-:Y:S02]  /*2c50*/  IMAD.MOV.U32 R2, RZ, RZ, R12 ;  /* 0x000000ffff027224 */ /* 0x000fe400078e000c */
[----:B012---:R-:W-:Y:S02]  /*2c60*/  IMAD.MOV.U32 R3, RZ, RZ, R13 ;  /* 0x000000ffff037224 */ /* 0x007fe400078e000d */
[----:B------:R-:W-:Y:S05]  /*2c70*/  BRA.U !UP0, `(.L_x_59) ;  /* 0x00000001086c7547 */ /* 0x000fea000b800000 */
[----:B------:R-:W0:Y:S01]  /*2c80*/  S2UR UR5, SR_CgaCtaId ;  /* 0x00000000000579c3 */ /* 0x000e220000008800 */
[----:B------:R-:W-:Y:S01]  /*2c90*/  UMOV UR4, 0x400 ;  /* 0x0000040000047882 */ /* 0x000fe20000000000 */
[----:B------:R-:W-:Y:S01]  /*2ca0*/  BSSY.RECONVERGENT B1, `(.L_x_59) ;  /* 0x0000018000017945 */ /* 0x000fe20003800200 */
[----:B0-----:R-:W-:-:S09]  /*2cb0*/  ULEA UR4, UR5, UR4, 0x18 ;  /* 0x0000000405047291 */ /* 0x001fd2000f8ec0ff */
[----:B------:R-:W0:Y:S04]  /*2cc0*/  LDS.64 R4, [UR4+0x18] ;  /* 0x00001804ff047984 */ /* 0x000e280008000a00 */
[----:B---3--:R-:W1:Y:S01]  /*2cd0*/  LDS.64 R6, [UR4+0x20] ;  /* 0x00002004ff067984 */ /* 0x008e620008000a00 */
[----:B0-----:R-:W-:Y:S01]  /*2ce0*/  DSETP.GEU.AND P0, PT, R12, R4, PT ;  /* 0x000000040c00722a */ /* 0x001fe20003f0e000 */
[----:B------:R-:W-:Y:S02]  /*2cf0*/  IMAD.MOV.U32 R2, RZ, RZ, R4 ;  /* 0x000000ffff027224 */ /* 0x000fe400078e0004 */
[----:B------:R-:W-:Y:S02]  /*2d00*/  IMAD.MOV.U32 R3, RZ, RZ, R5 ;  /* 0x000000ffff037224 */ /* 0x000fe400078e0005 */
[----:B-1----:R-:W-:-:S02]  /*2d10*/  IMAD.MOV.U32 R11, RZ, RZ, R6 ;  /* 0x000000ffff0b7224 */ /* 0x002fc400078e0006 */
        /* <DEDUP_REMOVED lines=16> */
.L_x_60:
[----:B------:R-:W-:Y:S05]  /*2e20*/  BSYNC.RECONVERGENT B1 ;  /* 0x0000000000017941 */ /* 0x000fea0003800200 */
.L_x_59:
[----:B------:R-:W-:Y:S01]  /*2e30*/  UISETP.GE.AND UP0, UPT, UR6, 0x41, UPT ;  /* 0x000000410600788c */ /* 0x000fe2000bf06270 */
[----:B------:R-:W-:Y:S02]  /*2e40*/  IMAD.MOV.U32 R9, RZ, RZ, R11 ;  /* 0x000000ffff097224 */ /* 0x000fe400078e000b */
[----:B------:R-:W-:Y:S02]  /*2e50*/  IMAD.MOV.U32 R0, RZ, RZ, R8 ;  /* 0x000000ffff007224 */ /* 0x000fe400078e0008 */
[----:B------:R-:W-:Y:S02]  /*2e60*/  IMAD.MOV.U32 R4, RZ, RZ, R2 ;  /* 0x000000ffff047224 */ /* 0x000fe400078e0002 */
[----:B------:R-:W-:Y:S02]  /*2e70*/  IMAD.MOV.U32 R5, RZ, RZ, R3 ;  /* 0x000000ffff057224 */ /* 0x000fe400078e0003 */
[----:B------:R-:W-:Y:S05]  /*2e80*/  BRA.U !UP0, `(.L_x_61) ;  /* 0x00000001086c7547 */ /* 0x000fea000b800000 */
[----:B------:R-:W0:Y:S01]  /*2e90*/  S2UR UR5, SR_CgaCtaId ;  /* 0x00000000000579c3 */ /* 0x000e220000008800 */
[----:B------:R-:W-:Y:S01]  /*2ea0*/  UMOV UR4, 0x400 ;  /* 0x0000040000047882 */ /* 0x000fe20000000000 */
[----:B------:R-:W-:Y:S01]  /*2eb0*/  BSSY.RECONVERGENT B1, `(.L_x_61) ;  /* 0x0000018000017945 */ /* 0x000fe20003800200 */
[----:B0-----:R-:W-:-:S09]  /*2ec0*/  ULEA UR4, UR5, UR4, 0x18 ;  /* 0x0000000405047291 */ /* 0x001fd2000f8ec0ff */
[----:B---3--:R-:W0:Y:S04]  /*2ed0*/  LDS.64 R6, [UR4+0x28] ;  /* 0x00002804ff067984 */ /* 0x008e280008000a00 */
[----:B------:R-:W1:Y:S01]  /*2ee0*/  LDS.64 R12, [UR4+0x30] ;  /* 0x00003004ff0c7984 */ /* 0x000e620008000a00 */
        /* <DEDUP_REMOVED lines=20> */
.L_x_62:
[----:B------:R-:W-:Y:S05]  /*3030*/  BSYNC.RECONVERGENT B1 ;  /* 0x0000000000017941 */ /* 0x000fea0003800200 */
.L_x_61:
        /* <DEDUP_REMOVED lines=32> */
.L_x_64:
[----:B------:R-:W-:Y:S05]  /*3240*/  BSYNC.RECONVERGENT B1 ;  /* 0x0000000000017941 */ /* 0x000fea0003800200 */
.L_x_63:
        /* <DEDUP_REMOVED lines=32> */
.L_x_66:
[----:B------:R-:W-:Y:S05]  /*3450*/  BSYNC.RECONVERGENT B1 ;  /* 0x0000000000017941 */ /* 0x000fea0003800200 */
.L_x_65:
        /* <DEDUP_REMOVED lines=32> */
.L_x_68:
[----:B------:R-:W-:Y:S05]  /*3660*/  BSYNC.RECONVERGENT B1 ;  /* 0x0000000000017941 */ /* 0x000fea0003800200 */
.L_x_67:
        /* <DEDUP_REMOVED lines=32> */
.L_x_70:
[----:B------:R-:W-:Y:S05]  /*3870*/  BSYNC.RECONVERGENT B1 ;  /* 0x0000000000017941 */ /* 0x000fea0003800200 */
.L_x_69:
[----:B------:R-:W-:Y:S01]  /*3880*/  UISETP.GE.AND UP0, UPT, UR6, 0xe1, UPT ;  /* 0x000000e10600788c */ /* 0x000fe2000bf06270 */
[----:B------:R-:W-:Y:S02]  /*3890*/  IMAD.MOV.U32 R14, RZ, RZ, R9 ;  /* 0x000000ffff0e7224 */ /* 0x000fe400078e0009 */
[----:B------:R-:W-:Y:S02]  /*38a0*/  IMAD.MOV.U32 R15, RZ, RZ, R0 ;  /* 0x000000ffff0f7224 */ /* 0x000fe400078e0000 */
[----:B------:R-:W-:Y:S02]  /*38b0*/  IMAD.MOV.U32 R12, RZ, RZ, R4 ;  /* 0x000000ffff0c7224 */ /* 0x000fe400078e0004 */
[----:B------:R-:W-:Y:S02]  /*38c0*/  IMAD.MOV.U32 R13, RZ, RZ, R5 ;  /* 0x000000ffff0d7224 */ /* 0x000fe400078e0005 */
[----:B------:R-:W-:Y:S05]  /*38d0*/  BRA.U !UP0, `(.L_x_34) ;  /* 0x0000003108e87547 */ /* 0x000fea000b800000 */
[----:B------:R-:W0:Y:S01]  /*38e0*/  S2UR UR5, SR_CgaCtaId ;  /* 0x00000000000579c3 */ /* 0x000e220000008800 */
[----:B------:R-:W-:Y:S02]  /*38f0*/  UMOV UR4, 0x400 ;  /* 0x0000040000047882 */ /* 0x000fe40000000000 */
        /* <DEDUP_REMOVED lines=24> */
.L_x_2:
[----:B------:R-:W1:Y:S01]  /*3a80*/  S2R R0, SR_TID.X ;  /* 0x0000000000007919 */ /* 0x000e620000002100 */
[----:B------:R-:W1:Y:S02]  /*3a90*/  LDC.64 R2, c[0x0][0x380] ;  /* 0x0000e000ff027b82 */ /* 0x000e640000000a00 */
[----:B-1----:R-:W-:-:S05]  /*3aa0*/  IMAD.WIDE.U32 R2, R0, 0x10, R2 ;  /* 0x0000001000027825 */ /* 0x002fca00078e0002 */
[----:B0-----:R-:W2:Y:S04]  /*3ab0*/  LDG.E.64.CONSTANT R18, desc[UR10][R2.64] ;  /* 0x0000000a02127981 */ /* 0x001ea8000c1e9b00 */
[----:B------:R-:W2:Y:S04]  /*3ac0*/  LDG.E.64.CONSTANT R16, desc[UR10][R2.64+0x1000] ;  /* 0x0010000a02107981 */ /* 0x000ea8000c1e9b00 */
[----:B------:R-:W3:Y:S04]  /*3ad0*/  LDG.E.64.CONSTANT R20, desc[UR10][R2.64+0x8] ;  /* 0x0000080a02147981 */ /* 0x000ee8000c1e9b00 */
[----:B------:R-:W3:Y:S04]  /*3ae0*/  LDG.E.64.CONSTANT R14, desc[UR10][R2.64+0x1008] ;  /* 0x0010080a020e7981 */ /* 0x000ee8000c1e9b00 */
[----:B------:R-:W4:Y:S04]  /*3af0*/  LDG.E.64.CONSTANT R12, desc[UR10][R2.64+0x2000] ;  /* 0x0020000a020c7981 */ /* 0x000f28000c1e9b00 */
[----:B------:R-:W5:Y:S04]  /*3b00*/  LDG.E.64.CONSTANT R10, desc[UR10][R2.64+0x2008] ;  /* 0x0020080a020a7981 */ /* 0x000f68000c1e9b00 */
[----:B------:R-:W5:Y:S04]  /*3b10*/  LDG.E.64.CONSTANT R6, desc[UR10][R2.64+0x3000] ;  /* 0x0030000a02067981 */ /* 0x000f68000c1e9b00 */
[----:B------:R-:W5:Y:S04]  /*3b20*/  LDG.E.64.CONSTANT R4, desc[UR10][R2.64+0x3008] ;  /* 0x0030080a02047981 */ /* 0x000f68000c1e9b00 */
[----:B------:R-:W5:Y:S04]  /*3b30*/  LDG.E.64.CONSTANT R28, desc[UR10][R2.64+0x4000] ;  /* 0x0040000a021c7981 */ /* 0x000f68000c1e9b00 */
[----:B------:R-:W5:Y:S01]  /*3b40*/  LDG.E.64.CONSTANT R8, desc[UR10][R2.64+0x4008] ;  /* 0x0040080a02087981 */ /* 0x000f62000c1e9b00 */
[----:B------:R-:W-:Y:S01]  /*3b50*/  UISETP.GE.U32.AND UP0, UPT, UR8, 0xa00, UPT ;  /* 0x00000a000800788c */ /* 0x000fe2000bf06070 */
[----:B------:R-:W-:Y:S01]  /*3b60*/  UMOV UR9, 0x500 ;  /* 0x0000050000097882 */ /* 0x000fe20000000000 */
[----:B------:R-:W-:Y:S01]  /*3b70*/  UMOV UR4, URZ ;  /* 0x000000ff00047c82 */ /* 0x000fe20008000000 */
[----:B--2---:R-:W-:-:S14]  /*3b80*/  DSETP.GEU.AND P2, PT, R18, R16, PT ;  /* 0x000000101200722a */ /* 0x004fdc0003f4e000 */
[----:B---3--:R-:W-:-:S04]  /*3b90*/  @P2 ISETP.GE.U32.AND P0, PT, R20, R14, PT ;  /* 0x0000000e1400220c */ /* 0x008fc80003f06070 */
[----:B------:R-:W-:-:S13]  /*3ba0*/  @P2 ISETP.GE.AND.EX P0, PT, R21, R15, PT, P0 ;  /* 0x0000000f1500220c */ /* 0x000fda0003f06300 */
[----:B------:R-:W-:-:S06]  /*3bb0*/  @P2 DSETP.LT.OR P0, PT, R16, R18, !P0 ;  /* 0x000000121000222a */ /* 0x000fcc0004701400 */
[----:B------:R-:W-:Y:S02]  /*3bc0*/  @P2 FSEL R18, R18, R16, P0 ;  /* 0x0000001012122208 */ /* 0x000fe40000000000 */
[----:B------:R-:W-:Y:S02]  /*3bd0*/  @P2 FSEL R19, R19, R17, P0 ;  /* 0x0000001113132208 */ /* 0x000fe40000000000 */
[----:B------:R-:W-:Y:S01]  /*3be0*/  @P2 SEL R14, R20, R14, P0 ;  /* 0x0000000e140e2207 */ /* 0x000fe20000000000 */
[----:B------:R-:W-:Y:S01]  /*3bf0*/  @P2 IMAD.MOV.U32 R16, RZ, RZ, R18 ;  /* 0x000000ffff102224 */ /* 0x000fe200078e0012 */
[----:B------:R-:W-:Y:S01]  /*3c00*/  @P2 SEL R15, R21, R15, P0 ;  /* 0x0000000f150f2207 */ /* 0x000fe20000000000 */
[----:B------:R-:W-:-:S06]  /*3c10*/  @P2 IMAD.MOV.U32 R17, RZ, RZ, R19 ;  /* 0x000000ffff112224 */ /* 0x000fcc00078e0013 */
[----:B----4-:R-:W-:-:S14]  /*3c20*/  DSETP.GEU.AND P1, PT, R16, R12, PT ;  /* 0x0000000c1000722a */ /* 0x010fdc0003f2e000 */
[----:B-----5:R-:W-:-:S04]  /*3c30*/  @P1 ISETP.GE.U32.AND P0, PT, R14, R10, PT ;  /* 0x0000000a0e00120c */ /* 0x020fc80003f06070 */
[----:B------:R-:W-:-:S13]  /*3c40*/  @P1 ISETP.GE.AND.EX P0, PT, R15, R11, PT, P0 ;  /* 0x0000000b0f00120c */ /* 0x000fda0003f06300 */
[----:B------:R-:W-:-:S06]  /*3c50*/  @P1 DSETP.GT.OR P0, PT, R16, R12, !P0 ;  /* 0x0000000c1000122a */ /* 0x000fcc0004704400 */
[----:B------:R-:W-:Y:S02]  /*3c60*/  @P1 FSEL R16, R16, R12, P0 ;  /* 0x0000000c10101208 */ /* 0x000fe40000000000 */
[----:B------:R-:W-:Y:S02]  /*3c70*/  @P1 FSEL R17, R17, R13, P0 ;  /* 0x0000000d11111208 */ /* 0x000fe40000000000 */
[----:B------:R-:W-:Y:S01]  /*3c80*/  @P1 SEL R10, R14, R10, P0 ;  /* 0x0000000a0e0a1207 */ /* 0x000fe20000000000 */
[----:B------:R-:W-:Y:S01]  /*3c90*/  @P1 IMAD.MOV.U32 R12, RZ, RZ, R16 ;  /* 0x000000ffff0c1224 */ /* 0x000fe200078e0010 */
[----:B------:R-:W-:Y:S01]  /*3ca0*/  @P1 SEL R11, R15, R11, P0 ;  /* 0x0000000b0f0b1207 */ /* 0x000fe20000000000 */
[----:B------:R-:W-:-:S06]  /*3cb0*/  @P1 IMAD.MOV.U32 R13, RZ, RZ, R17 ;  /* 0x000000ffff0d1224 */ /* 0x000fcc00078e0011 */
[----:B------:R-:W-:-:S14]  /*3cc0*/  DSETP.GEU.AND P2, PT, R12, R6, PT ;  /* 0x000000060c00722a */ /* 0x000fdc0003f4e000 */
[----:B------:R-:W-:-:S04]  /*3cd0*/  @P2 ISETP.GE.U32.AND P0, PT, R10, R4, PT ;  /* 0x000000040a00220c */ /* 0x000fc80003f06070 */
        /* <DEDUP_REMOVED lines=17> */
[----:B------:R-:W-:Y:S01]  /*3df0*/  @P1 IMAD.MOV.U32 R29, RZ, RZ, R7 ;  /* 0x000000ffff1d1224 */ /* 0x000fe200078e0007 */
[----:B------:R-:W-:Y:S06]  /*3e00*/  BRA.U !UP0, `(.L_x_71) ;  /* 0x0000000d08987547 */ /* 0x000fec000b800000 */
[----:B------:R-:W-:-:S04]  /*3e10*/  UIADD3 UR9, UP0, UPT, UR8, -0xa00, URZ ;  /* 0xfffff60008097890 */ /* 0x000fc8000ff1e0ff */
[----:B------:R-:W-:Y:S02]  /*3e20*/  ULEA.HI.X.SX32 UR8, UR8, 0xffffffff, 0x1, UP0 ;  /* 0xffffffff08087891 */ /* 0x000fe400080f0eff */
[----:B------:R-:W-:Y:S02]  /*3e30*/  UIMAD.WIDE.U32 UR12, UR9, -0x33333333, URZ ;  /* 0xcccccccd090c78a5 */ /* 0x000fe4000f8e00ff */
[----:B------:R-:W-:Y:S02]  /*3e40*/  UIMAD.WIDE.U32 UR4, UR8, -0x33333333, URZ ;  /* 0xcccccccd080478a5 */ /* 0x000fe4000f8e00ff */
[----:B------:R-:W-:Y:S02]  /*3e50*/  UISETP.GE.U32.AND UP1, UPT, UR9, 0x500, UPT ;  /* 0x000005000900788c */ /* 0x000fe4000bf26070 */
[----:B------:R-:W-:Y:S02]  /*3e60*/  UIMAD.WIDE.U32 UR4, UP0, UR9, -0x33333334, UR4 ;  /* 0xcccccccc090478a5 */ /* 0x000fe4000f800004 */
[----:B------:R-:W-:-:S02]  /*3e70*/  UISETP.GE.U32.AND.EX UP1, UPT, UR8, URZ, UPT, UP1 ;  /* 0x000000ff0800728c */ /* 0x000fc4000bf26110 */
[----:B------:R-:W-:Y:S02]  /*3e80*/  UIADD3.X UR7, UPT, UPT, URZ, URZ, URZ, UP0, !UPT ;  /* 0x000000ffff077290 */ /* 0x000fe400087fe4ff */
[----:B------:R-:W-:Y:S01]  /*3e90*/  UIADD3 URZ, UP0, UPT, UR13, UR4, URZ ;  /* 0x000000040dff7290 */ /* 0x000fe2000ff1e0ff */
[----:B------:R-:W-:Y:S01]  /*3ea0*/  UMOV UR6, UR5 ;  /* 0x0000000500067c82 */ /* 0x000fe20008000000 */
[----:B------:R-:W-:Y:S02]  /*3eb0*/  UMOV UR9, 0x500 ;  /* 0x0000050000097882 */ /* 0x000fe40000000000 */
[----:B------:R-:W-:-:S04]  /*3ec0*/  UIMAD.WIDE.U32.X UR6, UR8, -0x33333334, UR6, UP0 ;  /* 0xcccccccc080678a5 */ /* 0x000fc800080e0406 */
[----:B------:R-:W-:-:S04]  /*3ed0*/  USHF.R.U64 UR5, UR6, 0xa, UR7 ;  /* 0x0000000a06057899 */ /* 0x000fc80008001207 */
[----:B------:R-:W-:-:S04]  /*3ee0*/  ULOP3.LUT UR4, UR5, 0x1, URZ, 0xc0, !UPT ;  /* 0x0000000105047892 */ /* 0x000fc8000f8ec0ff */
[----:B------:R-:W-:-:S03]  /*3ef0*/  UISETP.NE.U32.AND UP0, UPT, UR4, 0x1, UPT ;  /* 0x000000010400788c */ /* 0x000fc6000bf05070 */
[----:B------:R-:W-:Y:S01]  /*3f00*/  UMOV UR4, URZ ;  /* 0x000000ff00047c82 */ /* 0x000fe20008000000 */
[----:B------:R-:W-:Y:S01]  /*3f10*/  UISETP.NE.U32.AND.EX UP0, UPT, URZ, URZ, UPT, UP0 ;  /* 0x000000ffff00728c */ /* 0x000fe2000bf05100 */
[----:B------:R-:W-:Y:S10]  /*3f20*/  BRA.U !UP1, `(.L_x_72) ;  /* 0x0000000909307547 */ /* 0x000ff4000b800000 */
[----:B------:R-:W0:Y:S01]  /*3f30*/  LDCU.64 UR8, c[0x0][0x380] ;  /* 0x00007000ff0877ac */ /* 0x000e220008000a00 */
[----:B------:R-:W-:Y:S01]  /*3f40*/  UIADD3 UR5, UP1, UPT, UR5, 0x1, URZ ;  /* 0x0000000105057890 */ /* 0x000fe2000ff3e0ff */
[----:B------:R-:W-:-:S03]  /*3f50*/  UMOV UR4, URZ ;  /* 0x000000ff00047c82 */ /* 0x000fc60008000000 */
[----:B------:R-:W-:Y:S02]  /*3f60*/  ULEA.HI.X UR6, UR7, URZ, URZ, 0x16, UP1 ;  /* 0x000000ff07067291 */ /* 0x000fe400088fb4ff */
[----:B------:R-:W-:Y:S02]  /*3f70*/  ULOP3.LUT UR5, UR5, 0xfffffffe, URZ, 0xc0, !UPT ;  /* 0xfffffffe05057892 */ /* 0x000fe4000f8ec0ff */
[----:B------:R-:W-:Y:S01]  /*3f80*/  ULOP3.LUT UR6, UR6, 0x7fffff, URZ, 0xc0, !UPT ;  /* 0x007fffff06067892 */ /* 0x000fe2000f8ec0ff */
[----:B0-----:R-:W-:-:S04]  /*3f90*/  LEA R4, P0, R0, UR8, 0x4 ;  /* 0x0000000800047c11 */ /* 0x001fc8000f8020ff */
[----:B------:R-:W-:Y:S02]  /*3fa0*/  IADD3 R4, P1, PT, R4, 0xe008, RZ ;  /* 0x0000e00804047810 */ /* 0x000fe40007f3e0ff */
[----:B------:R-:W-:Y:S01]  /*3fb0*/  LEA.HI.X R0, R0, UR9, RZ, 0x4, P0 ;  /* 0x0000000900007c11 */ /* 0x000fe200080f24ff */
[----:B------:R-:W-:-:S04]  /*3fc0*/  UMOV UR9, 0x500 ;  /* 0x0000050000097882 */ /* 0x000fc80000000000 */
[----:B------:R-:W-:-:S07]  /*3fd0*/  IMAD.X R5, RZ, RZ, R0, P1 ;  /* 0x000000ffff057224 */ /* 0x000fce00008e0600 */
.L_x_73:
[----:B------:R-:W2:Y:S04]  /*3fe0*/  LDG.E.64.CONSTANT R12, desc[UR10][R4.64+-0x9008] ;  /* 0xff6ff80a040c7981 */ /* 0x000ea8000c1e9b00 */
[----:B------:R-:W3:Y:S04]  /*3ff0*/  LDG.E.64.CONSTANT R16, desc[UR10][R4.64+-0x9000] ;  /* 0xff70000a04107981 */ /* 0x000ee8000c1e9b00 */
[----:B------:R-:W4:Y:S04]  /*4000*/  LDG.E.64.CONSTANT R18, desc[UR10][R4.64+-0x8008] ;  /* 0xff7ff80a04127981 */ /* 0x000f28000c1e9b00 */
[----:B------:R-:W5:Y:S04]  /*4010*/  LDG.E.64.CONSTANT R20, desc[UR10][R4.64+-0x8000] ;  /* 0xff80000a04147981 */ /* 0x000f68000c1e9b00 */
[----:B------:R-:W5:Y:S04]  /*4020*/  LDG.E.64.CONSTANT R22, desc[UR10][R4.64+-0x7008] ;  /* 0xff8ff80a04167981 */ /* 0x000f68000c1e9b00 */
[----:B------:R-:W5:Y:S04]  /*4030*/  LDG.E.64.CONSTANT R24, desc[UR10][R4.64+-0x7000] ;  /* 0xff90000a04187981 */ /* 0x000f68000c1e9b00 */
[----:B------:R-:W5:Y:S04]  /*4040*/  LDG.E.64.CONSTANT R26, desc[UR10][R4.64+-0x6008] ;  /* 0xff9ff80a041a7981 */ /* 0x000f68000c1e9b00 */
[----:B------:R-:W5:Y:S04]  /*4050*/  LDG.E.64.CONSTANT R6, desc[UR10][R4.64+-0x6000] ;  /* 0xffa0000a04067981 */ /* 0x000f68000c1e9b00 */
[----:B------:R-:W5:Y:S01]  /*4060*/  LDG.E.64.CONSTANT R14, desc[UR10][R4.64+-0x4000] ;  /* 0xffc0000a040e7981 */ /* 0x000f62000c1e9b00 */
[----:B--2---:R-:W-:-:S14]  /*4070*/  DSETP.GEU.AND P2, PT, R28, R12, PT ;  /* 0x0000000c1c00722a */ /* 0x004fdc0003f4e000 */
[----:B---3--:R-:W-:-:S04]  /*4080*/  @P2 ISETP.GE.U32.AND P0, PT, R8, R16, PT ;  /* 0x000000100800220c */ /* 0x008fc80003f06070 */
[----:B------:R-:W-:-:S13]  /*4090*/  @P2 ISETP.GE.AND.EX P0, PT, R9, R17, PT, P0 ;  /* 0x000000110900220c */ /* 0x000fda0003f06300 */
[----:B------:R-:W-:-:S06]  /*40a0*/  @P2 DSETP.GT.OR P0, PT, R28, R12, !P0 ;  /* 0x0000000c1c00222a */ /* 0x000fcc0004704400 */
[----:B------:R-:W-:Y:S02]  /*40b0*/  @P2 FSEL R11, R29, R13, P0 ;  /* 0x0000000d1d0b2208 */ /* 0x000fe40000000000 */
[----:B------:R-:W-:Y:S02]  /*40c0*/  @P2 FSEL R0, R28, R12, P0 ;  /* 0x0000000c1c002208 */ /* 0x000fe40000000000 */
[----:B------:R-:W2:Y:S01]  /*40d0*/  LDG.E.64.CONSTANT R28, desc[UR10][R4.64+-0x5008] ;  /* 0xffaff80a041c7981 */ /* 0x000ea2000c1e9b00 */
[----:B------:R-:W-:Y:S02]  /*40e0*/  @P2 IMAD.MOV.U32 R13, RZ, RZ, R11 ;  /* 0x000000ffff0d2224 */ /* 0x000fe400078e000b */
[----:B------:R-:W-:Y:S01]  /*40f0*/  @P2 IMAD.MOV.U32 R12, RZ, RZ, R0 ;  /* 0x000000ffff0c2224 */ /* 0x000fe200078e0000 */
[----:B------:R-:W3:Y:S05]  /*4100*/  LDG.E.64.CONSTANT R10, desc[UR10][R4.64+-0x5000] ;  /* 0xffb0000a040a7981 */ /* 0x000eea000c1e9b00 */
[----:B----4-:R-:W-:Y:S01]  /*4110*/  DSETP.GEU.AND P1, PT, R12, R18, PT ;  /* 0x000000120c00722a */ /* 0x010fe20003f2e000 */
[----:B------:R-:W-:-:S02]  /*4120*/  @P2 SEL R16, R8, R16, P0 ;  /* 0x0000001008102207 */ /* 0x000fc40000000000 */
[----:B------:R-:W-:-:S11]  /*4130*/  @P2 SEL R17, R9, R17, P0 ;  /* 0x0000001109112207 */ /* 0x000fd60000000000 */
[----:B-----5:R-:W-:-:S04]  /*4140*/  @P1 ISETP.GE.U32.AND P0, PT, R16, R20, PT ;  /* 0x000000141000120c */ /* 0x020fc80003f06070 */
[----:B------:R-:W-:-:S13]  /*4150*/  @P1 ISETP.GE.AND.EX P0, PT, R17, R21, PT, P0 ;  /* 0x000000151100120c */ /* 0x000fda0003f06300 */
[----:B------:R-:W-:-:S06]  /*4160*/  @P1 DSETP.GT.OR P0, PT, R12, R18, !P0 ;  /* 0x000000120c00122a */ /* 0x000fcc0004704400 */
[----:B------:R-:W-:Y:S02]  /*4170*/  @P1 FSEL R0, R12, R18, P0 ;  /* 0x000000120c001208 */ /* 0x000fe40000000000 */
[----:B------:R-:W-:Y:S02]  /*4180*/  @P1 FSEL R9, R13, R19, P0 ;  /* 0x000000130d091208 */ /* 0x000fe40000000000 */
[----:B------:R-:W4:Y:S01]  /*4190*/  LDG.E.64.CONSTANT R12, desc[UR10][R4.64+-0x4008] ;  /* 0xffbff80a040c7981 */ /* 0x000f22000c1e9b00 */
[----:B------:R-:W-:Y:S02]  /*41a0*/  @P1 IMAD.MOV.U32 R18, RZ, RZ, R0 ;  /* 0x000000ffff121224 */ /* 0x000fe400078e0000 */
[----:B------:R-:W-:Y:S01]  /*41b0*/  @P1 IMAD.MOV.U32 R19, RZ, RZ, R9 ;  /* 0x000000ffff131224 */ /* 0x000fe200078e0009 */
[----:B------:R-:W-:Y:S01]  /*41c0*/  @P1 SEL R20, R16, R20, P0 ;  /* 0x0000001410141207 */ /* 0x000fe20000000000 */
[----:B------:R-:W5:Y:S04]  /*41d0*/  LDG.E.64.CONSTANT R8, desc[UR10][R4.64] ;  /* 0x0000000a04087981 */ /* 0x000f68000c1e9b00 */
[----:B------:R-:W-:Y:S01]  /*41e0*/  DSETP.GEU.AND P2, PT, R18, R22, PT ;  /* 0x000000161200722a */ /* 0x000fe20003f4e000 */
[----:B------:R-:W-:-:S02]  /*41f0*/  @P1 SEL R21, R17, R21, P0 ;  /* 0x0000001511151207 */ /* 0x000fc40000000000 */
[----:B------:R-:W5:Y:S11]  /*4200*/  LDG.E.64.CONSTANT R16, desc[UR10][R4.64+-0x3008] ;  /* 0xffcff80a04107981 */ /* 0x000f76000c1e9b00 */
[----:B------:R-:W-:-:S04]  /*4210*/  @P2 ISETP.GE.U32.AND P0, PT, R20, R24, PT ;  /* 0x000000181400220c */ /* 0x000fc80003f06070 */
[----:B------:R-:W-:-:S13]  /*4220*/  @P2 ISETP.GE.AND.EX P0, PT, R21, R25, PT, P0 ;  /* 0x000000191500220c */ /* 0x000fda0003f06300 */
[----:B------:R-:W-:-:S06]  /*4230*/  @P2 DSETP.GT.OR P0, PT, R18, R22, !P0 ;  /* 0x000000161200222a */ /* 0x000fcc0004704400 */
[----:B------:R-:W-:Y:S02]  /*4240*/  @P2 FSEL R0, R18, R22, P0 ;  /* 0x0000001612002208 */ /* 0x000fe40000000000 */
[----:B------:R-:W-:-:S03]  /*4250*/  @P2 FSEL R19, R19, R23, P0 ;  /* 0x0000001713132208 */ /* 0x000fc60000000000 */
[----:B------:R-:W-:Y:S02]  /*4260*/  @P2 IMAD.MOV.U32 R22, RZ, RZ, R0 ;  /* 0x000000ffff162224 */ /* 0x000fe400078e0000 */
[----:B------:R-:W-:Y:S02]  /*4270*/  @P2 IMAD.MOV.U32 R23, RZ, RZ, R19 ;  /* 0x000000ffff172224 */ /* 0x000fe400078e0013 */
[----:B------:R-:W5:Y:S04]  /*4280*/  LDG.E.64.CONSTANT R18, desc[UR10][R4.64+-0x3000] ;  /* 0xffd0000a04127981 */ /* 0x000f68000c1e9b00 */
[----:B------:R-:W-:Y:S01]  /*4290*/  DSETP.GEU.AND P1, PT, R22, R26, PT ;  /* 0x0000001a1600722a */ /* 0x000fe20003f2e000 */
[----:B------:R-:W-:Y:S02]  /*42a0*/  @P2 SEL R24, R20, R24, P0 ;  /* 0x0000001814182207 */ /* 0x000fe40000000000 */
[----:B------:R-:W-:-:S02]  /*42b0*/  @P2 SEL R25, R21, R25, P0 ;  /* 0x0000001915192207 */ /* 0x000fc40000000000 */
[----:B------:R-:W5:Y:S09]  /*42c0*/  LDG.E.64.CONSTANT R20, desc[UR10][R4.64+-0x2008] ;  /* 0xffdff80a04147981 */ /* 0x000f72000c1e9b00 */
[----:B------:R-:W-:-:S04]  /*42d0*/  @P1 ISETP.GE.U32.AND P0, PT, R24, R6, PT ;  /* 0x000000061800120c */ /* 0x000fc80003f06070 */
[----:B------:R-:W-:-:S13]  /*42e0*/  @P1 ISETP.GE.AND.EX P0, PT, R25, R7, PT, P0 ;  /* 0x000000071900120c */ /* 0x000fda0003f06300 */
[----:B------:R-:W-:-:S06]  /*42f0*/  @P1 DSETP.GT.OR P0, PT, R22, R26, !P0 ;  /* 0x0000001a1600122a */ /* 0x000fcc0004704400 */
[----:B------:R-:W-:Y:S02]  /*4300*/  @P1 FSEL R0, R22, R26, P0 ;  /* 0x0000001a16001208 */ /* 0x000fe40000000000 */
[----:B------:R-:W-:-:S03]  /*4310*/  @P1 FSEL R23, R23, R27, P0 ;  /* 0x0000001b17171208 */ /* 0x000fc60000000000 */
[----:B------:R-:W-:Y:S02]  /*4320*/  @P1 IMAD.MOV.U32 R26, RZ, RZ, R0 ;  /* 0x000000ffff1a1224 */ /* 0x000fe400078e0000 */
[----:B------:R-:W-:Y:S02]  /*4330*/  @P1 IMAD.MOV.U32 R27, RZ, RZ, R23 ;  /* 0x000000ffff1b1224 */ /* 0x000fe400078e0017 */
[----:B------:R-:W5:Y:S01]  /*4340*/  LDG.E.64.CONSTANT R22, desc[UR10][R4.64+-0x2000] ;  /* 0xffe0000a04167981 */ /* 0x000f62000c1e9b00 */
[----:B------:R-:W-:Y:S02]  /*4350*/  @P1 SEL R6, R24, R6, P0 ;  /* 0x0000000618061207 */ /* 0x000fe40000000000 */
[----:B------:R-:W-:Y:S02]  /*4360*/  @P1 SEL R7, R25, R7, P0 ;  /* 0x0000000719071207 */ /* 0x000fe40000000000 */
[----:B------:R-:W5:Y:S01]  /*4370*/  LDG.E.64.CONSTANT R24, desc[UR10][R4.64+-0x1008] ;  /* 0xffeff80a04187981 */ /* 0x000f62000c1e9b00 */
[----:B--2---:R-:W-:-:S14]  /*4380*/  DSETP.GEU.AND P2, PT, R26, R28, PT ;  /* 0x0000001c1a00722a */ /* 0x004fdc0003f4e000 */
[----:B---3--:R-:W-:-:S04]  /*4390*/  @P2 ISETP.GE.U32.AND P0, PT, R6, R10, PT ;  /* 0x0000000a0600220c */ /* 0x008fc80003f06070 */
[----:B------:R-:W-:-:S13]  /*43a0*/  @P2 ISETP.GE.AND.EX P0, PT, R7, R11, PT, P0 ;  /* 0x0000000b0700220c */ /* 0x000fda0003f06300 */
[----:B------:R-:W-:-:S06]  /*43b0*/  @P2 DSETP.GT.OR P0, PT, R26, R28, !P0 ;  /* 0x0000001c1a00222a */ /* 0x000fcc0004704400 */
[----:B------:R-:W-:Y:S02]  /*43c0*/  @P2 FSEL R0, R26, R28, P0 ;  /* 0x0000001c1a002208 */ /* 0x000fe40000000000 */
[----:B------:R-:W-:-:S03]  /*43d0*/  @P2 FSEL R27, R27, R29, P0 ;  /* 0x0000001d1b1b2208 */ /* 0x000fc60000000000 */
[----:B------:R-:W-:Y:S02]  /*43e0*/  @P2 IMAD.MOV.U32 R28, RZ, RZ, R0 ;  /* 0x000000ffff1c2224 */ /* 0x000fe400078e0000 */
[----:B------:R-:W-:Y:S02]  /*43f0*/  @P2 IMAD.MOV.U32 R29, RZ, RZ, R27 ;  /* 0x000000ffff1d2224 */ /* 0x000fe400078e001b */
[----:B------:R-:W2:Y:S04]  /*4400*/  LDG.E.64.CONSTANT R26, desc[UR10][R4.64+-0x1000] ;  /* 0xfff0000a041a7981 */ /* 0x000ea8000c1e9b00 */
[----:B----4-:R-:W-:Y:S01]  /*4410*/  DSETP.GEU.AND P1, PT, R28, R12, PT ;  /* 0x0000000c1c00722a */ /* 0x010fe20003f2e000 */
[----:B------:R-:W-:Y:S02]  /*4420*/  @P2 SEL R10, R6, R10, P0 ;  /* 0x0000000a060a2207 */ /* 0x000fe40000000000 */
[----:B------:R-:W-:-:S11]  /*4430*/  @P2 SEL R11, R7, R11, P0 ;  /* 0x0000000b070b2207 */ /* 0x000fd60000000000 */
[----:B------:R-:W-:-:S04]  /*4440*/  @P1 ISETP.GE.U32.AND P0, PT, R10, R14, PT ;  /* 0x0000000e0a00120c */ /* 0x000fc80003f06070 */
[----:B------:R-:W-:-:S13]  /*4450*/  @P1 ISETP.GE.AND.EX P0, PT, R11, R15, PT, P0 ;  /* 0x0000000f0b00120c */ /* 0x000fda0003f06300 */
[----:B------:R-:W-:-:S06]  /*4460*/  @P1 DSETP.GT.OR P0, PT, R28, R12, !P0 ;  /* 0x0000000c1c00122a */ /* 0x000fcc0004704400 */
[----:B------:R-:W-:Y:S02]  /*4470*/  @P1 FSEL R0, R28, R12, P0 ;  /* 0x0000000c1c001208 */ /* 0x000fe40000000000 */
[----:B------:R-:W-:Y:S02]  /*4480*/  @P1 FSEL R7, R29, R13, P0 ;  /* 0x0000000d1d071208 */ /* 0x000fe40000000000 */
[----:B------:R-:W3:Y:S01]  /*4490*/  LDG.E.64.CONSTANT R28, desc[UR10][R4.64+-0x8] ;  /* 0xfffff80a041c7981 */ /* 0x000ee2000c1e9b00 */
[----:B------:R-:W-:Y:S02]  /*44a0*/  @P1 IMAD.MOV.U32 R12, RZ, RZ, R0 ;  /* 0x000000ffff0c1224 */ /* 0x000fe400078e0000 */
[----:B------:R-:W-:-:S06]  /*44b0*/  @P1 IMAD.MOV.U32 R13, RZ, RZ, R7 ;  /* 0x000000ffff0d1224 */ /* 0x000fcc00078e0007 */
[----:B-----5:R-:W-:Y:S01]  /*44c0*/  DSETP.GEU.AND P2, PT, R12, R16, PT ;  /* 0x000000100c00722a */ /* 0x020fe20003f4e000 */
[----:B------:R-:W-:Y:S02]  /*44d0*/  @P1 SEL R14, R10, R14, P0 ;  /* 0x0000000e0a0e1207 */ /* 0x000fe40000000000 */
[----:B------:R-:W-:-:S11]  /*44e0*/  @P1 SEL R15, R11, R15, P0 ;  /* 0x0000000f0b0f1207 */ /* 0x000fd60000000000 */
[----:B------:R-:W-:-:S04]  /*44f0*/  @P2 ISETP.GE.U32.AND P0, PT, R14, R18, PT ;  /* 0x000000120e00220c */ /* 0x000fc80003f06070 */
[----:B------:R-:W-:-:S13]  /*4500*/  @P2 ISETP.GE.AND.EX P0, PT, R15, R19, PT, P0 ;  /* 0x000000130f00220c */ /* 0x000fda0003f06300 */
[----:B------:R-:W-:-:S06]  /*4510*/  @P2 DSETP.GT.OR P0, PT, R12, R16, !P0 ;  /* 0x000000100c00222a */ /* 0x000fcc0004704400 */
[----:B------:R-:W-:Y:S02]  /*4520*/  @P2 FSEL R0, R12, R16, P0 ;  /* 0x000000100c002208 */ /* 0x000fe40000000000 */
[----:B------:R-:W-:-:S03]  /*4530*/  @P2 FSEL R13, R13, R17, P0 ;  /* 0x000000110d0d2208 */ /* 0x000fc60000000000 */
[----:B------:R-:W-:Y:S02]  /*4540*/  @P2 IMAD.MOV.U32 R16, RZ, RZ, R0 ;  /* 0x000000ffff102224 */ /* 0x000fe400078e0000 */
[----:B------:R-:W-:-:S06]  /*4550*/  @P2 IMAD.MOV.U32 R17, RZ, RZ, R13 ;  /* 0x000000ffff112224 */ /* 0x000fcc00078e000d */
[----:B------:R-:W-:Y:S01]  /*4560*/  DSETP.GEU.AND P1, PT, R16, R20, PT ;  /* 0x000000141000722a */ /* 0x000fe20003f2e000 */
        /* <DEDUP_REMOVED lines=11> */
[----:B------:R-:W-:Y:S01]  /*4620*/  @P1 SEL R23, R19, R23, P0 ;  /* 0x0000001713171207 */ /* 0x000fe20000000000 */
[----:B------:R-:W-:-:S04]  /*4630*/  UIADD3 UR5, UP1, UPT, UR5, -0x2, URZ ;  /* 0xfffffffe05057890 */ /* 0x000fc8000ff3e0ff */
[----:B------:R-:W-:Y:S02]  /*4640*/  UIADD3.X UR6, UPT, UPT, UR6, -0x1, URZ, UP1, !UPT ;  /* 0xffffffff06067890 */ /* 0x000fe40008ffe4ff */
[----:B------:R-:W-:-:S04]  /*4650*/  UISETP.NE.U32.AND UP1, UPT, UR5, URZ, UPT ;  /* 0x000000ff0500728c */ /* 0x000fc8000bf25070 */
[----:B------:R-:W-:Y:S02]  /*4660*/  UISETP.NE.AND.EX UP1, UPT, UR6, URZ, UPT, UP1 ;  /* 0x000000ff0600728c */ /* 0x000fe4000bf25310 */
[----:B------:R-:W-:-:S04]  /*4670*/  UIADD3 UR9, UP2, UPT, UR9, 0xa00, URZ ;  /* 0x00000a0009097890 */ /* 0x000fc8000ff5e0ff */
[----:B------:R-:W-:Y:S01]  /*4680*/  UIADD3.X UR4, UPT, UPT, URZ, UR4, URZ, UP2, !UPT ;  /* 0x00000004ff047290 */ /* 0x000fe200097fe4ff */
[----:B--2---:R-:W-:-:S04]  /*4690*/  @P2 ISETP.GE.U32.AND P0, PT, R22, R26, PT ;  /* 0x0000001a1600220c */ /* 0x004fc80003f06070 */
[----:B------:R-:W-:-:S13]  /*46a0*/  @P2 ISETP.GE.AND.EX P0, PT, R23, R27, PT, P0 ;  /* 0x0000001b1700220c */ /* 0x000fda0003f06300 */
[----:B------:R-:W-:-:S06]  /*46b0*/  @P2 DSETP.GT.OR P0, PT, R20, R24, !P0 ;  /* 0x000000181400222a */ /* 0x000fcc0004704400 */
[----:B------:R-:W-:Y:S02]  /*46c0*/  @P2 FSEL R0, R20, R24, P0 ;  /* 0x0000001814002208 */ /* 0x000fe40000000000 */
[----:B------:R-:W-:-:S03]  /*46d0*/  @P2 FSEL R21, R21, R25, P0 ;  /* 0x0000001915152208 */ /* 0x000fc60000000000 */
[----:B------:R-:W-:Y:S02]  /*46e0*/  @P2 IMAD.MOV.U32 R24, RZ, RZ, R0 ;  /* 0x000000ffff182224 */ /* 0x000fe400078e0000 */
[----:B------:R-:W-:Y:S01]  /*46f0*/  @P2 IMAD.MOV.U32 R25, RZ, RZ, R21 ;  /* 0x000000ffff192224 */ /* 0x000fe200078e0015 */
[----:B------:R-:W-:-:S05]  /*4700*/  @P2 SEL R26, R22, R26, P0 ;  /* 0x0000001a161a2207 */ /* 0x000fca0000000000 */
[----:B---3--:R-:W-:Y:S01]  /*4710*/  DSETP.GEU.AND P1, PT, R24, R28, PT ;  /* 0x0000001c1800722a */ /* 0x008fe20003f2e000 */
[----:B------:R-:W-:-:S13]  /*4720*/  @P2 SEL R27, R23, R27, P0 ;  /* 0x0000001b171b2207 */ /* 0x000fda0000000000 */
[----:B------:R-:W-:-:S04]  /*4730*/  @P1 ISETP.GE.U32.AND P0, PT, R26, R8, PT ;  /* 0x000000081a00120c */ /* 0x000fc80003f06070 */
[----:B------:R-:W-:Y:S02]  /*4740*/  @P1 ISETP.GE.AND.EX P0, PT, R27, R9, PT, P0 ;  /* 0x000000091b00120c */ /* 0x000fe40003f06300 */
[----:B------:R-:W-:-:S11]  /*4750*/  IADD3 R4, P2, PT, R4, 0xa000, RZ ;  /* 0x0000a00004047810 */ /* 0x000fd60007f5e0ff */
[----:B------:R-:W-:Y:S01]  /*4760*/  @P1 DSETP.GT.OR P0, PT, R24, R28, !P0 ;  /* 0x0000001c1800122a */ /* 0x000fe20004704400 */
[----:B------:R-:W-:-:S05]  /*4770*/  IMAD.X R5, RZ, RZ, R5, P2 ;  /* 0x000000ffff057224 */ /* 0x000fca00010e0605 */
[----:B------:R-:W-:Y:S02]  /*4780*/  @P1 FSEL R0, R24, R28, P0 ;  /* 0x0000001c18001208 */ /* 0x000fe40000000000 */
[----:B------:R-:W-:Y:S02]  /*4790*/  @P1 FSEL R25, R25, R29, P0 ;  /* 0x0000001d19191208 */ /* 0x000fe40000000000 */
[----:B------:R-:W-:Y:S01]  /*47a0*/  @P1 SEL R8, R26, R8, P0 ;  /* 0x000000081a081207 */ /* 0x000fe20000000000 */
[----:B------:R-:W-:Y:S01]  /*47b0*/  @P1 IMAD.MOV.U32 R28, RZ, RZ, R0 ;  /* 0x000000ffff1c1224 */ /* 0x000fe200078e0000 */
[----:B------:R-:W-:Y:S01]  /*47c0*/  @P1 SEL R9, R27, R9, P0 ;  /* 0x000000091b091207 */ /* 0x000fe20000000000 */
[----:B------:R-:W-:Y:S01]  /*47d0*/  @P1 IMAD.MOV.U32 R29, RZ, RZ, R25 ;  /* 0x000000ffff1d1224 */ /* 0x000fe200078e0019 */
[----:B------:R-:W-:Y:S06]  /*47e0*/  BRA.U UP1, `(.L_x_73) ;  /* 0xfffffff501fc7547 */ /* 0x000fec000b83ffff */
.L_x_72:
[----:B------:R-:W-:Y:S05]  /*47f0*/  BRA.U !UP0, `(.L_x_71) ;  /* 0x00000005081c7547 */ /* 0x000fea000b800000 */
[----:B------:R-:W-:Y:S02]  /*4800*/  IMAD.U32 R25, RZ, RZ, UR9 ;  /* 0x00000009ff197e24 */ /* 0x000fe4000f8e00ff */
[----:B------:R-:W-:Y:S02]  /*4810*/  IMAD.U32 R5, RZ, RZ, UR9 ;  /* 0x00000009ff057e24 */ /* 0x000fe4000f8e00ff */
[----:B------:R-:W-:Y:S01]  /*4820*/  IMAD.U32 R0, RZ, RZ, UR4 ;  /* 0x00000004ff007e24 */ /* 0x000fe2000f8e00ff */
[----:B------:R-:W-:-:S04]  /*4830*/  LEA R24, P0, R25, R2, 0x4 ;  /* 0x0000000219187211 */ /* 0x000fc800078020ff */
[----:B------:R-:W-:-:S05]  /*4840*/  LEA.HI.X R25, R5, R3, R0, 0x4, P0 ;  /* 0x0000000305197211 */ /* 0x000fca00000f2400 */
        /* <DEDUP_REMOVED lines=8> */
[----:B------:R-:W5:Y:S04]  /*48d0*/  LDG.E.64.CONSTANT R2, desc[UR10][R24.64+0x4000] ;  /* 0x0040000a18027981 */ /* 0x000f68000c1e9b00 */
[----:B------:R-:W5:Y:S01]  /*48e0*/  LDG.E.64.CONSTANT R6, desc[UR10][R24.64+0x4008] ;  /* 0x0040080a18067981 */ /* 0x000f62000c1e9b00 */
[----:B------:R-:W-:-:S04]  /*48f0*/  UIADD3 UR9, UP0, UPT, UR9, 0x500, URZ ;  /* 0x0000050009097890 */ /* 0x000fc8000ff1e0ff */
[----:B------:R-:W-:Y:S01]  /*4900*/  UIADD3.X UR4, UPT, UPT, URZ, UR4, URZ, UP0, !UPT ;  /* 0x00000004ff047290 */ /* 0x000fe200087fe4ff */
[----:B--2---:R-:W-:-:S14]  /*4910*/  DSETP.GEU.AND P2, PT, R28, R22, PT ;  /* 0x000000161c00722a */ /* 0x004fdc0003f4e000 */
[----:B---3--:R-:W-:-:S04]  /*4920*/  @P2 ISETP.GE.U32.AND P0, PT, R8, R20, PT ;  /* 0x000000140800220c */ /* 0x008fc80003f06070 */
        /* <DEDUP_REMOVED lines=47> */
[----:B------:R-:W-:Y:S02]  /*4c20*/  @P2 IMAD.MOV.U32 R3, RZ, RZ, R11 ;  /* 0x000000ffff032224 */ /* 0x000fe400078e000b */
[----:B------:R-:W-:Y:S02]  /*4c30*/  IMAD.MOV.U32 R8, RZ, RZ, R6 ;  /* 0x000000ffff087224 */ /* 0x000fe400078e0006 */
[----:B------:R-:W-:-:S02]  /*4c40*/  IMAD.MOV.U32 R9, RZ, RZ, R7 ;  /* 0x000000ffff097224 */ /* 0x000fc400078e0007 */
[----:B------:R-:W-:Y:S02]  /*4c50*/  IMAD.MOV.U32 R28, RZ, RZ, R2 ;  /* 0x000000ffff1c7224 */ /* 0x000fe400078e0002 */
[----:B------:R-:W-:-:S07]  /*4c60*/  IMAD.MOV.U32 R29, RZ, RZ, R3 ;  /* 0x000000ffff1d7224 */ /* 0x000fce00078e0003 */
.L_x_71:
[----:B------:R-:W0:Y:S01]  /*4c70*/  LDCU UR6, c[0x0][0x390] ;  /* 0x00007200ff0677ac */ /* 0x000e220008000800 */
[----:B------:R-:W1:Y:S01]  /*4c80*/  S2R R0, SR_TID.X ;  /* 0x0000000000007919 */ /* 0x000e620000002100 */
[----:B0-----:R-:W-:Y:S02]  /*4c90*/  USHF.R.S32.HI UR5, URZ, 0x1f, UR6 ;  /* 0x0000001fff057899 */ /* 0x001fe40008011406 */
[----:B------:R-:W-:-:S04]  /*4ca0*/  UISETP.GE.U32.AND UP0, UPT, UR9, UR6, UPT ;  /* 0x000000060900728c */ /* 0x000fc8000bf06070 */
[----:B------:R-:W-:-:S09]  /*4cb0*/  UISETP.GE.AND.EX UP0, UPT, UR4, UR5, UPT, UP0 ;  /* 0x000000050400728c */ /* 0x000fd2000bf06300 */
[----:B-1----:R-:W-:Y:S05]  /*4cc0*/  BRA.U UP0, `(.L_x_74) ;  /* 0x0000000900a07547 */ /* 0x002fea000b800000 */
[----:B------:R-:W-:Y:S01]  /*4cd0*/  UIADD3 UR5, UPT, UPT, -UR9, UR6, URZ ;  /* 0x0000000609057290 */ /* 0x000fe2000fffe1ff */
[----:B------:R-:W-:Y:S05]  /*4ce0*/  BSSY.RECONVERGENT B1, `(.L_x_74) ;  /* 0x00000a6000017945 */ /* 0x000fea0003800200 */
[----:B------:R-:W-:-:S13]  /*4cf0*/  ISETP.GE.AND P0, PT, R0, UR5, PT ;  /* 0x0000000500007c0c */ /* 0x000fda000bf06270 */
[----:B------:R-:W-:Y:S05]  /*4d00*/  @P0 BRA `(.L_x_75) ;  /* 0x00000008008c0947 */ /* 0x000fea0003800000 */
[----:B------:R-:W-:Y:S01]  /*4d10*/  IMAD.U32 R3, RZ, RZ, UR6 ;  /* 0x00000006ff037e24 */ /* 0x000fe2000f8e00ff */
[----:B------:R-:W-:Y:S01]  /*4d20*/  LOP3.LUT R2, RZ, R0, RZ, 0x33, !PT ;  /* 0x00000000ff027212 */ /* 0x000fe200078e33ff */
[----:B------:R-:W-:Y:S01]  /*4d30*/  BSSY.RECONVERGENT B2, `(.L_x_76) ;  /* 0x0000032000027945 */ /* 0x000fe20003800200 */
[----:B------:R-:W-:Y:S02]  /*4d40*/  IMAD.MOV.U32 R16, RZ, RZ, R0 ;  /* 0x000000ffff107224 */ /* 0x000fe400078e0000 */
[----:B------:R-:W-:-:S04]  /*4d50*/  IADD3 R14, PT, PT, R3, -UR9, R2 ;  /* 0x80000009030e7c10 */ /* 0x000fc8000fffe002 */
[----:B------:R-:W-:-:S04]  /*4d60*/  LOP3.LUT R2, R14, 0x300, RZ, 0xc0, !PT ;  /* 0x000003000e027812 */ /* 0x000fc800078ec0ff */
[----:B------:R-:W-:-:S13]  /*4d70*/  ISETP.NE.AND P0, PT, R2, 0x300, PT ;  /* 0x000003000200780c */ /* 0x000fda0003f05270 */
[----:B------:R-:W-:Y:S05]  /*4d80*/  @!P0 BRA `(.L_x_77) ;  /* 0x0000000000b08947 */ /* 0x000fea0003800000 */
[----:B------:R-:W0:Y:S01]  /*4d90*/  LDCU.64 UR12, c[0x0][0x380] ;  /* 0x00007000ff0c77ac */ /* 0x000e220008000a00 */
[----:B------:R-:W-:Y:S01]  /*4da0*/  IADD3 R5, P0, PT, R0, UR9, RZ ;  /* 0x0000000900057c10 */ /* 0x000fe2000ff1e0ff */
[----:B------:R-:W-:Y:S01]  /*4db0*/  IMAD.MOV.U32 R16, RZ, RZ, R0 ;  /* 0x000000ffff107224 */ /* 0x000fe200078e0000 */
[----:B------:R-:W-:-:S03]  /*4dc0*/  LEA.HI R2, R14, 0x1, RZ, 0x18 ;  /* 0x000000010e027811 */ /* 0x000fc600078fc0ff */
[----:B------:R-:W-:Y:S01]  /*4dd0*/  IMAD.X R4, RZ, RZ, UR4, P0 ;  /* 0x00000004ff047e24 */ /* 0x000fe200080e06ff */
[----:B------:R-:W-:-:S05]  /*4de0*/  LOP3.LUT R2, R2, 0x3, RZ, 0xc0, !PT ;  /* 0x0000000302027812 */ /* 0x000fca00078ec0ff */
[----:B------:R-:W-:Y:S01]  /*4df0*/  IMAD.MOV R12, RZ, RZ, -R2 ;  /* 0x000000ffff0c7224 */ /* 0x000fe200078e0a02 */
[----:B0-----:R-:W-:-:S04]  /*4e00*/  LEA R13, P1, R5, UR12, 0x4 ;  /* 0x0000000c050d7c11 */ /* 0x001fc8000f8220ff */
[----:B------:R-:W-:-:S09]  /*4e10*/  LEA.HI.X R5, R5, UR13, R4, 0x4, P1 ;  /* 0x0000000d05057c11 */ /* 0x000fd200088f2404 */
.L_x_80:
[----:B------:R-:W-:-:S05]  /*4e20*/  IMAD.MOV.U32 R4, RZ, RZ, R13 ;  /* 0x000000ffff047224 */ /* 0x000fca00078e000d */
[----:B------:R-:W2:Y:S04]  /*4e30*/  LDG.E.64.CONSTANT R6, desc[UR10][R4.64] ;  /* 0x0000000a04067981 */ /* 0x000ea8000c1e9b00 */
[----:B------:R-:W3:Y:S01]  /*4e40*/  LDG.E.64.CONSTANT R2, desc[UR10][R4.64+0x8] ;  /* 0x0000080a04027981 */ /* 0x000ee2000c1e9b00 */
[----:B------:R-:W-:Y:S01]  /*4e50*/  VIADD R12, R12, 0x1 ;  /* 0x000000010c0c7836 */ /* 0x000fe20000000000 */
[----:B------:R-:W-:Y:S01]  /*4e60*/  BSSY.RECONVERGENT B3, `(.L_x_78) ;  /* 0x000001b000037945 */ /* 0x000fe20003800200 */
[----:B------:R-:W-:Y:S01]  /*4e70*/  IMAD.MOV.U32 R15, RZ, RZ, R8 ;  /* 0x000000ffff0f7224 */ /* 0x000fe200078e0008 */
        /* <DEDUP_REMOVED lines=25> */
.L_x_79:
[----:B------:R-:W-:Y:S05]  /*5010*/  BSYNC.RECONVERGENT B3 ;  /* 0x0000000000037941 */ /* 0x000fea0003800200 */
.L_x_78:
[----:B------:R-:W-:Y:S02]  /*5020*/  IMAD.X R5, RZ, RZ, R5, P3 ;  /* 0x000000ffff057224 */ /* 0x000fe400018e0605 */
[----:B------:R-:W-:Y:S01]  /*5030*/  VIADD R16, R16, 0x100 ;  /* 0x0000010010107836 */ /* 0x000fe20000000000 */
[----:B------:R-:W-:Y:S06]  /*5040*/  @P2 BRA `(.L_x_80) ;  /* 0xfffffffc00742947 */ /* 0x000fec000383ffff */
.L_x_77:
[----:B------:R-:W-:Y:S05]  /*5050*/  BSYNC.RECONVERGENT B2 ;  /* 0x0000000000027941 */ /* 0x000fea0003800200 */
.L_x_76:
[----:B------:R-:W-:-:S13]  /*5060*/  ISETP.GE.U32.AND P0, PT, R14, 0x300, PT ;  /* 0x000003000e00780c */ /* 0x000fda0003f06070 */
[----:B------:R-:W-:Y:S05]  /*5070*/  @!P0 BRA `(.L_x_75) ;  /* 0x0000000400b08947 */ /* 0x000fea0003800000 */
[----:B------:R-:W0:Y:S01]  /*5080*/  LDCU.64 UR12, c[0x0][0x380] ;  /* 0x00007000ff0c77ac */ /* 0x000e220008000a00 */
[----:B------:R-:W-:-:S05]  /*5090*/  IADD3 R11, P0, PT, R16, UR9, RZ ;  /* 0x00000009100b7c10 */ /* 0x000fca000ff1e0ff */
[----:B------:R-:W-:Y:S01]  /*50a0*/  IMAD.X R2, RZ, RZ, UR4, P0 ;  /* 0x00000004ff027e24 */ /* 0x000fe200080e06ff */
[----:B0-----:R-:W-:-:S04]  /*50b0*/  LEA R10, P1, R11, UR12, 0x4 ;  /* 0x0000000c0b0a7c11 */ /* 0x001fc8000f8220ff */
[----:B------:R-:W-:Y:S02]  /*50c0*/  IADD3 R10, P0, PT, R10, 0x3008, RZ ;  /* 0x000030080a0a7810 */ /* 0x000fe40007f1e0ff */
[----:B------:R-:W-:-:S05]  /*50d0*/  LEA.HI.X R11, R11, UR13, R2, 0x4, P1 ;  /* 0x0000000d0b0b7c11 */ /* 0x000fca00088f2402 */
[----:B------:R-:W-:-:S07]  /*50e0*/  IMAD.X R11, RZ, RZ, R11, P0 ;  /* 0x000000ffff0b7224 */ /* 0x000fce00000e060b */
.L_x_89:
[----:B------:R-:W2:Y:S04]  /*50f0*/  LDG.E.64.CONSTANT R12, desc[UR10][R10.64+-0x3008] ;  /* 0xffcff80a0a0c7981 */ /* 0x000ea8000c1e9b00 */
[----:B------:R-:W3:Y:S04]  /*5100*/  LDG.E.64.CONSTANT R14, desc[UR10][R10.64+-0x3000] ;  /* 0xffd0000a0a0e7981 */ /* 0x000ee8000c1e9b00 */
[----:B------:R0:W5:Y:S04]  /*5110*/  LDG.E.64.CONSTANT R6, desc[UR10][R10.64+-0x2008] ;  /* 0xffdff80a0a067981 */ /* 0x000168000c1e9b00 */
        /* <DEDUP_REMOVED lines=22> */
.L_x_82:
[----:B------:R-:W-:Y:S05]  /*5280*/  BSYNC.RECONVERGENT B2 ;  /* 0x0000000000027941 */ /* 0x000fea0003800200 */
.L_x_81:
        /* <DEDUP_REMOVED lines=25> */
.L_x_84:
[----:B------:R-:W-:Y:S05]  /*5420*/  BSYNC.RECONVERGENT B2 ;  /* 0x0000000000027941 */ /* 0x000fea0003800200 */
.L_x_83:
        /* <DEDUP_REMOVED lines=21> */
.L_x_86:
[----:B------:R-:W-:Y:S05]  /*5580*/  BSYNC.RECONVERGENT B2 ;  /* 0x0000000000027941 */ /* 0x000fea0003800200 */
.L_x_85:
        /* <DEDUP_REMOVED lines=21> */
.L_x_88:
[----:B------:R-:W-:Y:S05]  /*56e0*/  BSYNC.RECONVERGENT B2 ;  /* 0x0000000000027941 */ /* 0x000fea0003800200 */
.L_x_87:
[----:B------:R-:W-:Y:S01]  /*56f0*/  VIADD R16, R16, 0x400 ;  /* 0x0000040010107836 */ /* 0x000fe20000000000 */
[----:B------:R-:W-:-:S04]  /*5700*/  IADD3 R10, P1, PT, R10, 0x4000, RZ ;  /* 0x000040000a0a7810 */ /* 0x000fc80007f3e0ff */
[----:B------:R-:W-:Y:S01]  /*5710*/  ISETP.GE.AND P0, PT, R16, UR5, PT ;  /* 0x0000000510007c0c */ /* 0x000fe2000bf06270 */
[----:B------:R-:W-:-:S12]  /*5720*/  IMAD.X R11, RZ, RZ, R11, P1 ;  /* 0x000000ffff0b7224 */ /* 0x000fd800008e060b */
[----:B------:R-:W-:Y:S05]  /*5730*/  @!P0 BRA `(.L_x_89) ;  /* 0xfffffff8006c8947 */ /* 0x000fea000383ffff */
.L_x_75:
[----:B------:R-:W-:Y:S05]  /*5740*/  BSYNC.RECONVERGENT B1 ;  /* 0x0000000000017941 */ /* 0x000fea0003800200 */
.L_x_74:
[----:B------:R-:W0:Y:S01]  /*5750*/  S2R R10, SR_LANEID ;  /* 0x00000000000a7919 */ /* 0x000e220000000000 */
[----:B------:R-:W-:Y:S01]  /*5760*/  BSSY.RECONVERGENT B1, `(.L_x_90) ;  /* 0x000001f000017945 */ /* 0x000fe20003800200 */
[----:B------:R-:W-:Y:S01]  /*5770*/  IMAD.MOV.U32 R11, RZ, RZ, R8 ;  /* 0x000000ffff0b7224 */ /* 0x000fe200078e0008 */
[----:B------:R1:W2:Y:S01]  /*5780*/  SHFL.DOWN PT, R4, R28, 0x1, 0x1f ;  /* 0x08201f001c047f89 */ /* 0x0002a200000e0000 */
[----:B------:R-:W-:Y:S02]  /*5790*/  IMAD.MOV.U32 R12, RZ, RZ, R9 ;  /* 0x000000ffff0c7224 */ /* 0x000fe400078e0009 */
[----:B------:R-:W-:Y:S01]  /*57a0*/  IMAD.MOV.U32 R2, RZ, RZ, R28 ;  /* 0x000000ffff027224 */ /* 0x000fe200078e001c */
[----:B------:R1:W3:Y:S01]  /*57b0*/  SHFL.DOWN PT, R5, R29, 0x1, 0x1f ;  /* 0x08201f001d057f89 */ /* 0x0002e200000e0000 */
        /* <DEDUP_REMOVED lines=25> */
.L_x_91:
[----:B------:R-:W-:Y:S05]  /*5950*/  BSYNC.RECONVERGENT B1 ;  /* 0x0000000000017941 */ /* 0x000fea0003800200 */
.L_x_90:
        /* <DEDUP_REMOVED lines=31> */
.L_x_93:
[----:B------:R-:W-:Y:S05]  /*5b50*/  BSYNC.RECONVERGENT B1 ;  /* 0x0000000000017941 */ /* 0x000fea0003800200 */
.L_x_92:
[----:B------:R-:W-:Y:S01]  /*5b60*/  ISETP.GT.AND P0, PT, R10, 0x1b, PT ;  /* 0x0000001b0a00780c */ /* 0x000fe20003f04270 */
[----:B-1----:R1:W1:Y:S01]  /*5b70*/  SHFL.DOWN PT, R6, R4, 0x4, 0x1f ;  /* 0x08801f0004067f89 */ /* 0x00226200000e0000 */
[----:B------:R-:W-:Y:S01]  /*5b80*/  BSSY.RECONVERGENT B1, `(.L_x_94) ;  /* 0x000001d000017945 */ /* 0x000fe20003800200 */
[----:B0-----:R-:W-:Y:S02]  /*5b90*/  IMAD.MOV.U32 R11, RZ, RZ, R8 ;  /* 0x000000ffff0b7224 */ /* 0x001fe400078e0008 */
[----:B--2---:R0:W2:Y:S01]  /*5ba0*/  SHFL.DOWN PT, R7, R5, 0x4, 0x1f ;  /* 0x08801f0005077f89 */ /* 0x0040a200000e0000 */
[----:B------:R-:W-:Y:S02]  /*5bb0*/  IMAD.MOV.U32 R12, RZ, RZ, R9 ;  /* 0x000000ffff0c7224 */ /* 0x000fe400078e0009 */
[----:B------:R-:W-:Y:S01]  /*5bc0*/  IMAD.MOV.U32 R2, RZ, RZ, R4 ;  /* 0x000000ffff027224 */ /* 0x000fe200078e0004 */
[----:B----4-:R0:W4:Y:S01]  /*5bd0*/  SHFL.DOWN PT, R13, R8, 0x4, 0x1f ;  /* 0x08801f00080d7f89 */ /* 0x01012200000e0000 */
[----:B------:R-:W-:-:S03]  /*5be0*/  IMAD.MOV.U32 R3, RZ, RZ, R5 ;  /* 0x000000ffff037224 */ /* 0x000fc600078e0005 */
[----:B---3--:R0:W3:Y:S01]  /*5bf0*/  SHFL.DOWN PT, R14, R9, 0x4, 0x1f ;  /* 0x08801f00090e7f89 */ /* 0x0080e200000e0000 */
[----:B------:R-:W-:Y:S05]  /*5c00*/  @P0 BRA `(.L_x_95) ;  /* 0x0000000000500947 */ /* 0x000fea0003800000 */
[----:B-12---:R-:W-:Y:S01]  /*5c10*/  DSETP.GEU.AND P0, PT, R4, R6, PT ;  /* 0x000000060400722a */ /* 0x006fe20003f0e000 */
[----:B----4-:R-:W-:Y:S02]  /*5c20*/  IMAD.MOV.U32 R11, RZ, RZ, R13 ;  /* 0x000000ffff0b7224 */ /* 0x010fe400078e000d */
        /* <DEDUP_REMOVED lines=18> */
.L_x_95:
[----:B------:R-:W-:Y:S05]  /*5d50*/  BSYNC.RECONVERGENT B1 ;  /* 0x0000000000017941 */ /* 0x000fea0003800200 */
.L_x_94:
[----:B------:R-:W-:Y:S01]  /*5d60*/  ISETP.GT.AND P0, PT, R10, 0x17, PT ;  /* 0x000000170a00780c */ /* 0x000fe20003f04270 */
[----:B-1----:R1:W1:Y:S01]  /*5d70*/  SHFL.DOWN PT, R6, R2, 0x8, 0x1f ;  /* 0x09001f0002067f89 */ /* 0x00226200000e0000 */
[----:B------:R-:W-:Y:S01]  /*5d80*/  BSSY.RECONVERGENT B1, `(.L_x_96) ;  /* 0x000001d000017945 */ /* 0x000fe20003800200 */
[----:B0-----:R-:W-:Y:S02]  /*5d90*/  IMAD.MOV.U32 R8, RZ, RZ, R11 ;  /* 0x000000ffff087224 */ /* 0x001fe400078e000b */
[----:B--2---:R0:W2:Y:S01]  /*5da0*/  SHFL.DOWN PT, R7, R3, 0x8, 0x1f ;  /* 0x09001f0003077f89 */ /* 0x0040a200000e0000 */
[----:B------:R-:W-:Y:S02]  /*5db0*/  IMAD.MOV.U32 R9, RZ, RZ, R12 ;  /* 0x000000ffff097224 */ /* 0x000fe400078e000c */
[----:B------:R-:W-:Y:S01]  /*5dc0*/  IMAD.MOV.U32 R4, RZ, RZ, R2 ;  /* 0x000000ffff047224 */ /* 0x000fe200078e0002 */
[----:B---3--:R0:W3:Y:S01]  /*5dd0*/  SHFL.DOWN PT, R14, R11, 0x8, 0x1f ;  /* 0x09001f000b0e7f89 */ /* 0x0080e200000e0000 */
[----:B------:R-:W-:-:S03]  /*5de0*/  IMAD.MOV.U32 R5, RZ, RZ, R3 ;  /* 0x000000ffff057224 */ /* 0x000fc600078e0003 */
[----:B----4-:R0:W4:Y:S01]  /*5df0*/  SHFL.DOWN PT, R13, R12, 0x8, 0x1f ;  /* 0x09001f000c0d7f89 */ /* 0x01012200000e0000 */
        /* <DEDUP_REMOVED lines=21> */
.L_x_97:
[----:B------:R-:W-:Y:S05]  /*5f50*/  BSYNC.RECONVERGENT B1 ;  /* 0x0000000000017941 */ /* 0x000fea0003800200 */
.L_x_96:
[----:B------:R-:W-:Y:S01]  /*5f60*/  ISETP.GT.AND P0, PT, R10, 0xf, PT ;  /* 0x0000000f0a00780c */ /* 0x000fe20003f04270 */
[----:B-1----:R1:W1:Y:S01]  /*5f70*/  SHFL.DOWN PT, R2, R4, 0x10, 0x1f ;  /* 0x0a001f0004027f89 */ /* 0x00226200000e0000 */
[----:B------:R-:W-:Y:S01]  /*5f80*/  BSSY.RECONVERGENT B1, `(.L_x_98) ;  /* 0x000001d000017945 */ /* 0x000fe20003800200 */
[----:B---3--:R-:W-:Y:S02]  /*5f90*/  IMAD.MOV.U32 R14, RZ, RZ, R8 ;  /* 0x000000ffff0e7224 */ /* 0x008fe400078e0008 */
[----:B0-----:R0:W3:Y:S01]  /*5fa0*/  SHFL.DOWN PT, R3, R5, 0x10, 0x1f ;  /* 0x0a001f0005037f89 */ /* 0x0010e200000e0000 */
[----:B------:R-:W-:Y:S02]  /*5fb0*/  IMAD.MOV.U32 R15, RZ, RZ, R9 ;  /* 0x000000ffff0f7224 */ /* 0x000fe400078e0009 */
[----:B------:R-:W-:Y:S01]  /*5fc0*/  IMAD.MOV.U32 R12, RZ, RZ, R4 ;  /* 0x000000ffff0c7224 */ /* 0x000fe200078e0004 */
[----:B--2---:R0:W2:Y:S01]  /*5fd0*/  SHFL.DOWN PT, R7, R8, 0x10, 0x1f ;  /* 0x0a001f0008077f89 */ /* 0x0040a200000e0000 */
[----:B----4-:R-:W-:-:S03]  /*5fe0*/  IMAD.MOV.U32 R13, RZ, RZ, R5 ;  /* 0x000000ffff0d7224 */ /* 0x010fc600078e0005 */
[----:B------:R0:W4:Y:S01]  /*5ff0*/  SHFL.DOWN PT, R6, R9, 0x10, 0x1f ;  /* 0x0a001f0009067f89 */ /* 0x00012200000e0000 */
[----:B------:R-:W-:Y:S05]  /*6000*/  @P0 BRA `(.L_x_99) ;  /* 0x0000000000500947 */ /* 0x000fea0003800000 */
[----:B-1-3--:R-:W-:Y:S01]  /*6010*/  DSETP.GEU.AND P0, PT, R4, R2, PT ;  /* 0x000000020400722a */ /* 0x00afe20003f0e000 */
[----:B--2---:R-:W-:Y:S02]  /*6020*/  IMAD.MOV.U32 R14, RZ, RZ, R7 ;  /* 0x000000ffff0e7224 */ /* 0x004fe400078e0007 */
        /* <DEDUP_REMOVED lines=18> */
.L_x_99:
[----:B------:R-:W-:Y:S05]  /*6150*/  BSYNC.RECONVERGENT B1 ;  /* 0x0000000000017941 */ /* 0x000fea0003800200 */
.L_x_98:
[----:B------:R-:W-:Y:S01]  /*6160*/  ISETP.NE.AND P0, PT, R10, RZ, PT ;  /* 0x000000ff0a00720c */ /* 0x000fe20003f05270 */
[----:B------:R-:W-:-:S12]  /*6170*/  BSSY.RECONVERGENT B1, `(.L_x_100) ;  /* 0x000000a000017945 */ /* 0x000fd80003800200 */
[----:B------:R-:W-:Y:S05]  /*6180*/  @P0 BRA `(.L_x_101) ;  /* 0x0000000000200947 */ /* 0x000fea0003800000 */
[----:B-1----:R-:W1:Y:S01]  /*6190*/  S2R R4, SR_CgaCtaId ;  /* 0x0000000000047919 */ /* 0x002e620000008800 */
[----:B---3--:R-:W-:Y:S02]  /*61a0*/  MOV R3, 0x400 ;  /* 0x0000040000037802 */ /* 0x008fe40000000f00 */
[----:B------:R-:W-:-:S04]  /*61b0*/  SHF.R.U32.HI R2, RZ, 0x1, R0 ;  /* 0x00000001ff027819 */ /* 0x000fc80000011600 */
[----:B------:R-:W-:Y:S02]  /*61c0*/  LOP3.LUT R2, R2, 0x1f0, RZ, 0xc0, !PT ;  /* 0x000001f002027812 */ /* 0x000fe400078ec0ff */
[----:B-1----:R-:W-:-:S05]  /*61d0*/  LEA R3, R4, R3, 0x18 ;  /* 0x0000000304037211 */ /* 0x002fca00078ec0ff */
[----:B------:R-:W-:-:S05]  /*61e0*/  IMAD.IADD R3, R2, 0x1, R3 ;  /* 0x0000000102037824 */ /* 0x000fca00078e0203 */
[----:B------:R1:W-:Y:S04]  /*61f0*/  STS.64 [R3+0x10], R14 ;  /* 0x0000100e03007388 */ /* 0x0003e80000000a00 */
[----:B------:R1:W-:Y:S02]  /*6200*/  STS.64 [R3+0x8], R12 ;  /* 0x0000080c03007388 */ /* 0x0003e40000000a00 */
.L_x_101:
[----:B------:R-:W-:Y:S05]  /*6210*/  BSYNC.RECONVERGENT B1 ;  /* 0x0000000000017941 */ /* 0x000fea0003800200 */
.L_x_100:
[----:B------:R-:W-:Y:S01]  /*6220*/  BAR.SYNC.DEFER_BLOCKING 0x0 ;  /* 0x0000000000007b1d */ /* 0x000fe20000010000 */
[----:B------:R-:W-:-:S13]  /*6230*/  ISETP.NE.AND P1, PT, R0, RZ, PT ;  /* 0x000000ff0000720c */ /* 0x000fda0003f25270 */
[----:B------:R-:W-:Y:S05]  /*6240*/  @P1 BRA `(.L_x_34) ;  /* 0x00000008008c1947 */ /* 0x000fea0003800000 */
[----:B-1-3--:R-:W1:Y:S01]  /*6250*/  S2R R3, SR_CgaCtaId ;  /* 0x0000000000037919 */ /* 0x00ae620000008800 */
[----:B------:R-:W-:Y:S01]  /*6260*/  MOV R0, 0x400 ;  /* 0x0000040000007802 */ /* 0x000fe20000000f00 */
[----:B------:R-:W-:Y:S03]  /*6270*/  BSSY.RECONVERGENT B1, `(.L_x_102) ;  /* 0x000001a000017945 */ /* 0x000fe60003800200 */
[----:B-1----:R-:W-:-:S05]  /*6280*/  LEA R0, R3, R0, 0x18 ;  /* 0x0000000003007211 */ /* 0x002fca00078ec0ff */
[----:B------:R-:W1:Y:S04]  /*6290*/  LDS.64 R16, [R0+0x18] ;  /* 0x0000180000107984 */ /* 0x000e680000000a00 */
[----:B0-2-4-:R-:W0:Y:S04]  /*62a0*/  LDS.128 R4, [R0+0x20] ;  /* 0x0000200000047984 */ /* 0x015e280000000c00 */
[----:B------:R2:W3:Y:S04]  /*62b0*/  LDS.64 R2, [R0+0x80] ;  /* 0x0000800000027984 */ /* 0x0004e80000000a00 */
[----:B------:R2:W4:Y:S01]  /*62c0*/  LDS.128 R8, [R0+0x30] ;  /* 0x0000300000087984 */ /* 0x0005220000000c00 */
[----:B-1----:R-:W-:Y:S01]  /*62d0*/  DSETP.GEU.AND P0, PT, R12, R16, PT ;  /* 0x000000100c00722a */ /* 0x002fe20003f0e000 */
[----:B------:R-:W-:-:S02]  /*62e0*/  IMAD.MOV.U32 R20, RZ, RZ, R16 ;  /* 0x000000ffff147224 */ /* 0x000fc400078e0010 */
[----:B------:R-:W-:Y:S02]  /*62f0*/  IMAD.MOV.U32 R21, RZ, RZ, R17 ;  /* 0x000000ffff157224 */ /* 0x000fe400078e0011 */
[----:B0-----:R-:W-:Y:S02]  /*6300*/  IMAD.MOV.U32 R23, RZ, RZ, R4 ;  /* 0x000000ffff177224 */ /* 0x001fe400078e0004 */
        /* <DEDUP_REMOVED lines=16> */
.L_x_103:
[----:B------:R-:W-:Y:S05]  /*6410*/  BSYNC.RECONVERGENT B1 ;  /* 0x0000000000017941 */ /* 0x000fea0003800200 */
.L_x_102:
        /* <DEDUP_REMOVED lines=23> */
.L_x_105:
[----:B------:R-:W-:Y:S05]  /*6590*/  BSYNC.RECONVERGENT B1 ;  /* 0x0000000000017941 */ /* 0x000fea0003800200 */
.L_x_104:
        /* <DEDUP_REMOVED lines=21> */
.L_x_107:
[----:B------:R-:W-:Y:S05]  /*66f0*/  BSYNC.RECONVERGENT B1 ;  /* 0x0000000000017941 */ /* 0x000fea0003800200 */
.L_x_106:
        /* <DEDUP_REMOVED lines=23> */
.L_x_109:
[----:B------:R-:W-:Y:S05]  /*6870*/  BSYNC.RECONVERGENT B1 ;  /* 0x0000000000017941 */ /* 0x000fea0003800200 */
.L_x_108:
        /* <DEDUP_REMOVED lines=21> */
.L_x_111:
[----:B------:R-:W-:Y:S05]  /*69d0*/  BSYNC.RECONVERGENT B1 ;  /* 0x0000000000017941 */ /* 0x000fea0003800200 */
.L_x_110:
        /* <DEDUP_REMOVED lines=21> */
.L_x_113:
[----:B------:R-:W-:Y:S05]  /*6b30*/  BSYNC.RECONVERGENT B1 ;  /* 0x0000000000017941 */ /* 0x000fea0003800200 */
.L_x_112:
        /* <DEDUP_REMOVED lines=20> */
.L_x_34:
[----:B------:R-:W-:Y:S05]  /*6c80*/  BSYNC.RECONVERGENT B0 ;  /* 0x0000000000007941 */ /* 0x000fea0003800200 */
.L_x_1:
[----:B------:R-:W-:Y:S05]  /*6c90*/  @P1 EXIT ;  /* 0x000000000000194d */ /* 0x000fea0003800000 */
[----:B0123--:R-:W0:Y:S02]  /*6ca0*/  LDC.64 R2, c[0x0][0x388] ;  /* 0x0000e200ff027b82 */ /* 0x00fe240000000a00 */
[----:B0-----:R-:W-:Y:S04]  /*6cb0*/  STG.E.64 desc[UR10][R2.64], R12 ;  /* 0x0000000c02007986 */ /* 0x001fe8000c101b0a */
[----:B------:R-:W-:Y:S01]  /*6cc0*/  STG.E.64 desc[UR10][R2.64+0x8], R14 ;  /* 0x0000080e02007986 */ /* 0x000fe2000c101b0a */
[----:B------:R-:W-:Y:S05]  /*6cd0*/  EXIT ;  /* 0x000000000000794d */ /* 0x000fea0003800000 */
.L_x_114:
        /* <DEDUP_REMOVED lines=10> */
.L_x_711:


//--------------------- .text._ZN6thrust24THRUST_300001_SM_1000_NS8cuda_cub4core6detail13_kernel_agentINS1_8__reduce10DrainAgentIlEEJN3cub18CUB_300001_SM_10009GridQueueIyEElEEEvDpT0_ --------------------------
	.section	.text._ZN6thrust24THRUST_300001_SM_1000_NS8cuda_cub4core6detail13_kernel_agentINS1_8__reduce10DrainAgentIlEEJN3cub18CUB_300001_SM_10009GridQueueIyEElEEEvDpT0_,"ax",@progbits
	.align	128
        .global         _ZN6thrust24THRUST_300001_SM_1000_NS8cuda_cub4core6detail13_kernel_agentINS1_8__reduce10DrainAgentIlEEJN3cub18CUB_300001_SM_10009GridQueueIyEElEEEvDpT0_
        .type           _ZN6thrust24THRUST_300001_SM_1000_NS8cuda_cub4core6detail13_kernel_agentINS1_8__reduce10DrainAgentIlEEJN3cub18CUB_300001_SM_10009GridQueueIyEElEEEvDpT0_,@function
        .size           _ZN6thrust24THRUST_300001_SM_1000_NS8cuda_cub4core6detail13_kernel_agentINS1_8__reduce10DrainAgentIlEEJN3cub18CUB_300001_SM_10009GridQueueIyEElEEEvDpT0_,(.L_x_712 - _ZN6thrust24THRUST_300001_SM_1000_NS8cuda_cub4core6detail13_kernel_agentINS1_8__reduce10DrainAgentIlEEJN3cub18CUB_300001_SM_10009GridQueueIyEElEEEvDpT0_)
        .other          _ZN6thrust24THRUST_300001_SM_1000_NS8cuda_cub4core6detail13_kernel_agentINS1_8__reduce10DrainAgentIlEEJN3cub18CUB_300001_SM_10009GridQueueIyEElEEEvDpT0_,@"STO_CUDA_ENTRY STV_DEFAULT"
_ZN6thrust24THRUST_300001_SM_1000_NS8cuda_cub4core6detail13_kernel_agentINS1_8__reduce10DrainAgentIlEEJN3cub18CUB_300001_SM_10009GridQueueIyEElEEEvDpT0_:
.text._ZN6thrust24THRUST_300001_SM_1000_NS8cuda_cub4core6detail13_kernel_agentINS1_8__reduce10DrainAgentIlEEJN3cub18CUB_300001_SM_10009GridQueueIyEElEEEvDpT0_:
[----:B------:R-:W-:Y:S08]  /*0000*/  LDC R1, c[0x0][0x37c] ;  /* 0x0000df00ff017b82 */ /* 0x000ff00000000800 */
[----:B------:R-:W0:Y:S01]  /*0010*/  LDC.64 R2, c[0x0][0x380] ;  /* 0x0000e000ff027b82 */ /* 0x000e220000000a00 */
[----:B------:R-:W0:Y:S07]  /*0020*/  LDCU.64 UR4, c[0x0][0x358] ;  /* 0x00006b00ff0477ac */ /* 0x000e2e0008000a00 */
[----:B------:R-:W1:Y:S01]  /*0030*/  LDC.64 R4, c[0x0][0x388] ;  /* 0x0000e200ff047b82 */ /* 0x000e620000000a00 */
[----:B0-----:R-:W-:Y:S04]  /*0040*/  STG.E.64 desc[UR4][R2.64+0x8], RZ ;  /* 0x000008ff02007986 */ /* 0x001fe8000c101b04 */
[----:B-1----:R-:W-:Y:S01]  /*0050*/  STG.E.64 desc[UR4][R2.64], R4 ;  /* 0x0000000402007986 */ /* 0x002fe2000c101b04 */
[----:B------:R-:W-:Y:S05]  /*0060*/  EXIT ;  /* 0x000000000000794d */ /* 0x000fea0003800000 */
.L_x_115:
        /* <DEDUP_REMOVED lines=9> */
.L_x_712:


//--------------------- .text._ZN6thrust24THRUST_300001_SM_1000_NS8cuda_cub4core6detail13_kernel_agentINS1_8__reduce11ReduceAgentINS0_12zip_iteratorIN4cuda3std3__45tupleIJNS0_10device_ptrIdEENS0_17counting_iteratorIlNS0_11use_defaultESF_SF_EEEEEEEPNSB_IJdlEEESJ_lNS1_9__extrema9arg_max_fIdlNSA_4lessIdEEEEEEJSI_SK_lN3cub18CUB_300001_SM_100013GridEvenShareIlEENSS_9GridQueueIyEESP_EEEvDpT0_ --------------------------
	.section	.text._ZN6thrust24THRUST_300001_SM_1000_NS8cuda_cub4core6detail13_kernel_agentINS1_8__reduce11ReduceAgentINS0_12zip_iteratorIN4cuda3std3__45tupleIJNS0_10device_ptrIdEENS0_17counting_iteratorIlNS0_11use_defaultESF_SF_EEEEEEEPNSB_IJdlEEESJ_lNS1_9__extrema9arg_max_fIdlNSA_4lessIdEEEEEEJSI_SK_lN3cub18CUB_300001_SM_100013GridEvenShareIlEENSS_9GridQueueIyEESP_EEEvDpT0_,"ax",@progbits
	.align	128
        .global         _ZN6thrust24THRUST_300001_SM_1000_NS8cuda_cub4core6detail13_kernel_agentINS1_8__reduce11ReduceAgentINS0_12zip_iteratorIN4cuda3std3__45tupleIJNS0_10device_ptrIdEENS0_17counting_iteratorIlNS0_11use_defaultESF_SF_EEEEEEEPNSB_IJdlEEESJ_lNS1_9__extrema9arg_max_fIdlNSA_4lessIdEEEEEEJSI_SK_lN3cub18CUB_300001_SM_100013GridEvenShareIlEENSS_9GridQueueIyEESP_EEEvDpT0_
        .type           _ZN6thrust24THRUST_300001_SM_1000_NS8cuda_cub4core6detail13_kernel_agentINS1_8__reduce11ReduceAgentINS0_12zip_iteratorIN4cuda3std3__45tupleIJNS0_10device_ptrIdEENS0_17counting_iteratorIlNS0_11use_defaultESF_SF_EEEEEEEPNSB_IJdlEEESJ_lNS1_9__extrema9arg_max_fIdlNSA_4lessIdEEEEEEJSI_SK_lN3cub18CUB_300001_SM_100013GridEvenShareIlEENSS_9GridQueueIyEESP_EEEvDpT0_,@function
        .size           _ZN6thrust24THRUST_300001_SM_1000_NS8cuda_cub4core6detail13_kernel_agentINS1_8__reduce11ReduceAgentINS0_12zip_iteratorIN4cuda3std3__45tupleIJNS0_10device_ptrIdEENS0_17counting_iteratorIlNS0_11use_defaultESF_SF_EEEEEEEPNSB_IJdlEEESJ_lNS1_9__extrema9arg_max_fIdlNSA_4lessIdEEEEEEJSI_SK_lN3cub18CUB_300001_SM_100013GridEvenShareIlEENSS_9GridQueueIyEESP_EEEvDpT0_,(.L_x_713 - _ZN6thrust24THRUST_300001_SM_1000_NS8cuda_cub4core6detail13_kernel_agentINS1_8__reduce11ReduceAgentINS0_12zip_iteratorIN4cuda3std3__45tupleIJNS0_10device_ptrIdEENS0_17counting_iteratorIlNS0_11use_defaultESF_SF_EEEEEEEPNSB_IJdlEEESJ_lNS1_9__extrema9arg_max_fIdlNSA_4lessIdEEEEEEJSI_SK_lN3cub18CUB_300001_SM_100013GridEvenShareIlEENSS_9GridQueueIyEESP_EEEvDpT0_)
        .other          _ZN6thrust24THRUST_300001_SM_1000_NS8cuda_cub4core6detail13_kernel_agentINS1_8__reduce11ReduceAgentINS0_12zip_iteratorIN4cuda3std3__45tupleIJNS0_10device_ptrIdEENS0_17counting_iteratorIlNS0_11use_defaultESF_SF_EEEEEEEPNSB_IJdlEEESJ_lNS1_9__extrema9arg_max_fIdlNSA_4lessIdEEEEEEJSI_SK_lN3cub18CUB_300001_SM_100013GridEvenShareIlEENSS_9GridQueueIyEESP_EEEvDpT0_,@"STO_CUDA_ENTRY STV_DEFAULT"
_ZN6thrust24THRUST_300001_SM_1000_NS8cuda_cub4core6detail13_kernel_agentINS1_8__reduce11ReduceAgentINS0_12zip_iteratorIN4cuda3std3__45tupleIJNS0_10device_ptrIdEENS0_17counting_iteratorIlNS0_11use_defaultESF_SF_EEEEEEEPNSB_IJdlEEESJ_lNS1_9__extrema9arg_max_fIdlNSA_4lessIdEEEEEEJSI_SK_lN3cub18CUB_300001_SM_100013GridEvenShareIlEENSS_9GridQueueIyEESP_EEEvDpT0_:
.text._ZN6thrust24THRUST_300001_SM_1000_NS8cuda_cub4core6detail13_kernel_agentINS1_8__reduce11ReduceAgentINS0_12zip_iteratorIN4cuda3std3__45tupleIJNS0_10device_ptrIdEENS0_17counting_iteratorIlNS0_11use_defaultESF_SF_EEEEEEEPNSB_IJdlEEESJ_lNS1_9__extrema9arg_max_fIdlNSA_4lessIdEEEEEEJSI_SK_lN3cub18CUB_300001_SM_100013GridEvenShareIlEENSS_9GridQueueIyEESP_EEEvDpT0_:
[----:B------:R-:W-:Y:S01]  /*0000*/  LDC R1, c[0x0][0x37c] ;  /* 0x0000df00ff017b82 */ /* 0x000fe20000000800 */
[----:B------:R-:W0:Y:S01]  /*0010*/  S2R R0, SR_CTAID.X ;  /* 0x0000000000007919 */ /* 0x000e220000002500 */
[----:B------:R-:W1:Y:S01]  /*0020*/  LDCU.64 UR4, c[0x0][0x398] ;  /* 0x00007300ff0477ac */ /* 0x000e620008000a00 */
[----:B------:R-:W-:Y:S01]  /*0030*/  BSSY.RECONVERGENT B0, `(.L_x_116) ;  /* 0x0000689000007945 */ /* 0x000fe20003800200 */
[----:B------:R-:W2:Y:S01]  /*0040*/  LDCU UR6, c[0x0][0x370] ;  /* 0x00006e00ff0677ac */ /* 0x000ea20008000800 */
[----:B------:R-:W3:Y:S01]  /*0050*/  LDCU.64 UR10, c[0x0][0x358] ;  /* 0x00006b00ff0a77ac */ /* 0x000ee20008000a00 */
[----:B-1----:R-:W-:Y:S02]  /*0060*/  IMAD.U32 R25, RZ, RZ, UR4 ;  /* 0x00000004ff197e24 */ /* 0x002fe4000f8e00ff */
[----:B------:R-:W-:Y:S01]  /*0070*/  IMAD.U32 R16, RZ, RZ, UR5 ;  /* 0x00000005ff107e24 */ /* 0x000fe2000f8e00ff */
[----:B--2---:R-:W-:Y:S01]  /*0080*/  UIMAD UR6, UR6, 0x500, URZ ;  /* 0x00000500060678a4 */ /* 0x004fe2000f8e02ff */
[----:B0-----:R-:W-:-:S05]  /*0090*/  IMAD R8, R0, 0x500, RZ ;  /* 0x0000050000087824 */ /* 0x001fca00078e02ff */
[----:B------:R-:W-:-:S04]  /*00a0*/  IADD3 R2, P1, PT, R8, 0x500, RZ ;  /* 0x0000050008027810 */ /* 0x000fc80007f3e0ff */
[----:B------:R-:W-:Y:S01]  /*00b0*/  ISETP.GT.U32.AND P0, PT, R2, R25, PT ;  /* 0x000000190200720c */ /* 0x000fe20003f04070 */
[----:B------:R-:W-:-:S05]  /*00c0*/  IMAD.X R3, RZ, RZ, RZ, P1 ;  /* 0x000000ffff037224 */ /* 0x000fca00008e06ff */
[----:B------:R-:W-:-:S13]  /*00d0*/  ISETP.GT.AND.EX P0, PT, R3, R16, PT, P0 ;  /* 0x000000100300720c */ /* 0x000fda0003f04300 */
[----:B---3--:R-:W-:Y:S05]  /*00e0*/  @!P0 BRA `(.L_x_117) ;  /* 0x0000003800e48947 */ /* 0x008fea0003800000 */
[----:B------:R-:W0:Y:S01]  /*00f0*/  S2R R10, SR_TID.X ;  /* 0x00000000000a7919 */ /* 0x000e220000002100 */
[----:B------:R-:W-:Y:S01]  /*0100*/  IMAD.IADD R9, R25, 0x1, -R8 ;  /* 0x0000000119097824 */ /* 0x000fe200078e0a08 */
[----:B------:R-:W-:Y:S01]  /*0110*/  BSSY.RECONVERGENT B1, `(.L_x_118) ;  /* 0x000000f000017945 */ /* 0x000fe20003800200 */
[----:B------:R-:W-:Y:S02]  /*0120*/  CS2R R20, SRZ ;  /* 0x0000000000147805 */ /* 0x000fe4000001ff00 */
[----:B------:R-:W-:Y:S02]  /*0130*/  CS2R R14, SRZ ;  /* 0x00000000000e7805 */ /* 0x000fe4000001ff00 */
[----:B0-----:R-:W-:Y:S01]  /*0140*/  ISETP.GE.AND P0, PT, R10, R9, PT ;  /* 0x000000090a00720c */ /* 0x001fe20003f06270 */
[----:B------:R-:W-:-:S12]  /*0150*/  IMAD.MOV.U32 R6, RZ, RZ, R10 ;  /* 0x000000ffff067224 */ /* 0x000fd800078e000a */
[----:B------:R-:W-:Y:S05]  /*0160*/  @P0 BRA `(.L_x_119) ;  /* 0x0000000000240947 */ /* 0x000fea0003800000 */
[----:B------:R-:W0:Y:S01]  /*0170*/  LDCU.128 UR4, c[0x0][0x380] ;  /* 0x00007000ff0477ac */ /* 0x000e220008000c00 */
[----:B------:R-:W-:-:S05]  /*0180*/  IADD3 R21, P0, PT, R8, R10, RZ ;  /* 0x0000000a08157210 */ /* 0x000fca0007f1e0ff */
[----:B------:R-:W-:Y:S01]  /*0190*/  IMAD.X R20, RZ, RZ, RZ, P0 ;  /* 0x000000ffff147224 */ /* 0x000fe200000e06ff */
[----:B0-----:R-:W-:-:S04]  /*01a0*/  LEA R14, P1, R21, UR4, 0x3 ;  /* 0x00000004150e7c11 */ /* 0x001fc8000f8218ff */
[----:B------:R-:W-:-:S06]  /*01b0*/  LEA.HI.X R15, R21, UR5, R20, 0x3, P1 ;  /* 0x00000005150f7c11 */ /* 0x000fcc00088f1c14 */
[----:B------:R-:W5:Y:S01]  /*01c0*/  LDG.E.64 R14, desc[UR10][R14.64] ;  /* 0x0000000a0e0e7981 */ /* 0x000f62000c1e1b00 */
[----:B------:R-:W-:Y:S01]  /*01d0*/  IADD3 R21, P0, PT, R21, UR6, RZ ;  /* 0x0000000615157c10 */ /* 0x000fe2000ff1e0ff */
[----:B------:R-:W-:-:S03]  /*01e0*/  VIADD R6, R10, 0x100 ;  /* 0x000001000a067836 */ /* 0x000fc60000000000 */
[----:B------:R-:W-:-:S09]  /*01f0*/  IADD3.X R20, PT, PT, R20, UR7, RZ, P0, !PT ;  /* 0x0000000714147c10 */ /* 0x000fd200087fe4ff */
.L_x_119:
[----:B------:R-:W-:Y:S05]  /*0200*/  BSYNC.RECONVERGENT B1 ;  /* 0x0000000000017941 */ /* 0x000fea0003800200 */
.L_x_118:
[----:B------:R-:W-:Y:S01]  /*0210*/  ISETP.GE.AND P0, PT, R6, R9, PT ;  /* 0x000000090600720c */ /* 0x000fe20003f06270 */
[----:B------:R-:W-:-:S12]  /*0220*/  BSSY.RECONVERGENT B1, `(.L_x_120) ;  /* 0x00000af000017945 */ /* 0x000fd80003800200 */
[----:B------:R-:W-:Y:S05]  /*0230*/  @P0 BRA `(.L_x_121) ;  /* 0x0000000800b40947 */ /* 0x000fea0003800000 */
[----:B------:R-:W-:Y:S01]  /*0240*/  LOP3.LUT R2, RZ, R6, RZ, 0x33, !PT ;  /* 0x00000006ff027212 */ /* 0x000fe200078e33ff */
[----:B------:R-:W-:Y:S03]  /*0250*/  BSSY.RECONVERGENT B2, `(.L_x_122) ;  /* 0x0000034000027945 */ /* 0x000fe60003800200 */
[----:B------:R-:W-:-:S04]  /*0260*/  IADD3 R25, PT, PT, -R8, R25, R2 ;  /* 0x0000001908197210 */ /* 0x000fc80007ffe102 */
[----:B------:R-:W-:-:S04]  /*0270*/  LOP3.LUT R2, R25, 0x300, RZ, 0xc0, !PT ;  /* 0x0000030019027812 */ /* 0x000fc800078ec0ff */
[----:B------:R-:W-:-:S13]  /*0280*/  ISETP.NE.AND P0, PT, R2, 0x300, PT ;  /* 0x000003000200780c */ /* 0x000fda0003f05270 */
[----:B------:R-:W-:Y:S05]  /*0290*/  @!P0 BRA `(.L_x_123) ;  /* 0x0000000000bc8947 */ /* 0x000fea0003800000 */
[----:B------:R-:W0:Y:S01]  /*02a0*/  LDCU.128 UR4, c[0x0][0x380] ;  /* 0x00007000ff0477ac */ /* 0x000e220008000c00 */
[----:B------:R-:W-:Y:S02]  /*02b0*/  IADD3 R12, P0, PT, R8, R6, RZ ;  /* 0x00000006080c7210 */ /* 0x000fe40007f1e0ff */
[----:B------:R-:W-:-:S03]  /*02c0*/  LEA.HI R2, R25, 0x1, RZ, 0x18 ;  /* 0x0000000119027811 */ /* 0x000fc600078fc0ff */
[----:B------:R-:W-:Y:S01]  /*02d0*/  IMAD.X R3, RZ, RZ, RZ, P0 ;  /* 0x000000ffff037224 */ /* 0x000fe200000e06ff */
[----:B------:R-:W-:-:S05]  /*02e0*/  LOP3.LUT R2, R2, 0x3, RZ, 0xc0, !PT ;  /* 0x0000000302027812 */ /* 0x000fca00078ec0ff */
[----:B------:R-:W-:Y:S01]  /*02f0*/  IMAD.MOV R7, RZ, RZ, -R2 ;  /* 0x000000ffff077224 */ /* 0x000fe200078e0a02 */
[C---:B0-----:R-:W-:Y:S02]  /*0300*/  IADD3 R13, P1, PT, R12.reuse, UR6, RZ ;  /* 0x000000060c0d7c10 */ /* 0x041fe4000ff3e0ff */
[C---:B------:R-:W-:Y:S02]  /*0310*/  LEA R11, P2, R12.reuse, UR4, 0x3 ;  /* 0x000000040c0b7c11 */ /* 0x040fe4000f8418ff */
[----:B------:R-:W-:Y:S02]  /*0320*/  IADD3.X R16, PT, PT, R3, UR7, RZ, P1, !PT ;  /* 0x0000000703107c10 */ /* 0x000fe40008ffe4ff */
[----:B------:R-:W-:-:S09]  /*0330*/  LEA.HI.X R12, R12, UR5, R3, 0x3, P2 ;  /* 0x000000050c0c7c11 */ /* 0x000fd200090f1c03 */
.L_x_126:
[----:B------:R-:W-:Y:S02]  /*0340*/  IMAD.MOV.U32 R2, RZ, RZ, R11 ;  /* 0x000000ffff027224 */ /* 0x000fe400078e000b */
[----:B------:R-:W-:-:S06]  /*0350*/  IMAD.MOV.U32 R3, RZ, RZ, R12 ;  /* 0x000000ffff037224 */ /* 0x000fcc00078e000c */
[----:B------:R-:W2:Y:S01]  /*0360*/  LDG.E.64 R2, desc[UR10][R2.64] ;  /* 0x0000000a02027981 */ /* 0x000ea2000c1e1b00 */
[----:B------:R-:W-:Y:S01]  /*0370*/  VIADD R7, R7, 0x1 ;  /* 0x0000000107077836 */ /* 0x000fe20000000000 */
[----:B------:R-:W-:Y:S01]  /*0380*/  BSSY.RECONVERGENT B3, `(.L_x_124) ;  /* 0x000001b000037945 */ /* 0x000fe20003800200 */
[----:B------:R-:W-:Y:S01]  /*0390*/  IMAD.MOV.U32 R18, RZ, RZ, R21 ;  /* 0x000000ffff127224 */ /* 0x000fe200078e0015 */
[----:B------:R-:W-:Y:S01]  /*03a0*/  IADD3 R11, P3, PT, R11, 0x800, RZ ;  /* 0x000008000b0b7810 */ /* 0x000fe20007f7e0ff */
[----:B------:R-:W-:Y:S01]  /*03b0*/  IMAD.MOV.U32 R17, RZ, RZ, R20 ;  /* 0x000000ffff117224 */ /* 0x000fe200078e0014 */
[----:B------:R-:W-:Y:S01]  /*03c0*/  ISETP.NE.AND P2, PT, R7, RZ, PT ;  /* 0x000000ff0700720c */ /* 0x000fe20003f45270 */
[----:B-----5:R-:W-:Y:S02]  /*03d0*/  IMAD.MOV.U32 R4, RZ, RZ, R14 ;  /* 0x000000ffff047224 */ /* 0x020fe400078e000e */
[----:B------:R-:W-:Y:S02]  /*03e0*/  IMAD.MOV.U32 R5, RZ, RZ, R15 ;  /* 0x000000ffff057224 */ /* 0x000fe400078e000f */
[----:B------:R-:W-:-:S02]  /*03f0*/  IMAD.MOV.U32 R21, RZ, RZ, R13 ;  /* 0x000000ffff157224 */ /* 0x000fc400078e000d */
[----:B------:R-:W-:Y:S01]  /*0400*/  IMAD.MOV.U32 R20, RZ, RZ, R16 ;  /* 0x000000ffff147224 */ /* 0x000fe200078e0010 */
[----:B--2---:R-:W-:Y:S01]  /*0410*/  DSETP.GEU.AND P0, PT, R14, R2, PT ;  /* 0x000000020e00722a */ /* 0x004fe20003f0e000 */
[----:B------:R-:W-:Y:S02]  /*0420*/  IMAD.MOV.U32 R14, RZ, RZ, R2 ;  /* 0x000000ffff0e7224 */ /* 0x000fe400078e0002 */
[----:B------:R-:W-:-:S11]  /*0430*/  IMAD.MOV.U32 R15, RZ, RZ, R3 ;  /* 0x000000ffff0f7224 */ /* 0x000fd600078e0003 */
        /* <DEDUP_REMOVED lines=15> */
.L_x_125:
[----:B------:R-:W-:Y:S05]  /*0530*/  BSYNC.RECONVERGENT B3 ;  /* 0x0000000000037941 */ /* 0x000fea0003800200 */
.L_x_124:
[----:B------:R-:W-:Y:S01]  /*0540*/  IADD3 R13, P0, PT, R13, 0x100, RZ ;  /* 0x000001000d0d7810 */ /* 0x000fe20007f1e0ff */
[----:B------:R-:W-:Y:S02]  /*0550*/  VIADD R6, R6, 0x100 ;  /* 0x0000010006067836 */ /* 0x000fe40000000000 */
[----:B------:R-:W-:Y:S02]  /*0560*/  IMAD.X R12, RZ, RZ, R12, P3 ;  /* 0x000000ffff0c7224 */ /* 0x000fe400018e060c */
[----:B------:R-:W-:Y:S01]  /*0570*/  IMAD.X R16, RZ, RZ, R16, P0 ;  /* 0x000000ffff107224 */ /* 0x000fe200000e0610 */
[----:B------:R-:W-:Y:S07]  /*0580*/  @P2 BRA `(.L_x_126) ;  /* 0xfffffffc006c2947 */ /* 0x000fee000383ffff */
.L_x_123:
[----:B------:R-:W-:Y:S05]  /*0590*/  BSYNC.RECONVERGENT B2 ;  /* 0x0000000000027941 */ /* 0x000fea0003800200 */
.L_x_122:
[----:B------:R-:W-:-:S13]  /*05a0*/  ISETP.GE.U32.AND P0, PT, R25, 0x300, PT ;  /* 0x000003001900780c */ /* 0x000fda0003f06070 */
[----:B------:R-:W-:Y:S05]  /*05b0*/  @!P0 BRA `(.L_x_121) ;  /* 0x0000000400d48947 */ /* 0x000fea0003800000 */
[----:B------:R-:W0:Y:S01]  /*05c0*/  LDC.64 R4, c[0x0][0x380] ;  /* 0x0000e000ff047b82 */ /* 0x000e220000000a00 */
[----:B------:R-:W-:-:S07]  /*05d0*/  VIADD R11, R6, 0x200 ;  /* 0x00000200060b7836 */ /* 0x000fce0000000000 */
[----:B------:R-:W1:Y:S02]  /*05e0*/  LDC.64 R2, c[0x0][0x388] ;  /* 0x0000e200ff027b82 */ /* 0x000e640000000a00 */
.L_x_135:
[----:B------:R-:W-:-:S05]  /*05f0*/  VIADD R7, R11, 0xfffffe00 ;  /* 0xfffffe000b077836 */ /* 0x000fca0000000000 */
[----:B------:R-:W-:-:S04]  /*0600*/  IADD3 R13, P0, PT, R8, R7, RZ ;  /* 0x00000007080d7210 */ /* 0x000fc80007f1e0ff */
[----:B------:R-:W-:Y:S02]  /*0610*/  LEA.HI.X.SX32 R12, R7, RZ, 0x1, P0 ;  /* 0x000000ff070c7211 */ /* 0x000fe400000f0eff */
[----:B0-----:R-:W-:-:S04]  /*0620*/  LEA R16, P0, R13, R4, 0x3 ;  /* 0x000000040d107211 */ /* 0x001fc800078018ff */
[----:B------:R-:W-:-:S05]  /*0630*/  LEA.HI.X R17, R13, R5, R12, 0x3, P0 ;  /* 0x000000050d117211 */ /* 0x000fca00000f1c0c */
[----:B------:R-:W2:Y:S04]  /*0640*/  LDG.E.64 R18, desc[UR10][R16.64] ;  /* 0x0000000a10127981 */ /* 0x000ea8000c1e1b00 */
[----:B-----5:R0:W5:Y:S01]  /*0650*/  LDG.E.64 R6, desc[UR10][R16.64+0x800] ;  /* 0x0008000a10067981 */ /* 0x020162000c1e1b00 */
[----:B-1----:R-:W-:Y:S01]  /*0660*/  IADD3 R24, P1, PT, R13, R2, RZ ;  /* 0x000000020d187210 */ /* 0x002fe20007f3e0ff */
[----:B------:R-:W-:Y:S04]  /*0670*/  BSSY.RECONVERGENT B2, `(.L_x_127) ;  /* 0x0000016000027945 */ /* 0x000fe80003800200 */
[----:B------:R-:W-:-:S02]  /*0680*/  IMAD.X R25, R12, 0x1, R3, P1 ;  /* 0x000000010c197824 */ /* 0x000fc400008e0603 */
[----:B------:R-:W-:Y:S02]  /*0690*/  IMAD.MOV.U32 R23, RZ, RZ, R24 ;  /* 0x000000ffff177224 */ /* 0x000fe400078e0018 */
[----:B------:R-:W-:Y:S01]  /*06a0*/  IMAD.MOV.U32 R22, RZ, RZ, R25 ;  /* 0x000000ffff167224 */ /* 0x000fe200078e0019 */
[----:B--2---:R-:W-:Y:S01]  /*06b0*/  DSETP.GEU.AND P0, PT, R14, R18, PT ;  /* 0x000000120e00722a */ /* 0x004fe20003f0e000 */
[----:B------:R-:W-:Y:S02]  /*06c0*/  IMAD.MOV.U32 R12, RZ, RZ, R18 ;  /* 0x000000ffff0c7224 */ /* 0x000fe400078e0012 */
[----:B------:R-:W-:-:S11]  /*06d0*/  IMAD.MOV.U32 R13, RZ, RZ, R19 ;  /* 0x000000ffff0d7224 */ /* 0x000fd600078e0013 */
        /* <DEDUP_REMOVED lines=15> */
.L_x_128:
[----:B------:R-:W-:Y:S05]  /*07d0*/  BSYNC.RECONVERGENT B2 ;  /* 0x0000000000027941 */ /* 0x000fea0003800200 */
.L_x_127:
[----:B------:R0:W5:Y:S04]  /*07e0*/  LDG.E.64 R14, desc[UR10][R16.64+0x1000] ;  /* 0x0010000a100e7981 */ /* 0x000168000c1e1b00 */
[----:B------:R0:W5:Y:S02]  /*07f0*/  LDG.E.64 R18, desc[UR10][R16.64+0x1800] ;  /* 0x0018000a10127981 */ /* 0x000164000c1e1b00 */
[----:B-----5:R-:W-:Y:S01]  /*0800*/  DSETP.GEU.AND P0, PT, R12, R6, PT ;  /* 0x000000060c00722a */ /* 0x020fe20003f0e000 */
[----:B------:R-:W-:Y:S01]  /*0810*/  VIADD R21, R11, 0xffffff00 ;  /* 0xffffff000b157836 */ /* 0x000fe20000000000 */
[----:B------:R-:W-:Y:S04]  /*0820*/  BSSY.RECONVERGENT B2, `(.L_x_129) ;  /* 0x0000017000027945 */ /* 0x000fe80003800200 */
[----:B------:R-:W-:-:S02]  /*0830*/  SHF.R.S32.HI R20, RZ, 0x1f, R21 ;  /* 0x0000001fff147819 */ /* 0x000fc40000011415 */
[----:B------:R-:W-:Y:S01]  /*0840*/  IADD3 R26, P1, P2, R21, R2, R8 ;  /* 0x00000002151a7210 */ /* 0x000fe20007a3e008 */
[----:B------:R-:W-:-:S03]  /*0850*/  IMAD.MOV.U32 R21, RZ, RZ, R7 ;  /* 0x000000ffff157224 */ /* 0x000fc600078e0007 */
[----:B------:R-:W-:Y:S01]  /*0860*/  IADD3.X R27, PT, PT, R20, R3, RZ, P1, P2 ;  /* 0x00000003141b7210 */ /* 0x000fe20000fe44ff */
[----:B------:R-:W-:Y:S02]  /*0870*/  IMAD.MOV.U32 R24, RZ, RZ, R26 ;  /* 0x000000ffff187224 */ /* 0x000fe400078e001a */
[----:B------:R-:W-:Y:S02]  /*0880*/  IMAD.MOV.U32 R20, RZ, RZ, R6 ;  /* 0x000000ffff147224 */ /* 0x000fe400078e0006 */
[----:B------:R-:W-:Y:S01]  /*0890*/  IMAD.MOV.U32 R25, RZ, RZ, R27 ;  /* 0x000000ffff197224 */ /* 0x000fe200078e001b */
[----:B0-----:R-:W-:Y:S06]  /*08a0*/  @!P0 BRA `(.L_x_130) ;  /* 0x0000000000388947 */ /* 0x001fec0003800000 */
        /* <DEDUP_REMOVED lines=14> */
.L_x_130:
[----:B------:R-:W-:Y:S05]  /*0990*/  BSYNC.RECONVERGENT B2 ;  /* 0x0000000000027941 */ /* 0x000fea0003800200 */
.L_x_129:
[----:B------:R-:W-:Y:S01]  /*09a0*/  DSETP.GEU.AND P0, PT, R20, R14, PT ;  /* 0x0000000e1400722a */ /* 0x000fe20003f0e000 */
[----:B------:R-:W-:Y:S01]  /*09b0*/  SHF.R.S32.HI R6, RZ, 0x1f, R11 ;  /* 0x0000001fff067819 */ /* 0x000fe2000001140b */
[----:B------:R-:W-:Y:S01]  /*09c0*/  BSSY.RECONVERGENT B2, `(.L_x_131) ;  /* 0x0000017000027945 */ /* 0x000fe20003800200 */
[C---:B------:R-:W-:Y:S01]  /*09d0*/  IADD3 R23, P1, P2, R11.reuse, R2, R8 ;  /* 0x000000020b177210 */ /* 0x040fe20007a3e008 */
[----:B------:R-:W-:Y:S02]  /*09e0*/  VIADD R17, R11, 0x100 ;  /* 0x000001000b117836 */ /* 0x000fe40000000000 */
[----:B------:R-:W-:Y:S01]  /*09f0*/  IMAD.MOV.U32 R7, RZ, RZ, R15 ;  /* 0x000000ffff077224 */ /* 0x000fe200078e000f */
[----:B------:R-:W-:Y:S01]  /*0a00*/  IADD3.X R16, PT, PT, R6, R3, RZ, P1, P2 ;  /* 0x0000000306107210 */ /* 0x000fe20000fe44ff */
[----:B------:R-:W-:Y:S02]  /*0a10*/  IMAD.MOV.U32 R12, RZ, RZ, R23 ;  /* 0x000000ffff0c7224 */ /* 0x000fe400078e0017 */
[----:B------:R-:W-:-:S02]  /*0a20*/  IMAD.MOV.U32 R6, RZ, RZ, R14 ;  /* 0x000000ffff067224 */ /* 0x000fc400078e000e */
[----:B------:R-:W-:Y:S02]  /*0a30*/  IMAD.MOV.U32 R13, RZ, RZ, R16 ;  /* 0x000000ffff0d7224 */ /* 0x000fe400078e0010 */
        /* <DEDUP_REMOVED lines=15> */
.L_x_132:
[----:B------:R-:W-:Y:S05]  /*0b30*/  BSYNC.RECONVERGENT B2 ;  /* 0x0000000000027941 */ /* 0x000fea0003800200 */
.L_x_131:
[----:B------:R-:W-:Y:S01]  /*0b40*/  DSETP.GEU.AND P0, PT, R6, R18, PT ;  /* 0x000000120600722a */ /* 0x000fe20003f0e000 */
[----:B------:R-:W-:Y:S01]  /*0b50*/  SHF.R.S32.HI R14, RZ, 0x1f, R17 ;  /* 0x0000001fff0e7819 */ /* 0x000fe20000011411 */
[----:B------:R-:W-:Y:S01]  /*0b60*/  BSSY.RECONVERGENT B2, `(.L_x_133) ;  /* 0x0000016000027945 */ /* 0x000fe20003800200 */
[----:B------:R-:W-:Y:S01]  /*0b70*/  IADD3 R17, P1, P2, R17, R2, R8 ;  /* 0x0000000211117210 */ /* 0x000fe20007a3e008 */
[----:B------:R-:W-:-:S03]  /*0b80*/  IMAD.MOV.U32 R15, RZ, RZ, R19 ;  /* 0x000000ffff0f7224 */ /* 0x000fc600078e0013 */
[----:B------:R-:W-:Y:S01]  /*0b90*/  IADD3.X R16, PT, PT, R14, R3, RZ, P1, P2 ;  /* 0x000000030e107210 */ /* 0x000fe20000fe44ff */
[----:B------:R-:W-:Y:S02]  /*0ba0*/  IMAD.MOV.U32 R21, RZ, RZ, R17 ;  /* 0x000000ffff157224 */ /* 0x000fe400078e0011 */
[----:B------:R-:W-:Y:S02]  /*0bb0*/  IMAD.MOV.U32 R14, RZ, RZ, R18 ;  /* 0x000000ffff0e7224 */ /* 0x000fe400078e0012 */
        /* <DEDUP_REMOVED lines=16> */
.L_x_134:
[----:B------:R-:W-:Y:S05]  /*0cc0*/  BSYNC.RECONVERGENT B2 ;  /* 0x0000000000027941 */ /* 0x000fea0003800200 */
.L_x_133:
[C---:B------:R-:W-:Y:S02]  /*0cd0*/  VIADD R6, R11.reuse, 0x200 ;  /* 0x000002000b067836 */ /* 0x040fe40000000000 */
[----:B------:R-:W-:-:S03]  /*0ce0*/  VIADD R11, R11, 0x400 ;  /* 0x000004000b0b7836 */ /* 0x000fc60000000000 */
[----:B------:R-:W-:-:S13]  /*0cf0*/  ISETP.GE.AND P0, PT, R6, R9, PT ;  /* 0x000000090600720c */ /* 0x000fda0003f06270 */
[----:B------:R-:W-:Y:S05]  /*0d00*/  @!P0 BRA `(.L_x_135) ;  /* 0xfffffff800388947 */ /* 0x000fea000383ffff */
.L_x_121:
[----:B------:R-:W-:Y:S05]  /*0d10*/  BSYNC.RECONVERGENT B1 ;  /* 0x0000000000017941 */ /* 0x000fea0003800200 */
.L_x_120:
[----:B------:R-:W-:-:S13]  /*0d20*/  ISETP.GE.AND P0, PT, R9, 0x100, PT ;  /* 0x000001000900780c */ /* 0x000fda0003f06270 */
[----:B------:R-:W-:Y:S05]  /*0d30*/  @!P0 BRA `(.L_x_136) ;  /* 0x0000001400508947 */ /* 0x000fea0003800000 */
[----:B------:R-:W0:Y:S01]  /*0d40*/  S2R R11, SR_LANEID ;  /* 0x00000000000b7919 */ /* 0x000e220000000000 */
[----:B------:R-:W-:Y:S01]  /*0d50*/  BSSY.RECONVERGENT B1, `(.L_x_137) ;  /* 0x000001f000017945 */ /* 0x000fe20003800200 */
[----:B------:R-:W-:Y:S01]  /*0d60*/  IMAD.MOV.U32 R12, RZ, RZ, R21 ;  /* 0x000000ffff0c7224 */ /* 0x000fe200078e0015 */
[----:B-----5:R1:W2:Y:S01]  /*0d70*/  SHFL.DOWN PT, R4, R14, 0x1, 0x1f ;  /* 0x08201f000e047f89 */ /* 0x0202a200000e0000 */
        /* <DEDUP_REMOVED lines=9> */
[----:B------:R-:W-:Y:S01]  /*0e10*/  IMAD.MOV.U32 R12, RZ, RZ, R6 ;  /* 0x000000ffff0c7224 */ /* 0x000fe200078e0006 */
[----:B------:R-:W-:Y:S01]  /*0e20*/  MOV R13, R7 ;  /* 0x00000007000d7202 */ /* 0x000fe20000000f00 */
[----:B------:R-:W-:Y:S02]  /*0e30*/  IMAD.MOV.U32 R2, RZ, RZ, R4 ;  /* 0x000000ffff027224 */ /* 0x000fe400078e0004 */
[----:B------:R-:W-:-:S09]  /*0e40*/  IMAD.MOV.U32 R3, RZ, RZ, R5 ;  /* 0x000000ffff037224 */ /* 0x000fd200078e0005 */
        /* <DEDUP_REMOVED lines=15> */
.L_x_138:
[----:B------:R-:W-:Y:S05]  /*0f40*/  BSYNC.RECONVERGENT B1 ;  /* 0x0000000000017941 */ /* 0x000fea0003800200 */
.L_x_137:
        /* <DEDUP_REMOVED lines=31> */
.L_x_140:
[----:B------:R-:W-:Y:S05]  /*1140*/  BSYNC.RECONVERGENT B1 ;  /* 0x0000000000017941 */ /* 0x000fea0003800200 */
.L_x_139:
[----:B------:R-:W-:Y:S01]  /*1150*/  ISETP.GT.AND P0, PT, R11, 0x1b, PT ;  /* 0x0000001b0b00780c */ /* 0x000fe20003f04270 */
[----:B-1----:R1:W1:Y:S01]  /*1160*/  SHFL.DOWN PT, R6, R4, 0x4, 0x1f ;  /* 0x08801f0004067f89 */ /* 0x00226200000e0000 */
[----:B------:R-:W-:Y:S01]  /*1170*/  BSSY.RECONVERGENT B1, `(.L_x_141) ;  /* 0x000001d000017945 */ /* 0x000fe20003800200 */
[----:B----4-:R-:W-:Y:S02]  /*1180*/  IMAD.MOV.U32 R14, RZ, RZ, R8 ;  /* 0x000000ffff0e7224 */ /* 0x010fe400078e0008 */
[----:B--2---:R2:W4:Y:S01]  /*1190*/  SHFL.DOWN PT, R7, R5, 0x4, 0x1f ;  /* 0x08801f0005077f89 */ /* 0x00452200000e0000 */
[----:B---3--:R-:W-:Y:S02]  /*11a0*/  IMAD.MOV.U32 R15, RZ, RZ, R9 ;  /* 0x000000ffff0f7224 */ /* 0x008fe400078e0009 */
[----:B0-----:R-:W-:Y:S01]  /*11b0*/  IMAD.MOV.U32 R2, RZ, RZ, R4 ;  /* 0x000000ffff027224 */ /* 0x001fe200078e0004 */
[----:B------:R2:W0:Y:S01]  /*11c0*/  SHFL.DOWN PT, R13, R8, 0x4, 0x1f ;  /* 0x08801f00080d7f89 */ /* 0x00042200000e0000 */
[----:B------:R-:W-:-:S03]  /*11d0*/  IMAD.MOV.U32 R3, RZ, RZ, R5 ;  /* 0x000000ffff037224 */ /* 0x000fc600078e0005 */
[----:B------:R2:W3:Y:S01]  /*11e0*/  SHFL.DOWN PT, R12, R9, 0x4, 0x1f ;  /* 0x08801f00090c7f89 */ /* 0x0004e200000e0000 */
[----:B------:R-:W-:Y:S05]  /*11f0*/  @P0 BRA `(.L_x_142) ;  /* 0x0000000000500947 */ /* 0x000fea0003800000 */
[----:B-1--4-:R-:W-:Y:S01]  /*1200*/  DSETP.GEU.AND P0, PT, R4, R6, PT ;  /* 0x000000060400722a */ /* 0x012fe20003f0e000 */
[----:B0-----:R-:W-:Y:S02]  /*1210*/  IMAD.MOV.U32 R14, RZ, RZ, R13 ;  /* 0x000000ffff0e7224 */ /* 0x001fe400078e000d */
        /* <DEDUP_REMOVED lines=18> */
.L_x_142:
[----:B------:R-:W-:Y:S05]  /*1340*/  BSYNC.RECONVERGENT B1 ;  /* 0x0000000000017941 */ /* 0x000fea0003800200 */
.L_x_141:
[----:B------:R-:W-:Y:S01]  /*1350*/  ISETP.GT.AND P0, PT, R11, 0x17, PT ;  /* 0x000000170b00780c */ /* 0x000fe20003f04270 */
[----:B-1----:R1:W1:Y:S01]  /*1360*/  SHFL.DOWN PT, R4, R2, 0x8, 0x1f ;  /* 0x09001f0002047f89 */ /* 0x00226200000e0000 */
[----:B------:R-:W-:Y:S01]  /*1370*/  BSSY.RECONVERGENT B1, `(.L_x_143) ;  /* 0x000001d000017945 */ /* 0x000fe20003800200 */
[----:B---3--:R-:W-:Y:S02]  /*1380*/  IMAD.MOV.U32 R12, RZ, RZ, R14 ;  /* 0x000000ffff0c7224 */ /* 0x008fe400078e000e */
[----:B--2---:R2:W3:Y:S01]  /*1390*/  SHFL.DOWN PT, R5, R3, 0x8, 0x1f ;  /* 0x09001f0003057f89 */ /* 0x0044e200000e0000 */
[----:B0-----:R-:W-:Y:S02]  /*13a0*/  IMAD.MOV.U32 R13, RZ, RZ, R15 ;  /* 0x000000ffff0d7224 */ /* 0x001fe400078e000f */
[----:B------:R-:W-:Y:S01]  /*13b0*/  IMAD.MOV.U32 R8, RZ, RZ, R2 ;  /* 0x000000ffff087224 */ /* 0x000fe200078e0002 */
[----:B----4-:R2:W0:Y:S01]  /*13c0*/  SHFL.DOWN PT, R7, R14, 0x8, 0x1f ;  /* 0x09001f000e077f89 */ /* 0x01042200000e0000 */
[----:B------:R-:W-:-:S03]  /*13d0*/  IMAD.MOV.U32 R9, RZ, RZ, R3 ;  /* 0x000000ffff097224 */ /* 0x000fc600078e0003 */
[----:B------:R2:W4:Y:S01]  /*13e0*/  SHFL.DOWN PT, R6, R15, 0x8, 0x1f ;  /* 0x09001f000f067f89 */ /* 0x00052200000e0000 */
[----:B------:R-:W-:Y:S05]  /*13f0*/  @P0 BRA `(.L_x_144) ;  /* 0x0000000000500947 */ /* 0x000fea0003800000 */
[----:B-1-3--:R-:W-:Y:S01]  /*1400*/  DSETP.GEU.AND P0, PT, R2, R4, PT ;  /* 0x000000040200722a */ /* 0x00afe20003f0e000 */
        /* <DEDUP_REMOVED lines=19> */
.L_x_144:
[----:B------:R-:W-:Y:S05]  /*1540*/  BSYNC.RECONVERGENT B1 ;  /* 0x0000000000017941 */ /* 0x000fea0003800200 */
.L_x_143:
[----:B------:R-:W-:Y:S01]  /*1550*/  ISETP.GT.AND P0, PT, R11, 0xf, PT ;  /* 0x0000000f0b00780c */ /* 0x000fe20003f04270 */
[----:B-1----:R1:W1:Y:S01]  /*1560*/  SHFL.DOWN PT, R2, R8, 0x10, 0x1f ;  /* 0x0a001f0008027f89 */ /* 0x00226200000e0000 */
[----:B------:R-:W-:Y:S01]  /*1570*/  BSSY.RECONVERGENT B1, `(.L_x_145) ;  /* 0x000001d000017945 */ /* 0x000fe20003800200 */
[----:B------:R-:W-:Y:S02]  /*1580*/  IMAD.MOV.U32 R4, RZ, RZ, R12 ;  /* 0x000000ffff047224 */ /* 0x000fe400078e000c */
[----:B--2---:R2:W1:Y:S01]  /*1590*/  SHFL.DOWN PT, R3, R9, 0x10, 0x1f ;  /* 0x0a001f0009037f89 */ /* 0x00446200000e0000 */
[----:B---3--:R-:W-:Y:S02]  /*15a0*/  IMAD.MOV.U32 R5, RZ, RZ, R13 ;  /* 0x000000ffff057224 */ /* 0x008fe400078e000d */
[----:B----4-:R-:W-:Y:S01]  /*15b0*/  IMAD.MOV.U32 R6, RZ, RZ, R8 ;  /* 0x000000ffff067224 */ /* 0x010fe200078e0008 */
[----:B------:R2:W3:Y:S01]  /*15c0*/  SHFL.DOWN PT, R15, R12, 0x10, 0x1f ;  /* 0x0a001f000c0f7f89 */ /* 0x0004e200000e0000 */
[----:B0-----:R-:W-:-:S03]  /*15d0*/  IMAD.MOV.U32 R7, RZ, RZ, R9 ;  /* 0x000000ffff077224 */ /* 0x001fc600078e0009 */
[----:B------:R2:W0:Y:S01]  /*15e0*/  SHFL.DOWN PT, R14, R13, 0x10, 0x1f ;  /* 0x0a001f000d0e7f89 */ /* 0x00042200000e0000 */
[----:B------:R-:W-:Y:S05]  /*15f0*/  @P0 BRA `(.L_x_146) ;  /* 0x0000000000500947 */ /* 0x000fea0003800000 */
[----:B-1----:R-:W-:Y:S01]  /*1600*/  DSETP.GEU.AND P0, PT, R8, R2, PT ;  /* 0x000000020800722a */ /* 0x002fe20003f0e000 */
[----:B---3--:R-:W-:Y:S02]  /*1610*/  IMAD.MOV.U32 R4, RZ, RZ, R15 ;  /* 0x000000ffff047224 */ /* 0x008fe400078e000f */
[----:B0-----:R-:W-:Y:S02]  /*1620*/  IMAD.MOV.U32 R5, RZ, RZ, R14 ;  /* 0x000000ffff057224 */ /* 0x001fe400078e000e */
        /* <DEDUP_REMOVED lines=17> */
.L_x_146:
[----:B------:R-:W-:Y:S05]  /*1740*/  BSYNC.RECONVERGENT B1 ;  /* 0x0000000000017941 */ /* 0x000fea0003800200 */
.L_x_145:
[----:B------:R-:W-:Y:S01]  /*1750*/  ISETP.NE.AND P0, PT, R11, RZ, PT ;  /* 0x000000ff0b00720c */ /* 0x000fe20003f05270 */
[----:B------:R-:W-:-:S12]  /*1760*/  BSSY.RECONVERGENT B1, `(.L_x_147) ;  /* 0x000000a000017945 */ /* 0x000fd80003800200 */
[----:B------:R-:W-:Y:S05]  /*1770*/  @P0 BRA `(.L_x_148) ;  /* 0x0000000000200947 */ /* 0x000fea0003800000 */
[----:B-1----:R-:W1:Y:S01]  /*1780*/  S2R R8, SR_CgaCtaId ;  /* 0x0000000000087919 */ /* 0x002e620000008800 */
[----:B------:R-:W-:Y:S02]  /*1790*/  MOV R3, 0x400 ;  /* 0x0000040000037802 */ /* 0x000fe40000000f00 */
[----:B------:R-:W-:-:S04]  /*17a0*/  SHF.R.U32.HI R2, RZ, 0x1, R10 ;  /* 0x00000001ff027819 */ /* 0x000fc8000001160a */
[----:B------:R-:W-:Y:S02]  /*17b0*/  LOP3.LUT R2, R2, 0x1f0, RZ, 0xc0, !PT ;  /* 0x000001f002027812 */ /* 0x000fe400078ec0ff */
[----:B-1----:R-:W-:-:S05]  /*17c0*/  LEA R3, R8, R3, 0x18 ;  /* 0x0000000308037211 */ /* 0x002fca00078ec0ff */
[----:B------:R-:W-:-:S05]  /*17d0*/  IMAD.IADD R3, R2, 0x1, R3 ;  /* 0x0000000102037824 */ /* 0x000fca00078e0203 */
[----:B------:R4:W-:Y:S04]  /*17e0*/  STS.64 [R3+0x10], R4 ;  /* 0x0000100403007388 */ /* 0x0009e80000000a00 */
[----:B------:R4:W-:Y:S02]  /*17f0*/  STS.64 [R3+0x8], R6 ;  /* 0x0000080603007388 */ /* 0x0009e40000000a00 */
.L_x_148:
[----:B------:R-:W-:Y:S05]  /*1800*/  BSYNC.RECONVERGENT B1 ;  /* 0x0000000000017941 */ /* 0x000fea0003800200 */
.L_x_147:
[----:B------:R-:W-:Y:S01]  /*1810*/  BAR.SYNC.DEFER_BLOCKING 0x0 ;  /* 0x0000000000007b1d */ /* 0x000fe20000010000 */
[----:B------:R-:W-:-:S13]  /*1820*/  ISETP.NE.AND P1, PT, R10, RZ, PT ;  /* 0x000000ff0a00720c */ /* 0x000fda0003f25270 */
[----:B------:R-:W-:Y:S05]  /*1830*/  @P1 BRA `(.L_x_149) ;  /* 0x0000005000201947 */ /* 0x000fea0003800000 */
[----:B-1--4-:R-:W1:Y:S01]  /*1840*/  S2R R3, SR_CgaCtaId ;  /* 0x0000000000037919 */ /* 0x012e620000008800 */
[----:B------:R-:W-:Y:S01]  /*1850*/  MOV R20, 0x400 ;  /* 0x0000040000147802 */ /* 0x000fe20000000f00 */
[----:B------:R-:W-:Y:S03]  /*1860*/  BSSY.RECONVERGENT B1, `(.L_x_150) ;  /* 0x000001a000017945 */ /* 0x000fe60003800200 */
[----:B-1----:R-:W-:-:S05]  /*1870*/  LEA R20, R3, R20, 0x18 ;  /* 0x0000001403147211 */ /* 0x002fca00078ec0ff */
[----:B------:R-:W1:Y:S04]  /*1880*/  LDS.64 R16, [R20+0x18] ;  /* 0x0000180014107984 */ /* 0x000e680000000a00 */
[----:B--2---:R-:W2:Y:S04]  /*1890*/  LDS.128 R8, [R20+0x20] ;  /* 0x0000200014087984 */ /* 0x004ea80000000c00 */
[----:B------:R4:W4:Y:S04]  /*18a0*/  LDS.64 R2, [R20+0x80] ;  /* 0x0000800014027984 */ /* 0x0009280000000a00 */
[----:B0--3--:R0:W3:Y:S01]  /*18b0*/  LDS.128 R12, [R20+0x30] ;  /* 0x00003000140c7984 */ /* 0x0090e20000000c00 */
[----:B-1----:R-:W-:Y:S01]  /*18c0*/  DSETP.GEU.AND P0, PT, R6, R16, PT ;  /* 0x000000100600722a */ /* 0x002fe20003f0e000 */
[----:B------:R-:W-:-:S02]  /*18d0*/  IMAD.MOV.U32 R22, RZ, RZ, R16 ;  /* 0x000000ffff167224 */ /* 0x000fc400078e0010 */
[----:B------:R-:W-:Y:S02]  /*18e0*/  IMAD.MOV.U32 R23, RZ, RZ, R17 ;  /* 0x000000ffff177224 */ /* 0x000fe400078e0011 */
[----:B--2---:R-:W-:Y:S02]  /*18f0*/  IMAD.MOV.U32 R24, RZ, RZ, R8 ;  /* 0x000000ffff187224 */ /* 0x004fe400078e0008 */
[----:B------:R-:W-:-:S07]  /*1900*/  IMAD.MOV.U32 R25, RZ, RZ, R9 ;  /* 0x000000ffff197224 */ /* 0x000fce00078e0009 */
[----:B0--34-:R-:W-:Y:S05]  /*1910*/  @!P0 BRA `(.L_x_151) ;  /* 0x0000000000388947 */ /* 0x019fea0003800000 */
[----:B------:R-:W-:Y:S01]  /*1920*/  DSETP.GEU.AND P0, PT, R16, R6, PT ;  /* 0x000000061000722a */ /* 0x000fe20003f0e000 */
[----:B------:R-:W-:Y:S01]  /*1930*/  IMAD.MOV.U32 R22, RZ, RZ, R6 ;  /* 0x000000ffff167224 */ /* 0x000fe200078e0006 */
[----:B------:R-:W-:Y:S01]  /*1940*/  MOV R25, R5 ;  /* 0x0000000500197202 */ /* 0x000fe20000000f00 */
[----:B------:R-:W-:Y:S02]  /*1950*/  IMAD.MOV.U32 R23, RZ, RZ, R7 ;  /* 0x000000ffff177224 */ /* 0x000fe400078e0007 */
[----:B------:R-:W-:-:S09]  /*1960*/  IMAD.MOV.U32 R24, RZ, RZ, R4 ;  /* 0x000000ffff187224 */ /* 0x000fd200078e0004 */
        /* <DEDUP_REMOVED lines=9> */
.L_x_151:
[----:B------:R-:W-:Y:S05]  /*1a00*/  BSYNC.RECONVERGENT B1 ;  /* 0x0000000000017941 */ /* 0x000fea0003800200 */
.L_x_150:
        /* <DEDUP_REMOVED lines=23> */
.L_x_153:
[----:B------:R-:W-:Y:S05]  /*1b80*/  BSYNC.RECONVERGENT B1 ;  /* 0x0000000000017941 */ /* 0x000fea0003800200 */
.L_x_152:
        /* <DEDUP_REMOVED lines=21> */
.L_x_155:
[----:B------:R-:W-:Y:S05]  /*1ce0*/  BSYNC.RECONVERGENT B1 ;  /* 0x0000000000017941 */ /* 0x000fea0003800200 */
.L_x_154:
        /* <DEDUP_REMOVED lines=23> */
.L_x_157:
[----:B------:R-:W-:Y:S05]  /*1e60*/  BSYNC.RECONVERGENT B1 ;  /* 0x0000000000017941 */ /* 0x000fea0003800200 */
.L_x_156:
        /* <DEDUP_REMOVED lines=21> */
.L_x_159:
[----:B------:R-:W-:Y:S05]  /*1fc0*/  BSYNC.RECONVERGENT B1 ;  /* 0x0000000000017941 */ /* 0x000fea0003800200 */
.L_x_158:
        /* <DEDUP_REMOVED lines=21> */
.L_x_161:
[----:B------:R-:W-:Y:S05]  /*2120*/  BSYNC.RECONVERGENT B1 ;  /* 0x0000000000017941 */ /* 0x000fea0003800200 */
.L_x_160:
        /* <DEDUP_REMOVED lines=21> */
.L_x_136:
[----:B------:R-:W0:Y:S01]  /*2280*/  S2R R2, SR_LANEID ;  /* 0x0000000000027919 */ /* 0x000e220000000000 */
[----:B------:R-:W-:Y:S01]  /*2290*/  LOP3.LUT R3, R10, 0x3e0, RZ, 0xc0, !PT ;  /* 0x000003e00a037812 */ /* 0x000fe200078ec0ff */
[----:B------:R-:W-:Y:S01]  /*22a0*/  BSSY.RECONVERGENT B1, `(.L_x_162) ;  /* 0x0000024000017945 */ /* 0x000fe20003800200 */
[----:B------:R-:W-:Y:S02]  /*22b0*/  IMAD.MOV.U32 R18, RZ, RZ, R21 ;  /* 0x000000ffff127224 */ /* 0x000fe400078e0015 */
[----:B------:R-:W-:Y:S01]  /*22c0*/  LOP3.LUT R6, RZ, R3, RZ, 0x33, !PT ;  /* 0x00000003ff067212 */ /* 0x000fe200078e33ff */
[----:B------:R-:W-:Y:S02]  /*22d0*/  VIADD R4, R3, 0x20 ;  /* 0x0000002003047836 */ /* 0x000fe40000000000 */
[----:B------:R-:W-:Y:S02]  /*22e0*/  IMAD.MOV.U32 R22, RZ, RZ, R20 ;  /* 0x000000ffff167224 */ /* 0x000fe400078e0014 */
[----:B------:R-:W-:Y:S01]  /*22f0*/  IMAD.IADD R3, R9, 0x1, R6 ;  /* 0x0000000109037824 */ /* 0x000fe200078e0206 */
[----:B------:R-:W-:Y:S01]  /*2300*/  ISETP.GT.AND P0, PT, R4, R9, PT ;  /* 0x000000090400720c */ /* 0x000fe20003f04270 */
[----:B-----5:R-:W-:-:S02]  /*2310*/  IMAD.MOV.U32 R4, RZ, RZ, R14 ;  /* 0x000000ffff047224 */ /* 0x020fc400078e000e */
[----:B------:R-:W-:Y:S01]  /*2320*/  IMAD.MOV.U32 R5, RZ, RZ, R15 ;  /* 0x000000ffff057224 */ /* 0x000fe200078e000f */
[----:B------:R-:W-:-:S05]  /*2330*/  SEL R3, R3, 0x1f, P0 ;  /* 0x0000001f03037807 */ /* 0x000fca0000000000 */
[----:B------:R1:W2:Y:S04]  /*2340*/  SHFL.DOWN PT, R6, R14, 0x1, R3 ;  /* 0x082000000e067989 */ /* 0x0002a800000e0003 */
[----:B------:R1:W3:Y:S04]  /*2350*/  SHFL.DOWN PT, R7, R15, 0x1, R3 ;  /* 0x082000000f077989 */ /* 0x0002e800000e0003 */
[----:B------:R1:W4:Y:S01]  /*2360*/  SHFL.DOWN PT, R8, R21, 0x1, R3 ;  /* 0x0820000015087989 */ /* 0x00032200000e0003 */
[----:B0-----:R-:W-:-:S03]  /*2370*/  ISETP.GE.AND P0, PT, R2, R3, PT ;  /* 0x000000030200720c */ /* 0x001fc60003f06270 */
[----:B------:R1:W0:Y:S10]  /*2380*/  SHFL.DOWN PT, R11, R20, 0x1, R3 ;  /* 0x08200000140b7989 */ /* 0x00023400000e0003 */
[----:B-12---:R-:W-:Y:S05]  /*2390*/  @P0 BRA `(.L_x_163) ;  /* 0x0000000000500947 */ /* 0x006fea0003800000 */
[----:B---3--:R-:W-:Y:S01]  /*23a0*/  DSETP.GEU.AND P0, PT, R14, R6, PT ;  /* 0x000000060e00722a */ /* 0x008fe20003f0e000 */
[----:B----4-:R-:W-:Y:S02]  /*23b0*/  IMAD.MOV.U32 R18, RZ, RZ, R8 ;  /* 0x000000ffff127224 */ /* 0x010fe400078e0008 */
        /* <DEDUP_REMOVED lines=18> */
.L_x_163:
[----:B------:R-:W-:Y:S05]  /*24e0*/  BSYNC.RECONVERGENT B1 ;  /* 0x0000000000017941 */ /* 0x000fea0003800200 */
.L_x_162:
[----:B------:R-:W-:Y:S01]  /*24f0*/  IADD3 R6, PT, PT, R2, 0x2, RZ ;  /* 0x0000000202067810 */ /* 0x000fe20007ffe0ff */
[----:B------:R1:W2:Y:S01]  /*2500*/  SHFL.DOWN PT, R12, R4, 0x2, R3 ;  /* 0x08400000040c7989 */ /* 0x0002a200000e0003 */
[----:B------:R-:W-:Y:S01]  /*2510*/  BSSY.RECONVERGENT B1, `(.L_x_164) ;  /* 0x000001e000017945 */ /* 0x000fe20003800200 */
[----:B----4-:R-:W-:Y:S01]  /*2520*/  IMAD.MOV.U32 R8, RZ, RZ, R18 ;  /* 0x000000ffff087224 */ /* 0x010fe200078e0012 */
[----:B------:R-:W-:Y:S01]  /*2530*/  ISETP.GT.AND P0, PT, R6, R3, PT ;  /* 0x000000030600720c */ /* 0x000fe20003f04270 */
[----:B------:R1:W4:Y:S01]  /*2540*/  SHFL.DOWN PT, R13, R5, 0x2, R3 ;  /* 0x08400000050d7989 */ /* 0x00032200000e0003 */
[----:B------:R-:W-:Y:S02]  /*2550*/  IMAD.MOV.U32 R16, RZ, RZ, R22 ;  /* 0x000000ffff107224 */ /* 0x000fe400078e0016 */
[----:B------:R-:W-:Y:S01]  /*2560*/  IMAD.MOV.U32 R6, RZ, RZ, R4 ;  /* 0x000000ffff067224 */ /* 0x000fe200078e0004 */
[----:B0-----:R1:W0:Y:S01]  /*2570*/  SHFL.DOWN PT, R11, R18, 0x2, R3 ;  /* 0x08400000120b7989 */ /* 0x00122200000e0003 */
[----:B---3--:R-:W-:-:S03]  /*2580*/  IMAD.MOV.U32 R7, RZ, RZ, R5 ;  /* 0x000000ffff077224 */ /* 0x008fc600078e0005 */
[----:B------:R1:W3:Y:S04]  /*2590*/  SHFL.DOWN PT, R15, R22, 0x2, R3 ;  /* 0x08400000160f7989 */ /* 0x0002e800000e0003 */
[----:B------:R-:W-:Y:S05]  /*25a0*/  @P0 BRA `(.L_x_165) ;  /* 0x0000000000500947 */ /* 0x000fea0003800000 */
[----:B--2-4-:R-:W-:Y:S01]  /*25b0*/  DSETP.GEU.AND P0, PT, R4, R12, PT ;  /* 0x0000000c0400722a */ /* 0x014fe20003f0e000 */
        /* <DEDUP_REMOVED lines=19> */
.L_x_165:
[----:B------:R-:W-:Y:S05]  /*26f0*/  BSYNC.RECONVERGENT B1 ;  /* 0x0000000000017941 */ /* 0x000fea0003800200 */
.L_x_164:
[----:B-1----:R-:W-:Y:S01]  /*2700*/  VIADD R4, R2, 0x4 ;  /* 0x0000000402047836 */ /* 0x002fe20000000000 */
[----:B--2---:R1:W2:Y:S01]  /*2710*/  SHFL.DOWN PT, R12, R6, 0x4, R3 ;  /* 0x08800000060c7989 */ /* 0x0042a200000e0003 */
[----:B------:R-:W-:Y:S01]  /*2720*/  BSSY.RECONVERGENT B1, `(.L_x_166) ;  /* 0x000001e000017945 */ /* 0x000fe20003800200 */
[----:B------:R-:W-:Y:S02]  /*2730*/  IMAD.MOV.U32 R14, RZ, RZ, R8 ;  /* 0x000000ffff0e7224 */ /* 0x000fe400078e0008 */
[----:B------:R-:W-:Y:S01]  /*2740*/  ISETP.GT.AND P0, PT, R4, R3, PT ;  /* 0x000000030400720c */ /* 0x000fe20003f04270 */
[----:B----4-:R1:W4:Y:S01]  /*2750*/  SHFL.DOWN PT, R13, R7, 0x4, R3 ;  /* 0x08800000070d7989 */ /* 0x01032200000e0003 */
[----:B------:R-:W-:Y:S02]  /*2760*/  IMAD.MOV.U32 R18, RZ, RZ, R16 ;  /* 0x000000ffff127224 */ /* 0x000fe400078e0010 */
[----:B------:R-:W-:Y:S01]  /*2770*/  IMAD.MOV.U32 R4, RZ, RZ, R6 ;  /* 0x000000ffff047224 */ /* 0x000fe200078e0006 */
[----:B0-----:R1:W0:Y:S01]  /*2780*/  SHFL.DOWN PT, R11, R8, 0x4, R3 ;  /* 0x08800000080b7989 */ /* 0x00122200000e0003 */
[----:B------:R-:W-:-:S03]  /*2790*/  IMAD.MOV.U32 R5, RZ, RZ, R7 ;  /* 0x000000ffff057224 */ /* 0x000fc600078e0007 */
[----:B---3--:R1:W3:Y:S04]  /*27a0*/  SHFL.DOWN PT, R15, R16, 0x4, R3 ;  /* 0x08800000100f7989 */ /* 0x0082e800000e0003 */
        /* <DEDUP_REMOVED lines=21> */
.L_x_167:
[----:B------:R-:W-:Y:S05]  /*2900*/  BSYNC.RECONVERGENT B1 ;  /* 0x0000000000017941 */ /* 0x000fea0003800200 */
.L_x_166:
[----:B-1----:R-:W-:Y:S01]  /*2910*/  VIADD R8, R2, 0x8 ;  /* 0x0000000802087836 */ /* 0x002fe20000000000 */
[----:B------:R1:W1:Y:S01]  /*2920*/  SHFL.DOWN PT, R6, R4, 0x8, R3 ;  /* 0x0900000004067989 */ /* 0x00026200000e0003 */
[----:B------:R-:W-:Y:S01]  /*2930*/  BSSY.RECONVERGENT B1, `(.L_x_168) ;  /* 0x000001e000017945 */ /* 0x000fe20003800200 */
[----:B------:R-:W-:Y:S02]  /*2940*/  IMAD.MOV.U32 R16, RZ, RZ, R18 ;  /* 0x000000ffff107224 */ /* 0x000fe400078e0012 */
[----:B------:R-:W-:Y:S01]  /*2950*/  ISETP.GT.AND P0, PT, R8, R3, PT ;  /* 0x000000030800720c */ /* 0x000fe20003f04270 */
[----:B------:R1:W1:Y:S01]  /*2960*/  SHFL.DOWN PT, R7, R5, 0x8, R3 ;  /* 0x0900000005077989 */ /* 0x00026200000e0003 */
[----:B------:R-:W-:Y:S02]  /*2970*/  IMAD.MOV.U32 R8, RZ, RZ, R14 ;  /* 0x000000ffff087224 */ /* 0x000fe400078e000e */
[----:B--2---:R-:W-:Y:S01]  /*2980*/  IMAD.MOV.U32 R12, RZ, RZ, R4 ;  /* 0x000000ffff0c7224 */ /* 0x004fe200078e0004 */
[----:B0-----:R0:W2:Y:S01]  /*2990*/  SHFL.DOWN PT, R11, R14, 0x8, R3 ;  /* 0x090000000e0b7989 */ /* 0x0010a200000e0003 */
[----:B----4-:R-:W-:-:S03]  /*29a0*/  IMAD.MOV.U32 R13, RZ, RZ, R5 ;  /* 0x000000ffff0d7224 */ /* 0x010fc600078e0005 */
[----:B---3--:R0:W3:Y:S04]  /*29b0*/  SHFL.DOWN PT, R15, R18, 0x8, R3 ;  /* 0x09000000120f7989 */ /* 0x0080e800000e0003 */
[----:B------:R-:W-:Y:S05]  /*29c0*/  @P0 BRA `(.L_x_169) ;  /* 0x0000000000500947 */ /* 0x000fea0003800000 */
[----:B-1----:R-:W-:Y:S01]  /*29d0*/  DSETP.GEU.AND P0, PT, R4, R6, PT ;  /* 0x000000060400722a */ /* 0x002fe20003f0e000 */
[----:B--2---:R-:W-:Y:S02]  /*29e0*/  IMAD.MOV.U32 R8, RZ, RZ, R11 ;  /* 0x000000ffff087224 */ /* 0x004fe400078e000b */
        /* <DEDUP_REMOVED lines=18> */
.L_x_169:
[----:B------:R-:W-:Y:S05]  /*2b10*/  BSYNC.RECONVERGENT B1 ;  /* 0x0000000000017941 */ /* 0x000fea0003800200 */
.L_x_168:
[----:B-1----:R-:W-:Y:S01]  /*2b20*/  VIADD R4, R2, 0x10 ;  /* 0x0000001002047836 */ /* 0x002fe20000000000 */
[----:B0-----:R0:W1:Y:S01]  /*2b30*/  SHFL.DOWN PT, R14, R12, 0x10, R3 ;  /* 0x0a0000000c0e7989 */ /* 0x00106200000e0003 */
[----:B------:R-:W-:Y:S01]  /*2b40*/  BSSY.RECONVERGENT B1, `(.L_x_170) ;  /* 0x000001e000017945 */ /* 0x000fe20003800200 */
[----:B------:R-:W-:Y:S02]  /*2b50*/  IMAD.MOV.U32 R5, RZ, RZ, R16 ;  /* 0x000000ffff057224 */ /* 0x000fe400078e0010 */
[----:B------:R-:W-:Y:S01]  /*2b60*/  ISETP.GT.AND P0, PT, R4, R3, PT ;  /* 0x000000030400720c */ /* 0x000fe20003f04270 */
[----:B---3--:R0:W3:Y:S01]  /*2b70*/  SHFL.DOWN PT, R15, R13, 0x10, R3 ;  /* 0x0a0000000d0f7989 */ /* 0x0080e200000e0003 */
[----:B------:R-:W-:Y:S02]  /*2b80*/  IMAD.MOV.U32 R4, RZ, RZ, R8 ;  /* 0x000000ffff047224 */ /* 0x000fe400078e0008 */
[----:B------:R-:W-:Y:S01]  /*2b90*/  IMAD.MOV.U32 R6, RZ, RZ, R12 ;  /* 0x000000ffff067224 */ /* 0x000fe200078e000c */
[----:B--2---:R0:W2:Y:S01]  /*2ba0*/  SHFL.DOWN PT, R11, R8, 0x10, R3 ;  /* 0x0a000000080b7989 */ /* 0x0040a200000e0003 */
[----:B------:R-:W-:-:S03]  /*2bb0*/  IMAD.MOV.U32 R7, RZ, RZ, R13 ;  /* 0x000000ffff077224 */ /* 0x000fc600078e000d */
[----:B------:R0:W4:Y:S04]  /*2bc0*/  SHFL.DOWN PT, R17, R16, 0x10, R3 ;  /* 0x0a00000010117989 */ /* 0x00012800000e0003 */
        /* <DEDUP_REMOVED lines=21> */
.L_x_171:
[----:B------:R-:W-:Y:S05]  /*2d20*/  BSYNC.RECONVERGENT B1 ;  /* 0x0000000000017941 */ /* 0x000fea0003800200 */
.L_x_170:
[----:B------:R-:W-:Y:S01]  /*2d30*/  ISETP.NE.AND P0, PT, R2, RZ, PT ;  /* 0x000000ff0200720c */ /* 0x000fe20003f05270 */
[----:B------:R-:W-:-:S12]  /*2d40*/  BSSY.RECONVERGENT B1, `(.L_x_172) ;  /* 0x000000a000017945 */ /* 0x000fd80003800200 */
[----:B------:R-:W-:Y:S05]  /*2d50*/  @P0 BRA `(.L_x_173) ;  /* 0x0000000000200947 */ /* 0x000fea0003800000 */
[----:B0-----:R-:W0:Y:S01]  /*2d60*/  S2R R8, SR_CgaCtaId ;  /* 0x0000000000087919 */ /* 0x001e220000008800 */
[----:B------:R-:W-:Y:S02]  /*2d70*/  MOV R3, 0x400 ;  /* 0x0000040000037802 */ /* 0x000fe40000000f00 */
[----:B------:R-:W-:-:S04]  /*2d80*/  SHF.R.U32.HI R2, RZ, 0x1, R10 ;  /* 0x00000001ff027819 */ /* 0x000fc8000001160a */
[----:B------:R-:W-:Y:S02]  /*2d90*/  LOP3.LUT R2, R2, 0x1f0, RZ, 0xc0, !PT ;  /* 0x000001f002027812 */ /* 0x000fe400078ec0ff */
[----:B0-----:R-:W-:-:S05]  /*2da0*/  LEA R3, R8, R3, 0x18 ;  /* 0x0000000308037211 */ /* 0x001fca00078ec0ff */
[----:B------:R-:W-:-:S05]  /*2db0*/  IMAD.IADD R3, R2, 0x1, R3 ;  /* 0x0000000102037824 */ /* 0x000fca00078e0203 */
[----:B------:R0:W-:Y:S04]  /*2dc0*/  STS.64 [R3+0x10], R4 ;  /* 0x0000100403007388 */ /* 0x0001e80000000a00 */
[----:B------:R0:W-:Y:S02]  /*2dd0*/  STS.64 [R3+0x8], R6 ;  /* 0x0000080603007388 */ /* 0x0001e40000000a00 */
.L_x_173:
[----:B------:R-:W-:Y:S05]  /*2de0*/  BSYNC.RECONVERGENT B1 ;  /* 0x0000000000017941 */ /* 0x000fea0003800200 */
.L_x_172:
[----:B------:R-:W-:Y:S01]  /*2df0*/  BAR.SYNC.DEFER_BLOCKING 0x0 ;  /* 0x0000000000007b1d */ /* 0x000fe20000010000 */
[----:B------:R-:W-:-:S13]  /*2e00*/  ISETP.NE.AND P1, PT, R10, RZ, PT ;  /* 0x000000ff0a00720c */ /* 0x000fda0003f25270 */
[----:B------:R-:W-:Y:S05]  /*2e10*/  @P1 BRA `(.L_x_149) ;  /* 0x0000003800a81947 */ /* 0x000fea0003800000 */
[----:B------:R-:W-:Y:S01]  /*2e20*/  ISETP.GE.AND P0, PT, R9, 0x21, PT ;  /* 0x000000210900780c */ /* 0x000fe20003f06270 */
[----:B0-----:R-:W-:Y:S02]  /*2e30*/  IMAD.MOV.U32 R13, RZ, RZ, R4 ;  /* 0x000000ffff0d7224 */ /* 0x001fe400078e0004 */
[----:B------:R-:W-:Y:S02]  /*2e40*/  IMAD.MOV.U32 R8, RZ, RZ, R5 ;  /* 0x000000ffff087224 */ /* 0x000fe400078e0005 */
[----:B------:R-:W-:Y:S02]  /*2e50*/  IMAD.MOV.U32 R2, RZ, RZ, R6 ;  /* 0x000000ffff027224 */ /* 0x000fe400078e0006 */
[----:B------:R-:W-:-:S06]  /*2e60*/  IMAD.MOV.U32 R3, RZ, RZ, R7 ;  /* 0x000000ffff037224 */ /* 0x000fcc00078e0007 */
[----:B------:R-:W-:Y:S05]  /*2e70*/  @!P0 BRA `(.L_x_174) ;  /* 0x00000000006c8947 */ /* 0x000fea0003800000 */
[----:B------:R-:W0:Y:S01]  /*2e80*/  S2UR UR5, SR_CgaCtaId ;  /* 0x00000000000579c3 */ /* 0x000e220000008800 */
[----:B------:R-:W-:Y:S01]  /*2e90*/  UMOV UR4, 0x400 ;  /* 0x0000040000047882 */ /* 0x000fe20000000000 */
[----:B------:R-:W-:Y:S01]  /*2ea0*/  BSSY.RECONVERGENT B1, `(.L_x_174) ;  /* 0x0000018000017945 */ /* 0x000fe20003800200 */
[----:B0-----:R-:W-:-:S09]  /*2eb0*/  ULEA UR4, UR5, UR4, 0x18 ;  /* 0x0000000405047291 */ /* 0x001fd2000f8ec0ff */
[----:B--2---:R-:W0:Y:S04]  /*2ec0*/  LDS.64 R10, [UR4+0x18] ;  /* 0x00001804ff0a7984 */ /* 0x004e280008000a00 */
[----:B-1-3--:R-:W1:Y:S01]  /*2ed0*/  LDS.64 R14, [UR4+0x20] ;  /* 0x00002004ff0e7984 */ /* 0x00ae620008000a00 */
[----:B0-----:R-:W-:Y:S01]  /*2ee0*/  DSETP.GEU.AND P0, PT, R6, R10, PT ;  /* 0x0000000a0600722a */ /* 0x001fe20003f0e000 */
[----:B------:R-:W-:Y:S02]  /*2ef0*/  IMAD.MOV.U32 R2, RZ, RZ, R10 ;  /* 0x000000ffff027224 */ /* 0x000fe400078e000a */
[----:B------:R-:W-:Y:S02]  /*2f00*/  IMAD.MOV.U32 R3, RZ, RZ, R11 ;  /* 0x000000ffff037224 */ /* 0x000fe400078e000b */
[----:B-1----:R-:W-:-:S02]  /*2f10*/  IMAD.MOV.U32 R13, RZ, RZ, R14 ;  /* 0x000000ffff0d7224 */ /* 0x002fc400078e000e */
[----:B------:R-:W-:-:S07]  /*2f20*/  IMAD.MOV.U32 R8, RZ, RZ, R15 ;  /* 0x000000ffff087224 */ /* 0x000fce00078e000f */
[----:B------:R-:W-:Y:S05]  /*2f30*/  @!P0 BRA `(.L_x_175) ;  /* 0x0000000000388947 */ /* 0x000fea0003800000 */
        /* <DEDUP_REMOVED lines=14> */
.L_x_175:
[----:B------:R-:W-:Y:S05]  /*3020*/  BSYNC.RECONVERGENT B1 ;  /* 0x0000000000017941 */ /* 0x000fea0003800200 */
.L_x_174:
[----:B------:R-:W-:Y:S01]  /*3030*/  ISETP.GE.AND P0, PT, R9, 0x41, PT ;  /* 0x000000410900780c */ /* 0x000fe20003f06270 */
[----:B--2---:R-:W-:Y:S02]  /*3040*/  IMAD.MOV.U32 R11, RZ, RZ, R13 ;  /* 0x000000ffff0b7224 */ /* 0x004fe400078e000d */
        /* <DEDUP_REMOVED lines=8> */
[----:B------:R-:W0:Y:S04]  /*30d0*/  LDS.64 R6, [UR4+0x28] ;  /* 0x00002804ff067984 */ /* 0x000e280008000a00 */
        /* <DEDUP_REMOVED lines=21> */
.L_x_177:
[----:B------:R-:W-:Y:S05]  /*3230*/  BSYNC.RECONVERGENT B1 ;  /* 0x0000000000017941 */ /* 0x000fea0003800200 */
.L_x_176:
[----:B------:R-:W-:Y:S01]  /*3240*/  ISETP.GE.AND P0, PT, R9, 0x61, PT ;  /* 0x000000610900780c */ /* 0x000fe20003f06270 */
[----:B------:R-:W-:Y:S02]  /*3250*/  IMAD.MOV.U32 R13, RZ, RZ, R11 ;  /* 0x000000ffff0d7224 */ /* 0x000fe400078e000b */
        /* <DEDUP_REMOVED lines=30> */
.L_x_179:
[----:B------:R-:W-:Y:S05]  /*3440*/  BSYNC.RECONVERGENT B1 ;  /* 0x0000000000017941 */ /* 0x000fea0003800200 */
.L_x_178:
        /* <DEDUP_REMOVED lines=32> */
.L_x_181:
[----:B------:R-:W-:Y:S05]  /*3650*/  BSYNC.RECONVERGENT B1 ;  /* 0x0000000000017941 */ /* 0x000fea0003800200 */
.L_x_180:
        /* <DEDUP_REMOVED lines=32> */
.L_x_183:
[----:B------:R-:W-:Y:S05]  /*3860*/  BSYNC.RECONVERGENT B1 ;  /* 0x0000000000017941 */ /* 0x000fea0003800200 */
.L_x_182:
        /* <DEDUP_REMOVED lines=32> */
.L_x_185:
[----:B------:R-:W-:Y:S05]  /*3a70*/  BSYNC.RECONVERGENT B1 ;  /* 0x0000000000017941 */ /* 0x000fea0003800200 */
.L_x_184:
[----:B------:R-:W-:Y:S01]  /*3a80*/  ISETP.GE.AND P0, PT, R9, 0xe1, PT ;  /* 0x000000e10900780c */ /* 0x000fe20003f06270 */
[----:B------:R-:W-:Y:S01]  /*3a90*/  IMAD.MOV.U32 R5, RZ, RZ, R10 ;  /* 0x000000ffff057224 */ /* 0x000fe200078e000a */
[----:B------:R-:W-:Y:S01]  /*3aa0*/  MOV R4, R11 ;  /* 0x0000000b00047202 */ /* 0x000fe20000000f00 */
[----:B------:R-:W-:Y:S02]  /*3ab0*/  IMAD.MOV.U32 R6, RZ, RZ, R2 ;  /* 0x000000ffff067224 */ /* 0x000fe400078e0002 */
[----:B------:R-:W-:-:S08]  /*3ac0*/  IMAD.MOV.U32 R7, RZ, RZ, R3 ;  /* 0x000000ffff077224 */ /* 0x000fd000078e0003 */
[----:B------:R-:W-:Y:S05]  /*3ad0*/  @!P0 BRA `(.L_x_149) ;  /* 0x0000002c00788947 */ /* 0x000fea0003800000 */
[----:B------:R-:W0:Y:S01]  /*3ae0*/  S2UR UR5, SR_CgaCtaId ;  /* 0x00000000000579c3 */ /* 0x000e220000008800 */
[----:B------:R-:W-:Y:S02]  /*3af0*/  UMOV UR4, 0x400 ;  /* 0x0000040000047882 */ /* 0x000fe40000000000 */
[----:B0-----:R-:W-:-:S09]  /*3b00*/  ULEA UR4, UR5, UR4, 0x18 ;  /* 0x0000000405047291 */ /* 0x001fd2000f8ec0ff */
[----:B------:R-:W0:Y:S04]  /*3b10*/  LDS.64 R8, [UR4+0x78] ;  /* 0x00007804ff087984 */ /* 0x000e280008000a00 */
[----:B------:R-:W2:Y:S01]  /*3b20*/  LDS.64 R12, [UR4+0x80] ;  /* 0x00008004ff0c7984 */ /* 0x000ea20008000a00 */
[----:B0-----:R-:W-:Y:S01]  /*3b30*/  DSETP.GEU.AND P0, PT, R2, R8, PT ;  /* 0x000000080200722a */ /* 0x001fe20003f0e000 */
[----:B------:R-:W-:Y:S02]  /*3b40*/  IMAD.MOV.U32 R6, RZ, RZ, R8 ;  /* 0x000000ffff067224 */ /* 0x000fe400078e0008 */
[----:B------:R-:W-:Y:S02]  /*3b50*/  IMAD.MOV.U32 R7, RZ, RZ, R9 ;  /* 0x000000ffff077224 */ /* 0x000fe400078e0009 */
[----:B--2---:R-:W-:-:S02]  /*3b60*/  IMAD.MOV.U32 R4, RZ, RZ, R12 ;  /* 0x000000ffff047224 */ /* 0x004fc400078e000c */
        /* <DEDUP_REMOVED lines=17> */
.L_x_117:
[----:B------:R-:W0:Y:S01]  /*3c80*/  S2R R3, SR_TID.X ;  /* 0x0000000000037919 */ /* 0x000e220000002100 */
[----:B------:R-:W1:Y:S02]  /*3c90*/  LDCU.128 UR12, c[0x0][0x380] ;  /* 0x00007000ff0c77ac */ /* 0x000e640008000c00 */
[----:B-1----:R-:W-:Y:S02]  /*3ca0*/  IMAD.U32 R2, RZ, RZ, UR12 ;  /* 0x0000000cff027e24 */ /* 0x002fe4000f8e00ff */
[----:B------:R-:W-:Y:S01]  /*3cb0*/  IMAD.U32 R4, RZ, RZ, UR13 ;  /* 0x0000000dff047e24 */ /* 0x000fe2000f8e00ff */
[----:B0-----:R-:W-:-:S05]  /*3cc0*/  IADD3 R5, P0, PT, R8, R3, RZ ;  /* 0x0000000308057210 */ /* 0x001fca0007f1e0ff */
[----:B------:R-:W-:Y:S01]  /*3cd0*/  IMAD.X R6, RZ, RZ, RZ, P0 ;  /* 0x000000ffff067224 */ /* 0x000fe200000e06ff */
[----:B------:R-:W-:-:S04]  /*3ce0*/  LEA R20, P0, R5, R2, 0x3 ;  /* 0x0000000205147211 */ /* 0x000fc800078018ff */
[----:B------:R-:W-:-:S05]  /*3cf0*/  LEA.HI.X R21, R5, R4, R6, 0x3, P0 ;  /* 0x0000000405157211 */ /* 0x000fca00000f1c06 */
[----:B------:R-:W2:Y:S04]  /*3d00*/  LDG.E.64 R6, desc[UR10][R20.64] ;  /* 0x0000000a14067981 */ /* 0x000ea8000c1e1b00 */
[----:B------:R-:W2:Y:S04]  /*3d10*/  LDG.E.64 R14, desc[UR10][R20.64+0x800] ;  /* 0x0008000a140e7981 */ /* 0x000ea8000c1e1b00 */
[----:B------:R-:W3:Y:S04]  /*3d20*/  LDG.E.64 R18, desc[UR10][R20.64+0x1000] ;  /* 0x0010000a14127981 */ /* 0x000ee8000c1e1b00 */
[----:B------:R-:W4:Y:S04]  /*3d30*/  LDG.E.64 R12, desc[UR10][R20.64+0x1800] ;  /* 0x0018000a140c7981 */ /* 0x000f28000c1e1b00 */
[----:B------:R-:W5:Y:S01]  /*3d40*/  LDG.E.64 R10, desc[UR10][R20.64+0x2000] ;  /* 0x0020000a140a7981 */ /* 0x000f62000c1e1b00 */
[----:B------:R-:W-:Y:S01]  /*3d50*/  IMAD.U32 R5, RZ, RZ, UR14 ;  /* 0x0000000eff057e24 */ /* 0x000fe2000f8e00ff */
[----:B------:R-:W-:Y:S01]  /*3d60*/  LOP3.LUT R9, R3, 0x400, RZ, 0xfc, !PT ;  /* 0x0000040003097812 */ /* 0x000fe200078efcff */
[----:B------:R-:W-:Y:S01]  /*3d70*/  BSSY.RECONVERGENT B1, `(.L_x_186) ;  /* 0x0000020000017945 */ /* 0x000fe20003800200 */
[----:B------:R-:W-:-:S04]  /*3d80*/  ISETP.LE.U32.AND P0, PT, R25, UR6, PT ;  /* 0x0000000619007c0c */ /* 0x000fc8000bf03070 */
[----:B------:R-:W-:Y:S01]  /*3d90*/  ISETP.GE.U32.AND.EX P0, PT, RZ, R16, PT, P0 ;  /* 0x00000010ff00720c */ /* 0x000fe20003f06100 */
[----:B--2---:R-:W-:-:S06]  /*3da0*/  DSETP.GEU.AND P3, PT, R6, R14, PT ;  /* 0x0000000e0600722a */ /* 0x004fcc0003f6e000 */
[----:B------:R-:W-:Y:S02]  /*3db0*/  FSEL R6, R6, R14, P3 ;  /* 0x0000000e06067208 */ /* 0x000fe40001800000 */
[----:B------:R-:W-:-:S06]  /*3dc0*/  FSEL R7, R7, R15, P3 ;  /* 0x0000000f07077208 */ /* 0x000fcc0001800000 */
[----:B---3--:R-:W-:-:S06]  /*3dd0*/  DSETP.GEU.AND P4, PT, R6, R18, PT ;  /* 0x000000120600722a */ /* 0x008fcc0003f8e000 */
[----:B------:R-:W-:Y:S01]  /*3de0*/  FSEL R14, R6, R18, P4 ;  /* 0x00000012060e7208 */ /* 0x000fe20002000000 */
[----:B------:R-:W-:Y:S01]  /*3df0*/  IMAD.U32 R6, RZ, RZ, UR15 ;  /* 0x0000000fff067e24 */ /* 0x000fe2000f8e00ff */
[----:B------:R-:W-:Y:S01]  /*3e00*/  FSEL R15, R7, R19, P4 ;  /* 0x00000013070f7208 */ /* 0x000fe20002000000 */
[----:B------:R-:W-:-:S05]  /*3e10*/  VIADD R18, R3, 0x100 ;  /* 0x0000010003127836 */ /* 0x000fca0000000000 */
[----:B----4-:R-:W-:-:S06]  /*3e20*/  DSETP.GEU.AND P2, PT, R14, R12, PT ;  /* 0x0000000c0e00722a */ /* 0x010fcc0003f4e000 */
[----:B------:R-:W-:Y:S01]  /*3e30*/  FSEL R12, R14, R12, P2 ;  /* 0x0000000c0e0c7208 */ /* 0x000fe20001000000 */
[----:B------:R-:W-:Y:S01]  /*3e40*/  VIADD R14, R3, 0x200 ;  /* 0x00000200030e7836 */ /* 0x000fe20000000000 */
[----:B------:R-:W-:Y:S02]  /*3e50*/  FSEL R13, R15, R13, P2 ;  /* 0x0000000d0f0d7208 */ /* 0x000fe40001000000 */
[----:B------:R-:W-:Y:S02]  /*3e60*/  IADD3 R15, P5, PT, R8, R5, RZ ;  /* 0x00000005080f7210 */ /* 0x000fe40007fbe0ff */
[----:B------:R-:W-:Y:S02]  /*3e70*/  @P4 SEL R14, R3, R18, P3 ;  /* 0x00000012030e4207 */ /* 0x000fe40001800000 */
[----:B-----5:R-:W-:Y:S01]  /*3e80*/  DSETP.GEU.AND P1, PT, R12, R10, PT ;  /* 0x0000000a0c00722a */ /* 0x020fe20003f2e000 */
[----:B------:R-:W-:Y:S01]  /*3e90*/  IMAD.X R17, RZ, RZ, R6, P5 ;  /* 0x000000ffff117224 */ /* 0x000fe200028e0606 */
[----:B------:R-:W-:Y:S01]  /*3ea0*/  IADD3 R7, P5, PT, R9, R15, RZ ;  /* 0x0000000f09077210 */ /* 0x000fe20007fbe0ff */
[----:B------:R-:W-:-:S04]  /*3eb0*/  @!P2 VIADD R14, R3, 0x300 ;  /* 0x00000300030ea836 */ /* 0x000fc80000000000 */
[----:B------:R-:W-:-:S07]  /*3ec0*/  IMAD.X R8, RZ, RZ, R17, P5 ;  /* 0x000000ffff087224 */ /* 0x000fce00028e0611 */
[----:B------:R-:W-:Y:S05]  /*3ed0*/  @!P1 BRA `(.L_x_187) ;  /* 0x0000000000249947 */ /* 0x000fea0003800000 */
[C---:B------:R-:W-:Y:S02]  /*3ee0*/  ISETP.GE.U32.AND P1, PT, R14.reuse, R9, PT ;  /* 0x000000090e00720c */ /* 0x040fe40003f26070 */
[----:B------:R-:W-:Y:S02]  /*3ef0*/  IADD3 R14, P2, PT, R14, R15, RZ ;  /* 0x0000000f0e0e7210 */ /* 0x000fe40007f5e0ff */
[----:B------:R-:W-:-:S03]  /*3f00*/  ISETP.GE.U32.AND.EX P1, PT, RZ, RZ, PT, P1 ;  /* 0x000000ffff00720c */ /* 0x000fc60003f26110 */
[----:B------:R-:W-:-:S10]  /*3f10*/  IMAD.X R9, RZ, RZ, R17, P2 ;  /* 0x000000ffff097224 */ /* 0x000fd400010e0611 */
[----:B------:R-:W-:-:S06]  /*3f20*/  DSETP.LT.OR P1, PT, R10, R12, !P1 ;  /* 0x0000000c0a00722a */ /* 0x000fcc0004f21400 */
[----:B------:R-:W-:Y:S02]  /*3f30*/  FSEL R10, R12, R10, P1 ;  /* 0x0000000a0c0a7208 */ /* 0x000fe40000800000 */
[----:B------:R-:W-:Y:S02]  /*3f40*/  FSEL R11, R13, R11, P1 ;  /* 0x0000000b0d0b7208 */ /* 0x000fe40000800000 */
[----:B------:R-:W-:Y:S02]  /*3f50*/  SEL R7, R14, R7, P1 ;  /* 0x000000070e077207 */ /* 0x000fe40000800000 */
[----:B------:R-:W-:-:S07]  /*3f60*/  SEL R8, R9, R8, P1 ;  /* 0x0000000809087207 */ /* 0x000fce0000800000 */
.L_x_187:
[----:B------:R-:W-:Y:S05]  /*3f70*/  BSYNC.RECONVERGENT B1 ;  /* 0x0000000000017941 */ /* 0x000fea0003800200 */
.L_x_186:
[----:B------:R-:W-:Y:S05]  /*3f80*/  @P0 BRA `(.L_x_188) ;  /* 0x0000001400000947 */ /* 0x000fea0003800000 */
[----:B------:R-:W0:Y:S01]  /*3f90*/  LDCU.64 UR8, c[0x0][0x3e8] ;  /* 0x00007d00ff0877ac */ /* 0x000e220008000a00 */
[----:B------:R-:W-:Y:S01]  /*3fa0*/  ISETP.NE.AND P0, PT, R3, RZ, PT ;  /* 0x000000ff0300720c */ /* 0x000fe20003f05270 */
[----:B------:R-:W-:Y:S01]  /*3fb0*/  BSSY.RECONVERGENT B1, `(.L_x_189) ;  /* 0x0000012000017945 */ /* 0x000fe20003800200 */
[----:B------:R-:W-:Y:S01]  /*3fc0*/  UMOV UR4, 0x8 ;  /* 0x0000000800047882 */ /* 0x000fe20000000000 */
[----:B------:R-:W-:Y:S02]  /*3fd0*/  UMOV UR5, 0x0 ;  /* 0x0000000000057882 */ /* 0x000fe40000000000 */
[----:B0-----:R-:W-:-:S04]  /*3fe0*/  UIMAD.WIDE.U32 UR4, UR8, 0x1, UR4 ;  /* 0x00000001080478a5 */ /* 0x001fc8000f8e0004 */
[----:B------:R-:W-:Y:S02]  /*3ff0*/  UIADD3 UR7, UPT, UPT, UR5, UR9, URZ ;  /* 0x0000000905077290 */ /* 0x000fe4000fffe0ff */
[----:B------:R-:W-:Y:S02]  /*4000*/  IMAD.U32 R13, RZ, RZ, UR5 ;  /* 0x00000005ff0d7e24 */ /* 0x000fe4000f8e00ff */
[----:B------:R-:W-:Y:S02]  /*4010*/  IMAD.U32 R12, RZ, RZ, UR4 ;  /* 0x00000004ff0c7e24 */ /* 0x000fe4000f8e00ff */
[----:B------:R-:W-:Y:S01]  /*4020*/  IMAD.U32 R13, RZ, RZ, UR7 ;  /* 0x00000007ff0d7e24 */ /* 0x000fe2000f8e00ff */
[----:B------:R-:W-:Y:S06]  /*4030*/  @P0 BRA `(.L_x_190) ;  /* 0x0000000000240947 */ /* 0x000fec0003800000 */
[----:B------:R-:W-:Y:S02]  /*4040*/  IMAD.MOV.U32 R18, RZ, RZ, 0x500 ;  /* 0x00000500ff127424 */ /* 0x000fe400078e00ff */
[----:B------:R-:W-:-:S05]  /*4050*/  IMAD.MOV.U32 R19, RZ, RZ, 0x0 ;  /* 0x00000000ff137424 */ /* 0x000fca00078e00ff */
[----:B------:R-:W2:Y:S01]  /*4060*/  ATOMG.E.ADD.64.STRONG.GPU PT, R14, desc[UR10][R12.64], R18 ;  /* 0x800000120c0e79a8 */ /* 0x000ea200081ef50a */
[----:B------:R-:W0:Y:S01]  /*4070*/  S2UR UR5, SR_CgaCtaId ;  /* 0x00000000000579c3 */ /* 0x000e220000008800 */
[----:B------:R-:W-:Y:S02]  /*4080*/  UMOV UR4, 0x400 ;  /* 0x0000040000047882 */ /* 0x000fe40000000000 */
[----:B0-----:R-:W-:Y:S01]  /*4090*/  ULEA UR4, UR5, UR4, 0x18 ;  /* 0x0000000405047291 */ /* 0x001fe2000f8ec0ff */
[----:B--2---:R-:W-:-:S05]  /*40a0*/  IADD3 R14, P0, PT, R14, UR6, RZ ;  /* 0x000000060e0e7c10 */ /* 0x004fca000ff1e0ff */
[----:B------:R-:W-:-:S05]  /*40b0*/  IMAD.X R15, RZ, RZ, R15, P0 ;  /* 0x000000ffff0f7224 */ /* 0x000fca00000e060f */
[----:B------:R0:W-:Y:S03]  /*40c0*/  STS.64 [UR4+0x98], R14 ;  /* 0x0000980eff007988 */ /* 0x0001e60008000a04 */
.L_x_190:
[----:B------:R-:W-:Y:S05]  /*40d0*/  BSYNC.RECONVERGENT B1 ;  /* 0x0000000000017941 */ /* 0x000fea0003800200 */
.L_x_189:
[----:B------:R-:W1:Y:S08]  /*40e0*/  S2UR UR5, SR_CgaCtaId ;  /* 0x00000000000579c3 */ /* 0x000e700000008800 */
[----:B------:R-:W-:Y:S06]  /*40f0*/  BAR.SYNC.DEFER_BLOCKING 0x0 ;  /* 0x0000000000007b1d */ /* 0x000fec0000010000 */
[----:B------:R-:W-:-:S02]  /*4100*/  UMOV UR4, 0x400 ;  /* 0x0000040000047882 */ /* 0x000fc40000000000 */
[----:B-1----:R-:W-:-:S06]  /*4110*/  ULEA UR4, UR5, UR4, 0x18 ;  /* 0x0000000405047291 */ /* 0x002fcc000f8ec0ff */
[----:B------:R-:W-:-:S05]  /*4120*/  IMAD.U32 R9, RZ, RZ, UR4 ;  /* 0x00000004ff097e24 */ /* 0x000fca000f8e00ff */
[----:B------:R-:W0:Y:S02]  /*4130*/  LDS.64 R18, [R9+0x98] ;  /* 0x0000980009127984 */ /* 0x000e240000000a00 */
[----:B0-----:R-:W-:-:S04]  /*4140*/  IADD3 R14, P1, PT, R18, 0x500, RZ ;  /* 0x00000500120e7810 */ /* 0x001fc80007f3e0ff */
[----:B------:R-:W-:Y:S01]  /*4150*/  ISETP.GT.U32.AND P0, PT, R14, R25, PT ;  /* 0x000000190e00720c */ /* 0x000fe20003f04070 */
[----:B------:R-:W-:-:S05]  /*4160*/  IMAD.X R15, RZ, RZ, R19, P1 ;  /* 0x000000ffff0f7224 */ /* 0x000fca00008e0613 */
[----:B------:R-:W-:-:S13]  /*4170*/  ISETP.GT.AND.EX P0, PT, R15, R16, PT, P0 ;  /* 0x000000100f00720c */ /* 0x000fda0003f04300 */
[----:B------:R-:W-:Y:S05]  /*4180*/  @P0 BRA `(.L_x_191) ;  /* 0x0000000400b40947 */ /* 0x000fea0003800000 */
[----:B------:R-:W-:Y:S01]  /*4190*/  BSSY.RECONVERGENT B1, `(.L_x_191) ;  /* 0x000006c000017945 */ /* 0x000fe20003800200 */
[----:B------:R-:W-:Y:S01]  /*41a0*/  IMAD.MOV.U32 R20, RZ, RZ, R10 ;  /* 0x000000ffff147224 */ /* 0x000fe200078e000a */
[----:B------:R-:W0:Y:S01]  /*41b0*/  LDCU.64 UR8, c[0x0][0x398] ;  /* 0x00007300ff0877ac */ /* 0x000e220008000a00 */
[----:B------:R-:W-:Y:S02]  /*41c0*/  IMAD.MOV.U32 R21, RZ, RZ, R11 ;  /* 0x000000ffff157224 */ /* 0x000fe400078e000b */
[----:B------:R-:W-:Y:S01]  /*41d0*/  IMAD.MOV.U32 R15, RZ, RZ, R7 ;  /* 0x000000ffff0f7224 */ /* 0x000fe200078e0007 */
[----:B------:R-:W1:Y:S01]  /*41e0*/  LDCU.128 UR12, c[0x0][0x380] ;  /* 0x00007000ff0c77ac */ /* 0x000e620008000c00 */
[----:B------:R-:W-:-:S07]  /*41f0*/  IMAD.MOV.U32 R14, RZ, RZ, R8 ;  /* 0x000000ffff0e7224 */ /* 0x000fce00078e0008 */
.L_x_194:
[----:B------:R-:W-:Y:S01]  /*4200*/  IADD3 R7, P0, PT, R3, R18, RZ ;  /* 0x0000001203077210 */ /* 0x000fe20007f1e0ff */
[----:B-1----:R-:W-:Y:S02]  /*4210*/  IMAD.U32 R2, RZ, RZ, UR12 ;  /* 0x0000000cff027e24 */ /* 0x002fe4000f8e00ff */
[----:B------:R-:W-:Y:S02]  /*4220*/  IMAD.U32 R4, RZ, RZ, UR13 ;  /* 0x0000000dff047e24 */ /* 0x000fe4000f8e00ff */
[----:B------:R-:W-:Y:S01]  /*4230*/  IMAD.X R25, RZ, RZ, R19, P0 ;  /* 0x000000ffff197224 */ /* 0x000fe200000e0613 */
[----:B------:R-:W-:-:S04]  /*4240*/  LEA R10, P0, R7, R2, 0x3 ;  /* 0x00000002070a7211 */ /* 0x000fc800078018ff */
[----:B------:R-:W-:-:S05]  /*4250*/  LEA.HI.X R11, R7, R4, R25, 0x3, P0 ;  /* 0x00000004070b7211 */ /* 0x000fca00000f1c19 */
[----:B------:R-:W2:Y:S04]  /*4260*/  LDG.E.64 R16, desc[UR10][R10.64] ;  /* 0x0000000a0a107981 */ /* 0x000ea8000c1e1b00 */
[----:B------:R-:W3:Y:S01]  /*4270*/  LDG.E.64 R18, desc[UR10][R10.64+0x800] ;  /* 0x0008000a0a127981 */ /* 0x000ee2000c1e1b00 */
[----:B------:R-:W-:Y:S02]  /*4280*/  IMAD.U32 R5, RZ, RZ, UR14 ;  /* 0x0000000eff057e24 */ /* 0x000fe4000f8e00ff */
[----:B------:R-:W-:-:S03]  /*4290*/  IMAD.U32 R6, RZ, RZ, UR15 ;  /* 0x0000000fff067e24 */ /* 0x000fc6000f8e00ff */
[----:B------:R-:W-:-:S04]  /*42a0*/  IADD3 R24, P0, PT, R7, R5, RZ ;  /* 0x0000000507187210 */ /* 0x000fc80007f1e0ff */
[----:B------:R-:W-:Y:S01]  /*42b0*/  IADD3 R27, P3, PT, R24, 0x100, RZ ;  /* 0x00000100181b7810 */ /* 0x000fe20007f7e0ff */
[----:B------:R-:W-:-:S04]  /*42c0*/  IMAD.X R25, R25, 0x1, R6, P0 ;  /* 0x0000000119197824 */ /* 0x000fc800000e0606 */
[----:B------:R-:W-:Y:S01]  /*42d0*/  IMAD.X R26, RZ, RZ, R25, P3 ;  /* 0x000000ffff1a7224 */ /* 0x000fe200018e0619 */
[----:B--2---:R-:W-:-:S14]  /*42e0*/  DSETP.GEU.AND P2, PT, R20, R16, PT ;  /* 0x000000101400722a */ /* 0x004fdc0003f4e000 */
[----:B------:R-:W-:-:S04]  /*42f0*/  @P2 ISETP.GE.U32.AND P0, PT, R15, R24, PT ;  /* 0x000000180f00220c */ /* 0x000fc80003f06070 */
[----:B------:R-:W-:-:S13]  /*4300*/  @P2 ISETP.GE.AND.EX P0, PT, R14, R25, PT, P0 ;  /* 0x000000190e00220c */ /* 0x000fda0003f06300 */
[----:B------:R-:W-:-:S06]  /*4310*/  @P2 DSETP.LT.OR P0, PT, R16, R20, !P0 ;  /* 0x000000141000222a */ /* 0x000fcc0004701400 */
[----:B------:R-:W-:Y:S02]  /*4320*/  @P2 FSEL R7, R20, R16, P0 ;  /* 0x0000001014072208 */ /* 0x000fe40000000000 */
[----:B------:R-:W-:Y:S02]  /*4330*/  @P2 FSEL R20, R21, R17, P0 ;  /* 0x0000001115142208 */ /* 0x000fe40000000000 */
[C---:B------:R-:W-:Y:S01]  /*4340*/  IADD3 R21, P5, PT, R24.reuse, 0x300, RZ ;  /* 0x0000030018157810 */ /* 0x040fe20007fbe0ff */
[----:B------:R-:W-:Y:S01]  /*4350*/  @P2 IMAD.MOV.U32 R16, RZ, RZ, R7 ;  /* 0x000000ffff102224 */ /* 0x000fe200078e0007 */
[C---:B------:R-:W-:Y:S01]  /*4360*/  IADD3 R7, P6, PT, R24.reuse, 0x400, RZ ;  /* 0x0000040018077810 */ /* 0x040fe20007fde0ff */
[----:B------:R-:W-:Y:S01]  /*4370*/  @P2 IMAD.MOV.U32 R17, RZ, RZ, R20 ;  /* 0x000000ffff112224 */ /* 0x000fe200078e0014 */
[----:B------:R-:W-:Y:S01]  /*4380*/  IADD3 R20, P4, PT, R24, 0x200, RZ ;  /* 0x0000020018147810 */ /* 0x000fe20007f9e0ff */
[--C-:B------:R-:W-:Y:S01]  /*4390*/  IMAD.X R23, RZ, RZ, R25.reuse, P5 ;  /* 0x000000ffff177224 */ /* 0x100fe200028e0619 */
[----:B------:R-:W-:Y:S01]  /*43a0*/  @P2 SEL R24, R15, R24, P0 ;  /* 0x000000180f182207 */ /* 0x000fe20000000000 */
[----:B------:R-:W-:-:S02]  /*43b0*/  IMAD.X R8, RZ, RZ, R25, P6 ;  /* 0x000000ffff087224 */ /* 0x000fc400030e0619 */
[----:B------:R-:W-:Y:S01]  /*43c0*/  IMAD.X R22, RZ, RZ, R25, P4 ;  /* 0x000000ffff167224 */ /* 0x000fe200020e0619 */
[----:B------:R-:W-:Y:S01]  /*43d0*/  @P2 SEL R25, R14, R25, P0 ;  /* 0x000000190e192207 */ /* 0x000fe20000000000 */
[----:B---3--:R-:W-:Y:S01]  /*43e0*/  DSETP.GEU.AND P1, PT, R16, R18, PT ;  /* 0x000000121000722a */ /* 0x008fe20003f2e000 */
[----:B------:R-:W2:-:S13]  /*43f0*/  LDG.E.64 R14, desc[UR10][R10.64+0x1000] ;  /* 0x0010000a0a0e7981 */ /* 0x000e9a000c1e1b00 */
[----:B------:R-:W-:-:S04]  /*4400*/  @P1 ISETP.GE.U32.AND P0, PT, R24, R27, PT ;  /* 0x0000001b1800120c */ /* 0x000fc80003f06070 */
[----:B------:R-:W-:-:S13]  /*4410*/  @P1 ISETP.GE.AND.EX P0, PT, R25, R26, PT, P0 ;  /* 0x0000001a1900120c */ /* 0x000fda0003f06300 */
[----:B------:R-:W-:-:S06]  /*4420*/  @P1 DSETP.LT.OR P0, PT, R18, R16, !P0 ;  /* 0x000000101200122a */ /* 0x000fcc0004701400 */
[----:B------:R-:W-:Y:S02]  /*4430*/  @P1 FSEL R28, R16, R18, P0 ;  /* 0x00000012101c1208 */ /* 0x000fe40000000000 */
[----:B------:R-:W-:Y:S02]  /*4440*/  @P1 FSEL R29, R17, R19, P0 ;  /* 0x00000013111d1208 */ /* 0x000fe40000000000 */
[----:B------:R-:W3:Y:S01]  /*4450*/  LDG.E.64 R16, desc[UR10][R10.64+0x1800] ;  /* 0x0018000a0a107981 */ /* 0x000ee2000c1e1b00 */
[----:B------:R-:W-:Y:S02]  /*4460*/  @P1 IMAD.MOV.U32 R18, RZ, RZ, R28 ;  /* 0x000000ffff121224 */ /* 0x000fe400078e001c */
[----:B------:R-:W-:Y:S01]  /*4470*/  @P1 IMAD.MOV.U32 R19, RZ, RZ, R29 ;  /* 0x000000ffff131224 */ /* 0x000fe200078e001d */
[----:B------:R-:W-:Y:S02]  /*4480*/  @P1 SEL R27, R24, R27, P0 ;  /* 0x0000001b181b1207 */ /* 0x000fe40000000000 */
[----:B------:R-:W-:Y:S01]  /*4490*/  @P1 SEL R26, R25, R26, P0 ;  /* 0x0000001a191a1207 */ /* 0x000fe20000000000 */
[----:B------:R-:W-:Y:S01]  /*44a0*/  BSSY.RECONVERGENT B2, `(.L_x_192) ;  /* 0x000001d000027945 */ /* 0x000fe20003800200 */
[----:B------:R-:W5:Y:S01]  /*44b0*/  LDG.E.64 R10, desc[UR10][R10.64+0x2000] ;  /* 0x0020000a0a0a7981 */ /* 0x000f62000c1e1b00 */
[----:B------:R-:W-:Y:S06]  /*44c0*/  BAR.SYNC.DEFER_BLOCKING 0x0 ;  /* 0x0000000000007b1d */ /* 0x000fec0000010000 */
[----:B--2---:R-:W-:-:S14]  /*44d0*/  DSETP.GEU.AND P2, PT, R18, R14, PT ;  /* 0x0000000e1200722a */ /* 0x004fdc0003f4e000 */
[----:B------:R-:W-:-:S04]  /*44e0*/  @P2 ISETP.GE.U32.AND P0, PT, R27, R20, PT ;  /* 0x000000141b00220c */ /* 0x000fc80003f06070 */
[----:B------:R-:W-:-:S13]  /*44f0*/  @P2 ISETP.GE.AND.EX P0, PT, R26, R22, PT, P0 ;  /* 0x000000161a00220c */ /* 0x000fda0003f06300 */
[----:B------:R-:W-:-:S06]  /*4500*/  @P2 DSETP.LT.OR P0, PT, R14, R18, !P0 ;  /* 0x000000120e00222a */ /* 0x000fcc0004701400 */
[----:B------:R-:W-:Y:S02]  /*4510*/  @P2 FSEL R18, R18, R14, P0 ;  /* 0x0000000e12122208 */ /* 0x000fe40000000000 */
[----:B------:R-:W-:-:S03]  /*4520*/  @P2 FSEL R19, R19, R15, P0 ;  /* 0x0000000f13132208 */ /* 0x000fc60000000000 */
[----:B------:R-:W-:Y:S02]  /*4530*/  @P2 IMAD.MOV.U32 R14, RZ, RZ, R18 ;  /* 0x000000ffff0e2224 */ /* 0x000fe400078e0012 */
[----:B------:R-:W-:-:S06]  /*4540*/  @P2 IMAD.MOV.U32 R15, RZ, RZ, R19 ;  /* 0x000000ffff0f2224 */ /* 0x000fcc00078e0013 */
[----:B---3--:R-:W-:Y:S01]  /*4550*/  DSETP.GEU.AND P1, PT, R14, R16, PT ;  /* 0x000000100e00722a */ /* 0x008fe20003f2e000 */
[----:B------:R-:W-:Y:S02]  /*4560*/  @P2 SEL R20, R27, R20, P0 ;  /* 0x000000141b142207 */ /* 0x000fe40000000000 */
[----:B------:R-:W-:Y:S02]  /*4570*/  @P2 SEL R22, R26, R22, P0 ;  /* 0x000000161a162207 */ /* 0x000fe40000000000 */
[----:B------:R-:W-:-:S09]  /*4580*/  ISETP.NE.AND P2, PT, R3, RZ, PT ;  /* 0x000000ff0300720c */ /* 0x000fd20003f45270 */
[----:B------:R-:W-:-:S04]  /*4590*/  @P1 ISETP.GE.U32.AND P0, PT, R20, R21, PT ;  /* 0x000000151400120c */ /* 0x000fc80003f06070 */
[----:B------:R-:W-:-:S13]  /*45a0*/  @P1 ISETP.GE.AND.EX P0, PT, R22, R23, PT, P0 ;  /* 0x000000171600120c */ /* 0x000fda0003f06300 */
[----:B------:R-:W-:Y:S01]  /*45b0*/  @P1 DSETP.LT.OR P0, PT, R16, R14, !P0 ;  /* 0x0000000e1000122a */ /* 0x000fe20004701400 */
[----:B------:R-:W-:-:S13]  /*45c0*/  @P2 BRA `(.L_x_193) ;  /* 0x0000000000282947 */ /* 0x000fda0003800000 */
[----:B------:R-:W-:Y:S02]  /*45d0*/  IMAD.MOV.U32 R24, RZ, RZ, 0x500 ;  /* 0x00000500ff187424 */ /* 0x000fe400078e00ff */
[----:B------:R-:W-:-:S06]  /*45e0*/  IMAD.MOV.U32 R25, RZ, RZ, 0x0 ;  /* 0x00000000ff197424 */ /* 0x000fcc00078e00ff */
[----:B------:R-:W2:Y:S01]  /*45f0*/  ATOMG.E.ADD.64.STRONG.GPU PT, R24, desc[UR10][R12.64], R24 ;  /* 0x800000180c1879a8 */ /* 0x000ea200081ef50a */
[----:B------:R-:W1:Y:S01]  /*4600*/  S2UR UR5, SR_CgaCtaId ;  /* 0x00000000000579c3 */ /* 0x000e620000008800 */
[----:B------:R-:W-:Y:S02]  /*4610*/  UMOV UR4, 0x400 ;  /* 0x0000040000047882 */ /* 0x000fe40000000000 */
[----:B-1----:R-:W-:-:S06]  /*4620*/  ULEA UR4, UR5, UR4, 0x18 ;  /* 0x0000000405047291 */ /* 0x002fcc000f8ec0ff */
[----:B------:R-:W-:Y:S01]  /*4630*/  IMAD.U32 R9, RZ, RZ, UR4 ;  /* 0x00000004ff097e24 */ /* 0x000fe2000f8e00ff */
[----:B--2---:R-:W-:-:S05]  /*4640*/  IADD3 R18, P2, PT, R24, UR6, RZ ;  /* 0x0000000618127c10 */ /* 0x004fca000ff5e0ff */
[----:B------:R-:W-:-:S05]  /*4650*/  IMAD.X R19, RZ, RZ, R25, P2 ;  /* 0x000000ffff137224 */ /* 0x000fca00010e0619 */
[----:B------:R1:W-:Y:S03]  /*4660*/  STS.64 [R9+0x98], R18 ;  /* 0x0000981209007388 */ /* 0x0003e60000000a00 */
.L_x_193:
[----:B0-----:R-:W-:Y:S05]  /*4670*/  BSYNC.RECONVERGENT B2 ;  /* 0x0000000000027941 */ /* 0x001fea0003800200 */
.L_x_192:
[----:B------:R-:W-:Y:S01]  /*4680*/  BAR.SYNC.DEFER_BLOCKING 0x0 ;  /* 0x0000000000007b1d */ /* 0x000fe20000010000 */
[----:B------:R-:W-:Y:S01]  /*4690*/  @P1 FSEL R14, R14, R16, P0 ;  /* 0x000000100e0e1208 */ /* 0x000fe20000000000 */
[----:B------:R-:W-:Y:S01]  /*46a0*/  IMAD.U32 R25, RZ, RZ, UR8 ;  /* 0x00000008ff197e24 */ /* 0x000fe2000f8e00ff */
[----:B------:R-:W-:Y:S02]  /*46b0*/  @P1 FSEL R15, R15, R17, P0 ;  /* 0x000000110f0f1208 */ /* 0x000fe40000000000 */
[----:B------:R-:W-:Y:S01]  /*46c0*/  @P1 SEL R21, R20, R21, P0 ;  /* 0x0000001514151207 */ /* 0x000fe20000000000 */
[----:B------:R-:W-:Y:S01]  /*46d0*/  @P1 IMAD.MOV.U32 R16, RZ, RZ, R14 ;  /* 0x000000ffff101224 */ /* 0x000fe200078e000e */
[----:B------:R-:W-:Y:S01]  /*46e0*/  @P1 SEL R23, R22, R23, P0 ;  /* 0x0000001716171207 */ /* 0x000fe20000000000 */
[----:B------:R-:W-:-:S06]  /*46f0*/  @P1 IMAD.MOV.U32 R17, RZ, RZ, R15 ;  /* 0x000000ffff111224 */ /* 0x000fcc00078e000f */
[----:B-----5:R-:W-:Y:S01]  /*4700*/  DSETP.GEU.AND P2, PT, R16, R10, PT ;  /* 0x0000000a1000722a */ /* 0x020fe20003f4e000 */
[----:B-1----:R-:W0:-:S13]  /*4710*/  LDS.64 R18, [R9+0x98] ;  /* 0x0000980009127984 */ /* 0x002e1a0000000a00 */
[----:B------:R-:W-:-:S04]  /*4720*/  @P2 ISETP.GE.U32.AND P0, PT, R21, R7, PT ;  /* 0x000000071500220c */ /* 0x000fc80003f06070 */
[----:B------:R-:W-:-:S13]  /*4730*/  @P2 ISETP.GE.AND.EX P0, PT, R23, R8, PT, P0 ;  /* 0x000000081700220c */ /* 0x000fda0003f06300 */
[----:B------:R-:W-:-:S06]  /*4740*/  @P2 DSETP.LT.OR P0, PT, R10, R16, !P0 ;  /* 0x000000100a00222a */ /* 0x000fcc0004701400 */
[----:B------:R-:W-:Y:S02]  /*4750*/  @P2 FSEL R17, R17, R11, P0 ;  /* 0x0000000b11112208 */ /* 0x000fe40000000000 */
[----:B------:R-:W-:Y:S02]  /*4760*/  @P2 SEL R7, R21, R7, P0 ;  /* 0x0000000715072207 */ /* 0x000fe40000000000 */
[----:B------:R-:W-:Y:S01]  /*4770*/  @P2 SEL R8, R23, R8, P0 ;  /* 0x0000000817082207 */ /* 0x000fe20000000000 */
[----:B------:R-:W-:-:S04]  /*4780*/  @P2 IMAD.MOV.U32 R11, RZ, RZ, R17 ;  /* 0x000000ffff0b2224 */ /* 0x000fc800078e0011 */
[----:B------:R-:W-:Y:S01]  /*4790*/  IMAD.MOV.U32 R21, RZ, RZ, R11 ;  /* 0x000000ffff157224 */ /* 0x000fe200078e000b */
[----:B0-----:R-:W-:-:S04]  /*47a0*/  IADD3 R14, P3, PT, R18, 0x500, RZ ;  /* 0x00000500120e7810 */ /* 0x001fc80007f7e0ff */
[----:B------:R-:W-:Y:S01]  /*47b0*/  ISETP.GT.U32.AND P1, PT, R14, R25, PT ;  /* 0x000000190e00720c */ /* 0x000fe20003f24070 */
[----:B------:R-:W-:Y:S01]  /*47c0*/  IMAD.X R15, RZ, RZ, R19, P3 ;  /* 0x000000ffff0f7224 */ /* 0x000fe200018e0613 */
[----:B------:R-:W-:Y:S01]  /*47d0*/  @P2 FSEL R14, R16, R10, P0 ;  /* 0x0000000a100e2208 */ /* 0x000fe20000000000 */
[----:B------:R-:W-:-:S04]  /*47e0*/  IMAD.U32 R16, RZ, RZ, UR9 ;  /* 0x00000009ff107e24 */ /* 0x000fc8000f8e00ff */
[----:B------:R-:W-:Y:S01]  /*47f0*/  @P2 IMAD.MOV.U32 R10, RZ, RZ, R14 ;  /* 0x000000ffff0a2224 */ /* 0x000fe200078e000e */
[----:B------:R-:W-:Y:S01]  /*4800*/  ISETP.GT.AND.EX P0, PT, R15, R16, PT, P1 ;  /* 0x000000100f00720c */ /* 0x000fe20003f04310 */
[----:B------:R-:W-:Y:S01]  /*4810*/  IMAD.MOV.U32 R14, RZ, RZ, R8 ;  /* 0x000000ffff0e7224 */ /* 0x000fe200078e0008 */
[----:B------:R-:W-:Y:S01]  /*4820*/  MOV R15, R7 ;  /* 0x00000007000f7202 */ /* 0x000fe20000000f00 */
[----:B------:R-:W-:-:S10]  /*4830*/  IMAD.MOV.U32 R20, RZ, RZ, R10 ;  /* 0x000000ffff147224 */ /* 0x000fd400078e000a */
[----:B------:R-:W-:Y:S05]  /*4840*/  @!P0 BRA `(.L_x_194) ;  /* 0xfffffff8006c8947 */ /* 0x000fea000383ffff */
[----:B------:R-:W-:Y:S05]  /*4850*/  BSYNC.RECONVERGENT B1 ;  /* 0x0000000000017941 */ /* 0x000fea0003800200 */
.L_x_191:
[----:B------:R-:W-:Y:S01]  /*4860*/  ISETP.GE.U32.AND P0, PT, R18, R25, PT ;  /* 0x000000191200720c */ /* 0x000fe20003f06070 */
[----:B------:R-:W-:Y:S03]  /*4870*/  BSSY.RECONVERGENT B1, `(.L_x_188) ;  /* 0x00000b1000017945 */ /* 0x000fe60003800200 */
[----:B------:R-:W-:-:S13]  /*4880*/  ISETP.GE.AND.EX P0, PT, R19, R16, PT, P0 ;  /* 0x000000101300720c */ /* 0x000fda0003f06300 */
[----:B------:R-:W-:Y:S05]  /*4890*/  @P0 BRA `(.L_x_195) ;  /* 0x0000000800b80947 */ /* 0x000fea0003800000 */
[----:B------:R-:W-:-:S05]  /*48a0*/  IMAD.IADD R20, R25, 0x1, -R18 ;  /* 0x0000000119147824 */ /* 0x000fca00078e0a12 */
[----:B------:R-:W-:-:S13]  /*48b0*/  ISETP.GE.AND P0, PT, R3, R20, PT ;  /* 0x000000140300720c */ /* 0x000fda0003f06270 */
[----:B------:R-:W-:Y:S05]  /*48c0*/  @P0 BRA `(.L_x_195) ;  /* 0x0000000800ac0947 */ /* 0x000fea0003800000 */
[----:B------:R-:W-:Y:S01]  /*48d0*/  LOP3.LUT R9, RZ, R3, RZ, 0x33, !PT ;  /* 0x00000003ff097212 */ /* 0x000fe200078e33ff */
[----:B------:R-:W-:Y:S03]  /*48e0*/  BSSY.RECONVERGENT B2, `(.L_x_196) ;  /* 0x0000035000027945 */ /* 0x000fe60003800200 */
[----:B------:R-:W-:-:S04]  /*48f0*/  IADD3 R25, PT, PT, -R18, R25, R9 ;  /* 0x0000001912197210 */ /* 0x000fc80007ffe109 */
[----:B------:R-:W-:-:S04]  /*4900*/  LOP3.LUT R9, R25, 0x300, RZ, 0xc0, !PT ;  /* 0x0000030019097812 */ /* 0x000fc800078ec0ff */
[----:B------:R-:W-:Y:S01]  /*4910*/  ISETP.NE.AND P0, PT, R9, 0x300, PT ;  /* 0x000003000900780c */ /* 0x000fe20003f05270 */
[----:B------:R-:W-:-:S12]  /*4920*/  IMAD.MOV.U32 R9, RZ, RZ, R3 ;  /* 0x000000ffff097224 */ /* 0x000fd800078e0003 */
[----:B------:R-:W-:Y:S05]  /*4930*/  @!P0 BRA `(.L_x_197) ;  /* 0x0000000000bc8947 */ /* 0x000fea0003800000 */
[----:B------:R-:W-:Y:S02]  /*4940*/  IADD3 R15, P0, PT, R3, R18, RZ ;  /* 0x00000012030f7210 */ /* 0x000fe40007f1e0ff */
[----:B------:R-:W-:Y:S02]  /*4950*/  LEA.HI R9, R25, 0x1, RZ, 0x18 ;  /* 0x0000000119097811 */ /* 0x000fe400078fc0ff */
[C---:B------:R-:W-:Y:S01]  /*4960*/  LEA R2, P1, R15.reuse, R2, 0x3 ;  /* 0x000000020f027211 */ /* 0x040fe200078218ff */
[----:B------:R-:W-:Y:S01]  /*4970*/  IMAD.X R13, RZ, RZ, R19, P0 ;  /* 0x000000ffff0d7224 */ /* 0x000fe200000e0613 */
[----:B------:R-:W-:Y:S02]  /*4980*/  IADD3 R14, P0, PT, R15, R5, RZ ;  /* 0x000000050f0e7210 */ /* 0x000fe40007f1e0ff */
[----:B------:R-:W-:Y:S01]  /*4990*/  LOP3.LUT R5, R9, 0x3, RZ, 0xc0, !PT ;  /* 0x0000000309057812 */ /* 0x000fe200078ec0ff */
[----:B------:R-:W-:Y:S01]  /*49a0*/  IMAD.MOV.U32 R9, RZ, RZ, R3 ;  /* 0x000000ffff097224 */ /* 0x000fe200078e0003 */
[----:B------:R-:W-:Y:S01]  /*49b0*/  LEA.HI.X R15, R15, R4, R13, 0x3, P1 ;  /* 0x000000040f0f7211 */ /* 0x000fe200008f1c0d */
[----:B------:R-:W-:-:S02]  /*49c0*/  IMAD.X R16, R13, 0x1, R6, P0 ;  /* 0x000000010d107824 */ /* 0x000fc400000e0606 */
[----:B------:R-:W-:-:S07]  /*49d0*/  IMAD.MOV R6, RZ, RZ, -R5 ;  /* 0x000000ffff067224 */ /* 0x000fce00078e0a05 */
.L_x_200:
        /* <DEDUP_REMOVED lines=9> */
[----:B------:R-:W-:Y:S02]  /*4a70*/  IMAD.MOV.U32 R4, RZ, RZ, R10 ;  /* 0x000000ffff047224 */ /* 0x000fe400078e000a */
        /* <DEDUP_REMOVED lines=21> */
.L_x_199:
[----:B------:R-:W-:Y:S05]  /*4bd0*/  BSYNC.RECONVERGENT B3 ;  /* 0x0000000000037941 */ /* 0x000fea0003800200 */
.L_x_198:
[----:B------:R-:W-:Y:S01]  /*4be0*/  IADD3 R14, P0, PT, R14, 0x100, RZ ;  /* 0x000001000e0e7810 */ /* 0x000fe20007f1e0ff */
[----:B------:R-:W-:Y:S02]  /*4bf0*/  VIADD R9, R9, 0x100 ;  /* 0x0000010009097836 */ /* 0x000fe40000000000 */
[----:B------:R-:W-:Y:S02]  /*4c00*/  IMAD.X R15, RZ, RZ, R15, P3 ;  /* 0x000000ffff0f7224 */ /* 0x000fe400018e060f */
[----:B------:R-:W-:Y:S01]  /*4c10*/  IMAD.X R16, RZ, RZ, R16, P0 ;  /* 0x000000ffff107224 */ /* 0x000fe200000e0610 */
[----:B------:R-:W-:Y:S07]  /*4c20*/  @P2 BRA `(.L_x_200) ;  /* 0xfffffffc006c2947 */ /* 0x000fee000383ffff */
.L_x_197:
[----:B------:R-:W-:Y:S05]  /*4c30*/  BSYNC.RECONVERGENT B2 ;  /* 0x0000000000027941 */ /* 0x000fea0003800200 */
.L_x_196:
[----:B------:R-:W-:-:S13]  /*4c40*/  ISETP.GE.U32.AND P0, PT, R25, 0x300, PT ;  /* 0x000003001900780c */ /* 0x000fda0003f06070 */
[----:B------:R-:W-:Y:S05]  /*4c50*/  @!P0 BRA `(.L_x_195) ;  /* 0x0000000400c88947 */ /* 0x000fea0003800000 */
[----:B------:R-:W0:Y:S01]  /*4c60*/  LDC.64 R16, c[0x0][0x380] ;  /* 0x0000e000ff107b82 */ /* 0x000e220000000a00 */
[----:B------:R-:W-:-:S07]  /*4c70*/  VIADD R21, R9, 0x200 ;  /* 0x0000020009157836 */ /* 0x000fce0000000000 */
[----:B------:R-:W1:Y:S02]  /*4c80*/  LDC.64 R14, c[0x0][0x388] ;  /* 0x0000e200ff0e7b82 */ /* 0x000e640000000a00 */
.L_x_209:
[----:B------:R-:W-:-:S05]  /*4c90*/  VIADD R5, R21, 0xfffffe00 ;  /* 0xfffffe0015057836 */ /* 0x000fca0000000000 */
[----:B------:R-:W-:-:S05]  /*4ca0*/  IADD3 R5, P0, PT, R5, R18, RZ ;  /* 0x0000001205057210 */ /* 0x000fca0007f1e0ff */
[----:B------:R-:W-:Y:S01]  /*4cb0*/  IMAD.X R2, RZ, RZ, R19, P0 ;  /* 0x000000ffff027224 */ /* 0x000fe200000e0613 */
[----:B0-----:R-:W-:-:S04]  /*4cc0*/  LEA R22, P0, R5, R16, 0x3 ;  /* 0x0000001005167211 */ /* 0x001fc800078018ff */
[----:B------:R-:W-:-:S05]  /*4cd0*/  LEA.HI.X R23, R5, R17, R2, 0x3, P0 ;  /* 0x0000001105177211 */ /* 0x000fca00000f1c02 */
[----:B------:R-:W2:Y:S04]  /*4ce0*/  LDG.E.64 R24, desc[UR10][R22.64] ;  /* 0x0000000a16187981 */ /* 0x000ea8000c1e1b00 */
[----:B------:R0:W5:Y:S01]  /*4cf0*/  LDG.E.64 R12, desc[UR10][R22.64+0x800] ;  /* 0x0008000a160c7981 */ /* 0x000162000c1e1b00 */
        /* <DEDUP_REMOVED lines=23> */
.L_x_202:
[----:B------:R-:W-:Y:S05]  /*4e70*/  BSYNC.RECONVERGENT B2 ;  /* 0x0000000000027941 */ /* 0x000fea0003800200 */
.L_x_201:
[----:B------:R0:W5:Y:S04]  /*4e80*/  LDG.E.64 R6, desc[UR10][R22.64+0x1000] ;  /* 0x0010000a16067981 */ /* 0x000168000c1e1b00 */
[----:B------:R0:W5:Y:S02]  /*4e90*/  LDG.E.64 R24, desc[UR10][R22.64+0x1800] ;  /* 0x0018000a16187981 */ /* 0x000164000c1e1b00 */
[----:B-----5:R-:W-:Y:S01]  /*4ea0*/  DSETP.GEU.AND P0, PT, R4, R12, PT ;  /* 0x0000000c0400722a */ /* 0x020fe20003f0e000 */
[----:B------:R-:W-:Y:S01]  /*4eb0*/  VIADD R11, R21, 0xffffff00 ;  /* 0xffffff00150b7836 */ /* 0x000fe20000000000 */
[----:B------:R-:W-:Y:S01]  /*4ec0*/  BSSY.RECONVERGENT B2, `(.L_x_203) ;  /* 0x0000016000027945 */ /* 0x000fe20003800200 */
[----:B------:R-:W-:-:S03]  /*4ed0*/  IMAD.MOV.U32 R10, RZ, RZ, R12 ;  /* 0x000000ffff0a7224 */ /* 0x000fc600078e000c */
[----:B------:R-:W-:Y:S01]  /*4ee0*/  IADD3 R28, P1, P2, R18, R14, R11 ;  /* 0x0000000e121c7210 */ /* 0x000fe20007a3e00b */
[----:B------:R-:W-:-:S03]  /*4ef0*/  IMAD.MOV.U32 R11, RZ, RZ, R13 ;  /* 0x000000ffff0b7224 */ /* 0x000fc600078e000d */
[----:B------:R-:W-:Y:S01]  /*4f00*/  IADD3.X R27, PT, PT, R19, R15, RZ, P1, P2 ;  /* 0x0000000f131b7210 */ /* 0x000fe20000fe44ff */
[----:B------:R-:W-:-:S04]  /*4f10*/  IMAD.MOV.U32 R8, RZ, RZ, R28 ;  /* 0x000000ffff087224 */ /* 0x000fc800078e001c */
        /* <DEDUP_REMOVED lines=16> */
.L_x_204:
[----:B------:R-:W-:Y:S05]  /*5020*/  BSYNC.RECONVERGENT B2 ;  /* 0x0000000000027941 */ /* 0x000fea0003800200 */
.L_x_203:
[----:B------:R-:W-:Y:S01]  /*5030*/  DSETP.GEU.AND P0, PT, R10, R6, PT ;  /* 0x000000060a00722a */ /* 0x000fe20003f0e000 */
[----:B------:R-:W-:Y:S01]  /*5040*/  IADD3 R23, P1, P2, R18, R14, R21 ;  /* 0x0000000e12177210 */ /* 0x000fe20007a3e015 */
[----:B------:R-:W-:Y:S01]  /*5050*/  BSSY.RECONVERGENT B2, `(.L_x_205) ;  /* 0x0000016000027945 */ /* 0x000fe20003800200 */
[----:B------:R-:W-:Y:S02]  /*5060*/  VIADD R13, R21, 0x100 ;  /* 0x00000100150d7836 */ /* 0x000fe40000000000 */
[----:B------:R-:W-:Y:S01]  /*5070*/  IADD3.X R27, PT, PT, R19, R15, RZ, P1, P2 ;  /* 0x0000000f131b7210 */ /* 0x000fe20000fe44ff */
[----:B------:R-:W-:Y:S02]  /*5080*/  IMAD.MOV.U32 R2, RZ, RZ, R23 ;  /* 0x000000ffff027224 */ /* 0x000fe400078e0017 */
        /* <DEDUP_REMOVED lines=18> */
.L_x_206:
[----:B------:R-:W-:Y:S05]  /*51b0*/  BSYNC.RECONVERGENT B2 ;  /* 0x0000000000027941 */ /* 0x000fea0003800200 */
.L_x_205:
[----:B------:R-:W-:Y:S01]  /*51c0*/  DSETP.GEU.AND P0, PT, R4, R24, PT ;  /* 0x000000180400722a */ /* 0x000fe20003f0e000 */
[----:B------:R-:W-:Y:S01]  /*51d0*/  IADD3 R13, P1, P2, R18, R14, R13 ;  /* 0x0000000e120d7210 */ /* 0x000fe20007a3e00d */
[----:B------:R-:W-:Y:S01]  /*51e0*/  BSSY.RECONVERGENT B2, `(.L_x_207) ;  /* 0x0000015000027945 */ /* 0x000fe20003800200 */
[----:B------:R-:W-:Y:S02]  /*51f0*/  IMAD.MOV.U32 R10, RZ, RZ, R24 ;  /* 0x000000ffff0a7224 */ /* 0x000fe400078e0018 */
[----:B------:R-:W-:Y:S01]  /*5200*/  IADD3.X R6, PT, PT, R19, R15, RZ, P1, P2 ;  /* 0x0000000f13067210 */ /* 0x000fe20000fe44ff */
[----:B------:R-:W-:Y:S02]  /*5210*/  IMAD.MOV.U32 R7, RZ, RZ, R13 ;  /* 0x000000ffff077224 */ /* 0x000fe400078e000d */
[----:B------:R-:W-:Y:S02]  /*5220*/  IMAD.MOV.U32 R11, RZ, RZ, R25 ;  /* 0x000000ffff0b7224 */ /* 0x000fe400078e0019 */
[----:B------:R-:W-:-:S04]  /*5230*/  IMAD.MOV.U32 R8, RZ, RZ, R6 ;  /* 0x000000ffff087224 */ /* 0x000fc800078e0006 */
[----:B------:R-:W-:Y:S05]  /*5240*/  @!P0 BRA `(.L_x_208) ;  /* 0x0000000000388947 */ /* 0x000fea0003800000 */
[----:B------:R-:W-:Y:S01]  /*5250*/  DSETP.GEU.AND P0, PT, R24, R4, PT ;  /* 0x000000041800722a */ /* 0x000fe20003f0e000 */
[----:B------:R-:W-:Y:S01]  /*5260*/  MOV R7, R2 ;  /* 0x0000000200077202 */ /* 0x000fe20000000f00 */
[----:B------:R-:W-:Y:S02]  /*5270*/  IMAD.MOV.U32 R8, RZ, RZ, R9 ;  /* 0x000000ffff087224 */ /* 0x000fe400078e0009 */
[----:B------:R-:W-:Y:S02]  /*5280*/  IMAD.MOV.U32 R10, RZ, RZ, R4 ;  /* 0x000000ffff0a7224 */ /* 0x000fe400078e0004 */
[----:B------:R-:W-:-:S08]  /*5290*/  IMAD.MOV.U32 R11, RZ, RZ, R5 ;  /* 0x000000ffff0b7224 */ /* 0x000fd000078e0005 */
        /* <DEDUP_REMOVED lines=9> */
.L_x_208:
[----:B------:R-:W-:Y:S05]  /*5330*/  BSYNC.RECONVERGENT B2 ;  /* 0x0000000000027941 */ /* 0x000fea0003800200 */
.L_x_207:
[C---:B------:R-:W-:Y:S02]  /*5340*/  VIADD R5, R21.reuse, 0x200 ;  /* 0x0000020015057836 */ /* 0x040fe40000000000 */
[----:B------:R-:W-:-:S03]  /*5350*/  VIADD R21, R21, 0x400 ;  /* 0x0000040015157836 */ /* 0x000fc60000000000 */
[----:B------:R-:W-:-:S13]  /*5360*/  ISETP.GE.AND P0, PT, R5, R20, PT ;  /* 0x000000140500720c */ /* 0x000fda0003f06270 */
[----:B------:R-:W-:Y:S05]  /*5370*/  @!P0 BRA `(.L_x_209) ;  /* 0xfffffff800448947 */ /* 0x000fea000383ffff */
.L_x_195:
[----:B------:R-:W-:Y:S05]  /*5380*/  BSYNC.RECONVERGENT B1 ;  /* 0x0000000000017941 */ /* 0x000fea0003800200 */
.L_x_188:
        /* <DEDUP_REMOVED lines=32> */
.L_x_211:
[----:B------:R-:W-:Y:S05]  /*5590*/  BSYNC.RECONVERGENT B1 ;  /* 0x0000000000017941 */ /* 0x000fea0003800200 */
.L_x_210:
        /* <DEDUP_REMOVED lines=31> */
.L_x_213:
[----:B------:R-:W-:Y:S05]  /*5790*/  BSYNC.RECONVERGENT B1 ;  /* 0x0000000000017941 */ /* 0x000fea0003800200 */
.L_x_212:
        /* <DEDUP_REMOVED lines=31> */
.L_x_215:
[----:B------:R-:W-:Y:S05]  /*5990*/  BSYNC.RECONVERGENT B1 ;  /* 0x0000000000017941 */ /* 0x000fea0003800200 */
.L_x_214:
[----:B------:R-:W-:Y:S01]  /*59a0*/  ISETP.GT.AND P0, PT, R2, 0x17, PT ;  /* 0x000000170200780c */ /* 0x000fe20003f04270 */
[----:B-1----:R1:W1:Y:S01]  /*59b0*/  SHFL.DOWN PT, R6, R4, 0x8, 0x1f ;  /* 0x09001f0004067f89 */ /* 0x00226200000e0000 */
[----:B------:R-:W-:Y:S01]  /*59c0*/  BSSY.RECONVERGENT B1, `(.L_x_216) ;  /* 0x000001d000017945 */ /* 0x000fe20003800200 */
[----:B--2---:R-:W-:Y:S02]  /*59d0*/  IMAD.MOV.U32 R12, RZ, RZ, R10 ;  /* 0x000000ffff0c7224 */ /* 0x004fe400078e000a */
[----:B------:R2:W1:Y:S01]  /*59e0*/  SHFL.DOWN PT, R7, R5, 0x8, 0x1f ;  /* 0x09001f0005077f89 */ /* 0x00046200000e0000 */
[----:B------:R-:W-:Y:S02]  /*59f0*/  IMAD.MOV.U32 R13, RZ, RZ, R11 ;  /* 0x000000ffff0d7224 */ /* 0x000fe400078e000b */
[----:B------:R-:W-:Y:S01]  /*5a00*/  IMAD.MOV.U32 R8, RZ, RZ, R4 ;  /* 0x000000ffff087224 */ /* 0x000fe200078e0004 */
[----:B0-----:R2:W0:Y:S01]  /*5a10*/  SHFL.DOWN PT, R15, R10, 0x8, 0x1f ;  /* 0x09001f000a0f7f89 */ /* 0x00142200000e0000 */
[----:B----4-:R-:W-:-:S03]  /*5a20*/  IMAD.MOV.U32 R9, RZ, RZ, R5 ;  /* 0x000000ffff097224 */ /* 0x010fc600078e0005 */
[----:B---3--:R2:W3:Y:S01]  /*5a30*/  SHFL.DOWN PT, R14, R11, 0x8, 0x1f ;  /* 0x09001f000b0e7f89 */ /* 0x0084e200000e0000 */
[----:B------:R-:W-:Y:S05]  /*5a40*/  @P0 BRA `(.L_x_217) ;  /* 0x0000000000500947 */ /* 0x000fea0003800000 */
[----:B-1----:R-:W-:Y:S01]  /*5a50*/  DSETP.GEU.AND P0, PT, R4, R6, PT ;  /* 0x000000060400722a */ /* 0x002fe20003f0e000 */
        /* <DEDUP_REMOVED lines=19> */
.L_x_217:
[----:B------:R-:W-:Y:S05]  /*5b90*/  BSYNC.RECONVERGENT B1 ;  /* 0x0000000000017941 */ /* 0x000fea0003800200 */
.L_x_216:
[----:B------:R-:W-:Y:S01]  /*5ba0*/  ISETP.GT.AND P0, PT, R2, 0xf, PT ;  /* 0x0000000f0200780c */ /* 0x000fe20003f04270 */
[----:B--2---:R2:W4:Y:S01]  /*5bb0*/  SHFL.DOWN PT, R10, R8, 0x10, 0x1f ;  /* 0x0a001f00080a7f89 */ /* 0x00452200000e0000 */
[----:B------:R-:W-:Y:S01]  /*5bc0*/  BSSY.RECONVERGENT B1, `(.L_x_218) ;  /* 0x000001d000017945 */ /* 0x000fe20003800200 */
[----:B-1----:R-:W-:Y:S02]  /*5bd0*/  IMAD.MOV.U32 R4, RZ, RZ, R12 ;  /* 0x000000ffff047224 */ /* 0x002fe400078e000c */
[----:B------:R2:W1:Y:S01]  /*5be0*/  SHFL.DOWN PT, R11, R9, 0x10, 0x1f ;  /* 0x0a001f00090b7f89 */ /* 0x00046200000e0000 */
[----:B------:R-:W-:Y:S02]  /*5bf0*/  IMAD.MOV.U32 R5, RZ, RZ, R13 ;  /* 0x000000ffff057224 */ /* 0x000fe400078e000d */
[----:B------:R-:W-:Y:S01]  /*5c00*/  IMAD.MOV.U32 R6, RZ, RZ, R8 ;  /* 0x000000ffff067224 */ /* 0x000fe200078e0008 */
[----:B0-----:R2:W0:Y:S01]  /*5c10*/  SHFL.DOWN PT, R15, R12, 0x10, 0x1f ;  /* 0x0a001f000c0f7f89 */ /* 0x00142200000e0000 */
[----:B------:R-:W-:-:S03]  /*5c20*/  IMAD.MOV.U32 R7, RZ, RZ, R9 ;  /* 0x000000ffff077224 */ /* 0x000fc600078e0009 */
[----:B---3--:R2:W3:Y:S01]  /*5c30*/  SHFL.DOWN PT, R14, R13, 0x10, 0x1f ;  /* 0x0a001f000d0e7f89 */ /* 0x0084e200000e0000 */
        /* <DEDUP_REMOVED lines=8> */
[----:B------:R-:W-:Y:S01]  /*5cc0*/  MOV R4, R12 ;  /* 0x0000000c00047202 */ /* 0x000fe20000000f00 */
[----:B------:R-:W-:Y:S02]  /*5cd0*/  IMAD.MOV.U32 R5, RZ, RZ, R13 ;  /* 0x000000ffff057224 */ /* 0x000fe400078e000d */
[----:B------:R-:W-:Y:S02]  /*5ce0*/  IMAD.MOV.U32 R6, RZ, RZ, R8 ;  /* 0x000000ffff067224 */ /* 0x000fe400078e0008 */
[----:B------:R-:W-:-:S08]  /*5cf0*/  IMAD.MOV.U32 R7, RZ, RZ, R9 ;  /* 0x000000ffff077224 */ /* 0x000fd000078e0009 */
        /* <DEDUP_REMOVED lines=9> */
.L_x_219:
[----:B------:R-:W-:Y:S05]  /*5d90*/  BSYNC.RECONVERGENT B1 ;  /* 0x0000000000017941 */ /* 0x000fea0003800200 */
.L_x_218:
[----:B------:R-:W-:Y:S01]  /*5da0*/  ISETP.NE.AND P0, PT, R2, RZ, PT ;  /* 0x000000ff0200720c */ /* 0x000fe20003f05270 */
[----:B------:R-:W-:-:S12]  /*5db0*/  BSSY.RECONVERGENT B1, `(.L_x_220) ;  /* 0x000000a000017945 */ /* 0x000fd80003800200 */
[----:B------:R-:W-:Y:S05]  /*5dc0*/  @P0 BRA `(.L_x_221) ;  /* 0x0000000000200947 */ /* 0x000fea0003800000 */
[----:B--2---:R-:W2:Y:S01]  /*5dd0*/  S2R R9, SR_CgaCtaId ;  /* 0x0000000000097919 */ /* 0x004ea20000008800 */
[----:B------:R-:W-:Y:S02]  /*5de0*/  MOV R8, 0x400 ;  /* 0x0000040000087802 */ /* 0x000fe40000000f00 */
[----:B------:R-:W-:-:S04]  /*5df0*/  SHF.R.U32.HI R2, RZ, 0x1, R3 ;  /* 0x00000001ff027819 */ /* 0x000fc80000011603 */
[----:B------:R-:W-:Y:S02]  /*5e00*/  LOP3.LUT R2, R2, 0x1f0, RZ, 0xc0, !PT ;  /* 0x000001f002027812 */ /* 0x000fe400078ec0ff */
[----:B--2---:R-:W-:-:S05]  /*5e10*/  LEA R9, R9, R8, 0x18 ;  /* 0x0000000809097211 */ /* 0x004fca00078ec0ff */
[----:B------:R-:W-:-:S05]  /*5e20*/  IMAD.IADD R9, R2, 0x1, R9 ;  /* 0x0000000102097824 */ /* 0x000fca00078e0209 */
[----:B------:R2:W-:Y:S04]  /*5e30*/  STS.64 [R9+0x10], R4 ;  /* 0x0000100409007388 */ /* 0x0005e80000000a00 */
[----:B------:R2:W-:Y:S02]  /*5e40*/  STS.64 [R9+0x8], R6 ;  /* 0x0000080609007388 */ /* 0x0005e40000000a00 */
.L_x_221:
[----:B------:R-:W-:Y:S05]  /*5e50*/  BSYNC.RECONVERGENT B1 ;  /* 0x0000000000017941 */ /* 0x000fea0003800200 */
.L_x_220:
[----:B------:R-:W-:Y:S01]  /*5e60*/  BAR.SYNC.DEFER_BLOCKING 0x0 ;  /* 0x0000000000007b1d */ /* 0x000fe20000010000 */
[----:B------:R-:W-:-:S13]  /*5e70*/  ISETP.NE.AND P1, PT, R3, RZ, PT ;  /* 0x000000ff0300720c */ /* 0x000fda0003f25270 */
[----:B------:R-:W-:Y:S05]  /*5e80*/  @P1 BRA `(.L_x_149) ;  /* 0x00000008008c1947 */ /* 0x000fea0003800000 */
[----:B------:R-:W5:Y:S01]  /*5e90*/  S2R R3, SR_CgaCtaId ;  /* 0x0000000000037919 */ /* 0x000f620000008800 */
[----:B------:R-:W-:Y:S01]  /*5ea0*/  MOV R20, 0x400 ;  /* 0x0000040000147802 */ /* 0x000fe20000000f00 */
[----:B------:R-:W-:Y:S03]  /*5eb0*/  BSSY.RECONVERGENT B1, `(.L_x_222) ;  /* 0x000001a000017945 */ /* 0x000fe60003800200 */
[----:B-----5:R-:W-:-:S05]  /*5ec0*/  LEA R20, R3, R20, 0x18 ;  /* 0x0000001403147211 */ /* 0x020fca00078ec0ff */
[----:B------:R-:W5:Y:S04]  /*5ed0*/  LDS.64 R16, [R20+0x18] ;  /* 0x0000180014107984 */ /* 0x000f680000000a00 */
[----:B-12-4-:R-:W1:Y:S04]  /*5ee0*/  LDS.128 R8, [R20+0x20] ;  /* 0x0000200014087984 */ /* 0x016e680000000c00 */
[----:B------:R2:W4:Y:S04]  /*5ef0*/  LDS.64 R2, [R20+0x80] ;  /* 0x0000800014027984 */ /* 0x0005280000000a00 */
[----:B0--3--:R2:W0:Y:S01]  /*5f00*/  LDS.128 R12, [R20+0x30] ;  /* 0x00003000140c7984 */ /* 0x0094220000000c00 */
[----:B-----5:R-:W-:Y:S01]  /*5f10*/  DSETP.GEU.AND P0, PT, R6, R16, PT ;  /* 0x000000100600722a */ /* 0x020fe20003f0e000 */
[----:B------:R-:W-:-:S02]  /*5f20*/  IMAD.MOV.U32 R22, RZ, RZ, R16 ;  /* 0x000000ffff167224 */ /* 0x000fc400078e0010 */
[----:B------:R-:W-:Y:S02]  /*5f30*/  IMAD.MOV.U32 R23, RZ, RZ, R17 ;  /* 0x000000ffff177224 */ /* 0x000fe400078e0011 */
[----:B-1----:R-:W-:Y:S02]  /*5f40*/  IMAD.MOV.U32 R25, RZ, RZ, R8 ;  /* 0x000000ffff197224 */ /* 0x002fe400078e0008 */
[----:B------:R-:W-:-:S07]  /*5f50*/  IMAD.MOV.U32 R21, RZ, RZ, R9 ;  /* 0x000000ffff157224 */ /* 0x000fce00078e0009 */
[----:B0-2-4-:R-:W-:Y:S05]  /*5f60*/  @!P0 BRA `(.L_x_223) ;  /* 0x0000000000388947 */ /* 0x015fea0003800000 */
        /* <DEDUP_REMOVED lines=14> */
.L_x_223:
[----:B------:R-:W-:Y:S05]  /*6050*/  BSYNC.RECONVERGENT B1 ;  /* 0x0000000000017941 */ /* 0x000fea0003800200 */
.L_x_222:
        /* <DEDUP_REMOVED lines=23> */
.L_x_225:
[----:B------:R-:W-:Y:S05]  /*61d0*/  BSYNC.RECONVERGENT B1 ;  /* 0x0000000000017941 */ /* 0x000fea0003800200 */
.L_x_224:
        /* <DEDUP_REMOVED lines=21> */
.L_x_227:
[----:B------:R-:W-:Y:S05]  /*6330*/  BSYNC.RECONVERGENT B1 ;  /* 0x0000000000017941 */ /* 0x000fea0003800200 */
.L_x_226:
        /* <DEDUP_REMOVED lines=23> */
.L_x_229:
[----:B------:R-:W-:Y:S05]  /*64b0*/  BSYNC.RECONVERGENT B1 ;  /* 0x0000000000017941 */ /* 0x000fea0003800200 */
.L_x_228:
        /* <DEDUP_REMOVED lines=21> */
.L_x_231:
[----:B------:R-:W-:Y:S05]  /*6610*/  BSYNC.RECONVERGENT B1 ;  /* 0x0000000000017941 */ /* 0x000fea0003800200 */
.L_x_230:
        /* <DEDUP_REMOVED lines=21> */
.L_x_233:
[----:B------:R-:W-:Y:S05]  /*6770*/  BSYNC.RECONVERGENT B1 ;  /* 0x0000000000017941 */ /* 0x000fea0003800200 */
.L_x_232:
        /* <DEDUP_REMOVED lines=20> */
.L_x_149:
[----:B------:R-:W-:Y:S05]  /*68c0*/  BSYNC.RECONVERGENT B0 ;  /* 0x0000000000007941 */ /* 0x000fea0003800200 */
.L_x_116:
[----:B------:R-:W-:Y:S05]  /*68d0*/  @P1 EXIT ;  /* 0x000000000000194d */ /* 0x000fea0003800000 */
[----:B01--4-:R-:W0:Y:S02]  /*68e0*/  LDC.64 R2, c[0x0][0x390] ;  /* 0x0000e400ff027b82 */ /* 0x013e240000000a00 */
[----:B0-----:R-:W-:-:S05]  /*68f0*/  IMAD.WIDE.U32 R2, R0, 0x10, R2 ;  /* 0x0000001000027825 */ /* 0x001fca00078e0002 */
[----:B------:R-:W-:Y:S04]  /*6900*/  STG.E.64 desc[UR10][R2.64], R6 ;  /* 0x0000000602007986 */ /* 0x000fe8000c101b0a */
[----:B------:R-:W-:Y:S01]  /*6910*/  STG.E.64 desc[UR10][R2.64+0x8], R4 ;  /* 0x0000080402007986 */ /* 0x000fe2000c101b0a */
[----:B------:R-:W-:Y:S05]  /*6920*/  EXIT ;  /* 0x000000000000794d */ /* 0x000fea0003800000 */
.L_x_234:
        /* <DEDUP_REMOVED lines=13> */
.L_x_713:


//--------------------- .text._ZN6thrust24THRUST_300001_SM_1000_NS8cuda_cub4core6detail13_kernel_agentINS1_8__reduce11ReduceAgentINS0_12zip_iteratorIN4cuda3std3__45tupleIJNS0_10device_ptrIdEENS0_17counting_iteratorIlNS0_11use_defaultESF_SF_EEEEEEEPNSB_IJdlEEESJ_lNS1_9__extrema9arg_max_fIdlNSA_4lessIdEEEEEEJSI_SK_lSP_EEEvDpT0_ --------------------------
	.section	.text._ZN6thrust24THRUST_300001_SM_1000_NS8cuda_cub4core6detail13_kernel_agentINS1_8__reduce11ReduceAgentINS0_12zip_iteratorIN4cuda3std3__45tupleIJNS0_10device_ptrIdEENS0_17counting_iteratorIlNS0_11use_defaultESF_SF_EEEEEEEPNSB_IJdlEEESJ_lNS1_9__extrema9arg_max_fIdlNSA_4lessIdEEEEEEJSI_SK_lSP_EEEvDpT0_,"ax",@progbits
	.align	128
        .global         _ZN6thrust24THRUST_300001_SM_1000_NS8cuda_cub4core6detail13_kernel_agentINS1_8__reduce11ReduceAgentINS0_12zip_iteratorIN4cuda3std3__45tupleIJNS0_10device_ptrIdEENS0_17counting_iteratorIlNS0_11use_defaultESF_SF_EEEEEEEPNSB_IJdlEEESJ_lNS1_9__extrema9arg_max_fIdlNSA_4lessIdEEEEEEJSI_SK_lSP_EEEvDpT0_
        .type           _ZN6thrust24THRUST_300001_SM_1000_NS8cuda_cub4core6detail13_kernel_agentINS1_8__reduce11ReduceAgentINS0_12zip_iteratorIN4cuda3std3__45tupleIJNS0_10device_ptrIdEENS0_17counting_iteratorIlNS0_11use_defaultESF_SF_EEEEEEEPNSB_IJdlEEESJ_lNS1_9__extrema9arg_max_fIdlNSA_4lessIdEEEEEEJSI_SK_lSP_EEEvDpT0_,@function
        .size           _ZN6thrust24THRUST_300001_SM_1000_NS8cuda_cub4core6detail13_kernel_agentINS1_8__reduce11ReduceAgentINS0_12zip_iteratorIN4cuda3std3__45tupleIJNS0_10device_ptrIdEENS0_17counting_iteratorIlNS0_11use_defaultESF_SF_EEEEEEEPNSB_IJdlEEESJ_lNS1_9__extrema9arg_max_fIdlNSA_4lessIdEEEEEEJSI_SK_lSP_EEEvDpT0_,(.L_x_714 - _ZN6thrust24THRUST_300001_SM_1000_NS8cuda_cub4core6detail13_kernel_agentINS1_8__reduce11ReduceAgentINS0_12zip_iteratorIN4cuda3std3__45tupleIJNS0_10device_ptrIdEENS0_17counting_iteratorIlNS0_11use_defaultESF_SF_EEEEEEEPNSB_IJdlEEESJ_lNS1_9__extrema9arg_max_fIdlNSA_4lessIdEEEEEEJSI_SK_lSP_EEEvDpT0_)
        .other          _ZN6thrust24THRUST_300001_SM_1000_NS8cuda_cub4core6detail13_kernel_agentINS1_8__reduce11ReduceAgentINS0_12zip_iteratorIN4cuda3std3__45tupleIJNS0_10device_ptrIdEENS0_17counting_iteratorIlNS0_11use_defaultESF_SF_EEEEEEEPNSB_IJdlEEESJ_lNS1_9__extrema9arg_max_fIdlNSA_4lessIdEEEEEEJSI_SK_lSP_EEEvDpT0_,@"STO_CUDA_ENTRY STV_DEFAULT"
_ZN6thrust24THRUST_300001_SM_1000_NS8cuda_cub4core6detail13_kernel_agentINS1_8__reduce11ReduceAgentINS0_12zip_iteratorIN4cuda3std3__45tupleIJNS0_10device_ptrIdEENS0_17counting_iteratorIlNS0_11use_defaultESF_SF_EEEEEEEPNSB_IJdlEEESJ_lNS1_9__extrema9arg_max_fIdlNSA_4lessIdEEEEEEJSI_SK_lSP_EEEvDpT0_:
.text._ZN6thrust24THRUST_300001_SM_1000_NS8cuda_cub4core6detail13_kernel_agentINS1_8__reduce11ReduceAgentINS0_12zip_iteratorIN4cuda3std3__45tupleIJNS0_10device_ptrIdEENS0_17counting_iteratorIlNS0_11use_defaultESF_SF_EEEEEEEPNSB_IJdlEEESJ_lNS1_9__extrema9arg_max_fIdlNSA_4lessIdEEEEEEJSI_SK_lSP_EEEvDpT0_:
[----:B------:R-:W-:Y:S01]  /*0000*/  LDC R1, c[0x0][0x37c] ;  /* 0x0000df00ff017b82 */ /* 0x000fe20000000800 */
[----:B------:R-:W0:Y:S02]  /*0010*/  LDCU.64 UR4, c[0x0][0x398] ;  /* 0x00007300ff0477ac */ /* 0x000e240008000a00 */
[----:B0-----:R-:W-:-:S04]  /*0020*/  ISETP.NE.U32.AND P0, PT, RZ, UR4, PT ;  /* 0x00000004ff007c0c */ /* 0x001fc8000bf05070 */
[----:B------:R-:W-:-:S13]  /*0030*/  ISETP.NE.AND.EX P0, PT, RZ, UR5, PT, P0 ;  /* 0x00000005ff007c0c */ /* 0x000fda000bf05300 */
[----:B------:R-:W-:Y:S05]  /*0040*/  @!P0 EXIT ;  /* 0x000000000000894d */ /* 0x000fea0003800000 */
[----:B------:R-:W-:Y:S01]  /*0050*/  UISETP.GT.U32.AND UP0, UPT, UR4, 0x4ff, UPT ;  /* 0x000004ff0400788c */ /* 0x000fe2000bf04070 */
[----:B------:R-:W-:Y:S01]  /*0060*/  BSSY.RECONVERGENT B0, `(.L_x_235) ;  /* 0x0000641000007945 */ /* 0x000fe20003800200 */
[----:B------:R-:W0:Y:S02]  /*0070*/  LDCU.64 UR8, c[0x0][0x358] ;  /* 0x00006b00ff0877ac */ /* 0x000e240008000a00 */
[----:B------:R-:W-:-:S09]  /*0080*/  UISETP.GT.AND.EX UP0, UPT, UR5, URZ, UPT, UP0 ;  /* 0x000000ff0500728c */ /* 0x000fd2000bf04300 */
        /* <DEDUP_REMOVED lines=9> */
[----:B------:R-:W1:Y:S01]  /*0120*/  LDC.64 R2, c[0x0][0x380] ;  /* 0x0000e000ff027b82 */ /* 0x000e620000000a00 */
[----:B------:R-:W2:Y:S01]  /*0130*/  LDCU.64 UR6, c[0x0][0x388] ;  /* 0x00007100ff0677ac */ /* 0x000ea20008000a00 */
[----:B-1----:R-:W-:-:S06]  /*0140*/  IMAD.WIDE.U32 R2, R0, 0x8, R2 ;  /* 0x0000000800027825 */ /* 0x002fcc00078e0002 */
[----:B0-----:R-:W5:Y:S01]  /*0150*/  LDG.E.64 R2, desc[UR8][R2.64] ;  /* 0x0000000802027981 */ /* 0x001f62000c1e1b00 */
[C---:B--2---:R-:W-:Y:S01]  /*0160*/  IADD3 R9, P0, PT, R0.reuse, UR6, RZ ;  /* 0x0000000600097c10 */ /* 0x044fe2000ff1e0ff */
[----:B------:R-:W-:-:S04]  /*0170*/  VIADD R10, R0, 0x100 ;  /* 0x00000100000a7836 */ /* 0x000fc80000000000 */
[----:B------:R-:W-:-:S08]  /*0180*/  IMAD.X R8, RZ, RZ, UR7, P0 ;  /* 0x00000007ff087e24 */ /* 0x000fd000080e06ff */
.L_x_238:
[----:B0-----:R-:W-:Y:S05]  /*0190*/  BSYNC.RECONVERGENT B1 ;  /* 0x0000000000017941 */ /* 0x001fea0003800200 */
.L_x_237:
[----:B------:R-:W-:Y:S01]  /*01a0*/  ISETP.GE.AND P0, PT, R10, UR4, PT ;  /* 0x000000040a007c0c */ /* 0x000fe2000bf06270 */
[----:B------:R-:W-:-:S12]  /*01b0*/  BSSY.RECONVERGENT B1, `(.L_x_239) ;  /* 0x00000a9000017945 */ /* 0x000fd80003800200 */
[----:B------:R-:W-:Y:S05]  /*01c0*/  @P0 BRA `(.L_x_240) ;  /* 0x00000008009c0947 */ /* 0x000fea0003800000 */
[----:B------:R-:W-:Y:S01]  /*01d0*/  LOP3.LUT R4, RZ, R10, RZ, 0x33, !PT ;  /* 0x0000000aff047212 */ /* 0x000fe200078e33ff */
[----:B------:R-:W-:Y:S04]  /*01e0*/  BSSY.RECONVERGENT B2, `(.L_x_241) ;  /* 0x0000034000027945 */ /* 0x000fe80003800200 */
[----:B------:R-:W-:-:S05]  /*01f0*/  VIADD R16, R4, UR4 ;  /* 0x0000000404107c36 */ /* 0x000fca0008000000 */
[----:B------:R-:W-:-:S04]  /*0200*/  LOP3.LUT R4, R16, 0x300, RZ, 0xc0, !PT ;  /* 0x0000030010047812 */ /* 0x000fc800078ec0ff */
[----:B------:R-:W-:-:S13]  /*0210*/  ISETP.NE.AND P0, PT, R4, 0x300, PT ;  /* 0x000003000400780c */ /* 0x000fda0003f05270 */
[----:B------:R-:W-:Y:S05]  /*0220*/  @!P0 BRA `(.L_x_242) ;  /* 0x0000000000bc8947 */ /* 0x000fea0003800000 */
[----:B------:R-:W0:Y:S01]  /*0230*/  LDC.64 R4, c[0x0][0x380] ;  /* 0x0000e000ff047b82 */ /* 0x000e220000000a00 */
[----:B------:R-:W1:Y:S01]  /*0240*/  LDCU.64 UR6, c[0x0][0x388] ;  /* 0x00007100ff0677ac */ /* 0x000e620008000a00 */
[----:B------:R-:W-:-:S04]  /*0250*/  LEA.HI R6, R16, 0x1, RZ, 0x18 ;  /* 0x0000000110067811 */ /* 0x000fc800078fc0ff */
[----:B------:R-:W-:-:S05]  /*0260*/  LOP3.LUT R6, R6, 0x3, RZ, 0xc0, !PT ;  /* 0x0000000306067812 */ /* 0x000fca00078ec0ff */
[----:B------:R-:W-:Y:S01]  /*0270*/  IMAD.MOV R11, RZ, RZ, -R6 ;  /* 0x000000ffff0b7224 */ /* 0x000fe200078e0a06 */
[C---:B-1----:R-:W-:Y:S01]  /*0280*/  IADD3 R14, P0, PT, R10.reuse, UR6, RZ ;  /* 0x000000060a0e7c10 */ /* 0x042fe2000ff1e0ff */
[----:B0-----:R-:W-:-:S04]  /*0290*/  IMAD.WIDE.U32 R4, R10, 0x8, R4 ;  /* 0x000000080a047825 */ /* 0x001fc800078e0004 */
[----:B------:R-:W-:Y:S02]  /*02a0*/  IMAD.MOV.U32 R12, RZ, RZ, R4 ;  /* 0x000000ffff0c7224 */ /* 0x000fe400078e0004 */
[----:B------:R-:W-:Y:S02]  /*02b0*/  IMAD.MOV.U32 R13, RZ, RZ, R5 ;  /* 0x000000ffff0d7224 */ /* 0x000fe400078e0005 */
[----:B------:R-:W-:-:S07]  /*02c0*/  IMAD.X R15, RZ, RZ, UR7, P0 ;  /* 0x00000007ff0f7e24 */ /* 0x000fce00080e06ff */
.L_x_245:
        /* <DEDUP_REMOVED lines=31> */
.L_x_244:
[----:B------:R-:W-:Y:S05]  /*04c0*/  BSYNC.RECONVERGENT B3 ;  /* 0x0000000000037941 */ /* 0x000fea0003800200 */
.L_x_243:
[----:B------:R-:W-:Y:S01]  /*04d0*/  IADD3 R14, P0, PT, R14, 0x100, RZ ;  /* 0x000001000e0e7810 */ /* 0x000fe20007f1e0ff */
[----:B------:R-:W-:Y:S02]  /*04e0*/  VIADD R10, R10, 0x100 ;  /* 0x000001000a0a7836 */ /* 0x000fe40000000000 */
[----:B------:R-:W-:Y:S02]  /*04f0*/  IMAD.X R13, RZ, RZ, R13, P3 ;  /* 0x000000ffff0d7224 */ /* 0x000fe400018e060d */
[----:B------:R-:W-:Y:S01]  /*0500*/  IMAD.X R15, RZ, RZ, R15, P0 ;  /* 0x000000ffff0f7224 */ /* 0x000fe200000e060f */
[----:B------:R-:W-:Y:S07]  /*0510*/  @P2 BRA `(.L_x_245) ;  /* 0xfffffffc006c2947 */ /* 0x000fee000383ffff */
.L_x_242:
[----:B------:R-:W-:Y:S05]  /*0520*/  BSYNC.RECONVERGENT B2 ;  /* 0x0000000000027941 */ /* 0x000fea0003800200 */
.L_x_241:
[----:B------:R-:W-:-:S13]  /*0530*/  ISETP.GE.U32.AND P0, PT, R16, 0x300, PT ;  /* 0x000003001000780c */ /* 0x000fda0003f06070 */
[----:B------:R-:W-:Y:S05]  /*0540*/  @!P0 BRA `(.L_x_240) ;  /* 0x0000000400bc8947 */ /* 0x000fea0003800000 */
[----:B------:R-:W0:Y:S01]  /*0550*/  LDC.64 R4, c[0x0][0x380] ;  /* 0x0000e000ff047b82 */ /* 0x000e220000000a00 */
[----:B------:R-:W-:-:S07]  /*0560*/  VIADD R20, R10, 0x200 ;  /* 0x000002000a147836 */ /* 0x000fce0000000000 */
[----:B------:R-:W1:Y:S02]  /*0570*/  LDC.64 R6, c[0x0][0x388] ;  /* 0x0000e200ff067b82 */ /* 0x000e640000000a00 */
.L_x_254:
[----:B------:R-:W-:-:S04]  /*0580*/  VIADD R17, R20, 0xfffffe00 ;  /* 0xfffffe0014117836 */ /* 0x000fc80000000000 */
[----:B0-----:R-:W-:-:S05]  /*0590*/  IMAD.WIDE R24, R17, 0x8, R4 ;  /* 0x0000000811187825 */ /* 0x001fca00078e0204 */
[----:B------:R-:W2:Y:S04]  /*05a0*/  LDG.E.64 R18, desc[UR8][R24.64] ;  /* 0x0000000818127981 */ /* 0x000ea8000c1e1b00 */
[----:B-----5:R0:W5:Y:S04]  /*05b0*/  LDG.E.64 R14, desc[UR8][R24.64+0x800] ;  /* 0x00080008180e7981 */ /* 0x020168000c1e1b00 */
[----:B------:R0:W5:Y:S04]  /*05c0*/  LDG.E.64 R12, desc[UR8][R24.64+0x1000] ;  /* 0x00100008180c7981 */ /* 0x000168000c1e1b00 */
[----:B------:R0:W5:Y:S01]  /*05d0*/  LDG.E.64 R10, desc[UR8][R24.64+0x1800] ;  /* 0x00180008180a7981 */ /* 0x000162000c1e1b00 */
[----:B-1----:R-:W-:Y:S01]  /*05e0*/  IADD3 R26, P1, PT, R17, R6, RZ ;  /* 0x00000006111a7210 */ /* 0x002fe20007f3e0ff */
[----:B------:R-:W-:Y:S01]  /*05f0*/  BSSY.RECONVERGENT B2, `(.L_x_246) ;  /* 0x0000017000027945 */ /* 0x000fe20003800200 */
[----:B------:R-:W-:-:S02]  /*0600*/  VIADD R23, R20, 0xffffff00 ;  /* 0xffffff0014177836 */ /* 0x000fc40000000000 */
[----:B------:R-:W-:Y:S01]  /*0610*/  LEA.HI.X.SX32 R27, R17, R7, 0x1, P1 ;  /* 0x00000007111b7211 */ /* 0x000fe200008f0eff */
[----:B------:R-:W-:-:S04]  /*0620*/  IMAD.MOV.U32 R22, RZ, RZ, R26 ;  /* 0x000000ffff167224 */ /* 0x000fc800078e001a */
        /* <DEDUP_REMOVED lines=19> */
.L_x_247:
[----:B------:R-:W-:Y:S05]  /*0760*/  BSYNC.RECONVERGENT B2 ;  /* 0x0000000000027941 */ /* 0x000fea0003800200 */
.L_x_246:
[----:B-----5:R-:W-:Y:S01]  /*0770*/  DSETP.GEU.AND P0, PT, R16, R14, PT ;  /* 0x0000000e1000722a */ /* 0x020fe20003f0e000 */
[C---:B------:R-:W-:Y:S01]  /*0780*/  IADD3 R19, P1, PT, R23.reuse, R6, RZ ;  /* 0x0000000617137210 */ /* 0x040fe20007f3e0ff */
[----:B------:R-:W-:Y:S01]  /*0790*/  BSSY.RECONVERGENT B2, `(.L_x_248) ;  /* 0x0000015000027945 */ /* 0x000fe20003800200 */
[----:B------:R-:W-:Y:S02]  /*07a0*/  IMAD.MOV.U32 R2, RZ, RZ, R14 ;  /* 0x000000ffff027224 */ /* 0x000fe400078e000e */
[----:B------:R-:W-:Y:S01]  /*07b0*/  LEA.HI.X.SX32 R18, R23, R7, 0x1, P1 ;  /* 0x0000000717127211 */ /* 0x000fe200008f0eff */
        /* <DEDUP_REMOVED lines=18> */
.L_x_249:
[----:B------:R-:W-:Y:S05]  /*08e0*/  BSYNC.RECONVERGENT B2 ;  /* 0x0000000000027941 */ /* 0x000fea0003800200 */
.L_x_248:
[----:B------:R-:W-:Y:S01]  /*08f0*/  DSETP.GEU.AND P0, PT, R2, R12, PT ;  /* 0x0000000c0200722a */ /* 0x000fe20003f0e000 */
[CC--:B------:R-:W-:Y:S01]  /*0900*/  IADD3 R22, P1, PT, R20.reuse, R6.reuse, RZ ;  /* 0x0000000614167210 */ /* 0x0c0fe20007f3e0ff */
[C---:B------:R-:W-:Y:S01]  /*0910*/  VIADD R16, R20.reuse, 0x100 ;  /* 0x0000010014107836 */ /* 0x040fe20000000000 */
[----:B------:R-:W-:Y:S01]  /*0920*/  BSSY.RECONVERGENT B2, `(.L_x_250) ;  /* 0x0000016000027945 */ /* 0x000fe20003800200 */
[----:B------:R-:W-:Y:S01]  /*0930*/  IMAD.MOV.U32 R14, RZ, RZ, R12 ;  /* 0x000000ffff0e7224 */ /* 0x000fe200078e000c */
[----:B------:R-:W-:Y:S01]  /*0940*/  LEA.HI.X.SX32 R19, R20, R7, 0x1, P1 ;  /* 0x0000000714137211 */ /* 0x000fe200008f0eff */
[----:B------:R-:W-:Y:S01]  /*0950*/  IMAD.MOV.U32 R17, RZ, RZ, R22 ;  /* 0x000000ffff117224 */ /* 0x000fe200078e0016 */
[----:B------:R-:W-:Y:S01]  /*0960*/  IADD3 R24, P2, PT, R16, R6, RZ ;  /* 0x0000000610187210 */ /* 0x000fe20007f5e0ff */
[----:B------:R-:W-:Y:S02]  /*0970*/  IMAD.MOV.U32 R15, RZ, RZ, R13 ;  /* 0x000000ffff0f7224 */ /* 0x000fe400078e000d */
[----:B------:R-:W-:-:S04]  /*0980*/  IMAD.MOV.U32 R18, RZ, RZ, R19 ;  /* 0x000000ffff127224 */ /* 0x000fc800078e0013 */
[----:B------:R-:W-:Y:S06]  /*0990*/  @!P0 BRA `(.L_x_251) ;  /* 0x0000000000388947 */ /* 0x000fec0003800000 */
        /* <DEDUP_REMOVED lines=14> */
.L_x_251:
[----:B------:R-:W-:Y:S05]  /*0a80*/  BSYNC.RECONVERGENT B2 ;  /* 0x0000000000027941 */ /* 0x000fea0003800200 */
.L_x_250:
[----:B------:R-:W-:Y:S01]  /*0a90*/  DSETP.GEU.AND P0, PT, R14, R10, PT ;  /* 0x0000000a0e00722a */ /* 0x000fe20003f0e000 */
[----:B------:R-:W-:Y:S01]  /*0aa0*/  LEA.HI.X.SX32 R13, R16, R7, 0x1, P2 ;  /* 0x00000007100d7211 */ /* 0x000fe200010f0eff */
[----:B------:R-:W-:Y:S01]  /*0ab0*/  BSSY.RECONVERGENT B2, `(.L_x_252) ;  /* 0x0000014000027945 */ /* 0x000fe20003800200 */
[----:B------:R-:W-:Y:S02]  /*0ac0*/  IMAD.MOV.U32 R9, RZ, RZ, R24 ;  /* 0x000000ffff097224 */ /* 0x000fe400078e0018 */
[----:B------:R-:W-:Y:S02]  /*0ad0*/  IMAD.MOV.U32 R2, RZ, RZ, R10 ;  /* 0x000000ffff027224 */ /* 0x000fe400078e000a */
[----:B------:R-:W-:Y:S02]  /*0ae0*/  IMAD.MOV.U32 R8, RZ, RZ, R13 ;  /* 0x000000ffff087224 */ /* 0x000fe400078e000d */
[----:B------:R-:W-:-:S05]  /*0af0*/  IMAD.MOV.U32 R3, RZ, RZ, R11 ;  /* 0x000000ffff037224 */ /* 0x000fca00078e000b */
        /* <DEDUP_REMOVED lines=15> */
.L_x_253:
[----:B------:R-:W-:Y:S05]  /*0bf0*/  BSYNC.RECONVERGENT B2 ;  /* 0x0000000000027941 */ /* 0x000fea0003800200 */
.L_x_252:
[C---:B------:R-:W-:Y:S02]  /*0c00*/  VIADD R10, R20.reuse, 0x200 ;  /* 0x00000200140a7836 */ /* 0x040fe40000000000 */
[----:B------:R-:W-:-:S03]  /*0c10*/  VIADD R20, R20, 0x400 ;  /* 0x0000040014147836 */ /* 0x000fc60000000000 */
[----:B------:R-:W-:-:S13]  /*0c20*/  ISETP.GE.AND P0, PT, R10, UR5, PT ;  /* 0x000000050a007c0c */ /* 0x000fda000bf06270 */
[----:B------:R-:W-:Y:S05]  /*0c30*/  @!P0 BRA `(.L_x_254) ;  /* 0xfffffff800508947 */ /* 0x000fea000383ffff */
.L_x_240:
[----:B------:R-:W-:Y:S05]  /*0c40*/  BSYNC.RECONVERGENT B1 ;  /* 0x0000000000017941 */ /* 0x000fea0003800200 */
.L_x_239:
[----:B------:R-:W0:Y:S02]  /*0c50*/  LDCU UR6, c[0x0][0x398] ;  /* 0x00007300ff0677ac */ /* 0x000e240008000800 */
[----:B0-----:R-:W-:-:S09]  /*0c60*/  UISETP.GE.AND UP0, UPT, UR6, 0x100, UPT ;  /* 0x000001000600788c */ /* 0x001fd2000bf06270 */
[----:B------:R-:W-:Y:S05]  /*0c70*/  BRA.U !UP0, `(.L_x_255) ;  /* 0x0000001508507547 */ /* 0x000fea000b800000 */
        /* <DEDUP_REMOVED lines=32> */
.L_x_257:
[----:B------:R-:W-:Y:S05]  /*0e80*/  BSYNC.RECONVERGENT B1 ;  /* 0x0000000000017941 */ /* 0x000fea0003800200 */
.L_x_256:
        /* <DEDUP_REMOVED lines=12> */
[----:B---3--:R-:W-:Y:S01]  /*0f50*/  MOV R8, R14 ;  /* 0x0000000e00087202 */ /* 0x008fe20000000f00 */
[----:B----4-:R-:W-:Y:S02]  /*0f60*/  IMAD.MOV.U32 R9, RZ, RZ, R13 ;  /* 0x000000ffff097224 */ /* 0x010fe400078e000d */
[----:B------:R-:W-:Y:S02]  /*0f70*/  IMAD.MOV.U32 R2, RZ, RZ, R6 ;  /* 0x000000ffff027224 */ /* 0x000fe400078e0006 */
[----:B------:R-:W-:-:S08]  /*0f80*/  IMAD.MOV.U32 R3, RZ, RZ, R7 ;  /* 0x000000ffff037224 */ /* 0x000fd000078e0007 */
        /* <DEDUP_REMOVED lines=15> */
.L_x_259:
[----:B------:R-:W-:Y:S05]  /*1080*/  BSYNC.RECONVERGENT B1 ;  /* 0x0000000000017941 */ /* 0x000fea0003800200 */
.L_x_258:
        /* <DEDUP_REMOVED lines=31> */
.L_x_261:
[----:B------:R-:W-:Y:S05]  /*1280*/  BSYNC.RECONVERGENT B1 ;  /* 0x0000000000017941 */ /* 0x000fea0003800200 */
.L_x_260:
        /* <DEDUP_REMOVED lines=31> */
.L_x_263:
[----:B------:R-:W-:Y:S05]  /*1480*/  BSYNC.RECONVERGENT B1 ;  /* 0x0000000000017941 */ /* 0x000fea0003800200 */
.L_x_262:
        /* <DEDUP_REMOVED lines=12> */
[----:B--2---:R-:W-:Y:S01]  /*1550*/  IMAD.MOV.U32 R14, RZ, RZ, R7 ;  /* 0x000000ffff0e7224 */ /* 0x004fe200078e0007 */
[----:B------:R-:W-:Y:S01]  /*1560*/  MOV R13, R5 ;  /* 0x00000005000d7202 */ /* 0x000fe20000000f00 */
[----:B----4-:R-:W-:Y:S02]  /*1570*/  IMAD.MOV.U32 R15, RZ, RZ, R6 ;  /* 0x000000ffff0f7224 */ /* 0x010fe400078e0006 */
        /* <DEDUP_REMOVED lines=16> */
.L_x_265:
[----:B------:R-:W-:Y:S05]  /*1680*/  BSYNC.RECONVERGENT B1 ;  /* 0x0000000000017941 */ /* 0x000fea0003800200 */
.L_x_264:
        /* <DEDUP_REMOVED lines=11> */
.L_x_267:
[----:B------:R-:W-:Y:S05]  /*1740*/  BSYNC.RECONVERGENT B1 ;  /* 0x0000000000017941 */ /* 0x000fea0003800200 */
.L_x_266:
        /* <DEDUP_REMOVED lines=8> */
[----:B-1234-:R-:W1:Y:S04]  /*17d0*/  LDS.128 R4, [R0+0x20] ;  /* 0x0000200000047984 */ /* 0x01ee680000000c00 */
[----:B------:R2:W3:Y:S04]  /*17e0*/  LDS.64 R2, [R0+0x80] ;  /* 0x0000800000027984 */ /* 0x0004e80000000a00 */
[----:B------:R2:W4:Y:S01]  /*17f0*/  LDS.128 R8, [R0+0x30] ;  /* 0x0000300000087984 */ /* 0x0005220000000c00 */
        /* <DEDUP_REMOVED lines=20> */
.L_x_270:
[----:B------:R-:W-:Y:S05]  /*1940*/  BSYNC.RECONVERGENT B1 ;  /* 0x0000000000017941 */ /* 0x000fea0003800200 */
.L_x_269:
        /* <DEDUP_REMOVED lines=23> */
.L_x_272:
[----:B------:R-:W-:Y:S05]  /*1ac0*/  BSYNC.RECONVERGENT B1 ;  /* 0x0000000000017941 */ /* 0x000fea0003800200 */
.L_x_271:
        /* <DEDUP_REMOVED lines=21> */
.L_x_274:
[----:B------:R-:W-:Y:S05]  /*1c20*/  BSYNC.RECONVERGENT B1 ;  /* 0x0000000000017941 */ /* 0x000fea0003800200 */
.L_x_273:
        /* <DEDUP_REMOVED lines=23> */
.L_x_276:
[----:B------:R-:W-:Y:S05]  /*1da0*/  BSYNC.RECONVERGENT B1 ;  /* 0x0000000000017941 */ /* 0x000fea0003800200 */
.L_x_275:
[----:B------:R-:W-:Y:S01]  /*1db0*/  DSETP.GEU.AND P0, PT, R12, R18, PT ;  /* 0x000000120c00722a */ /* 0x000fe20003f0e000 */
[----:B------:R-:W-:Y:S01]  /*1dc0*/  BSSY.RECONVERGENT B1, `(.L_x_277) ;  /* 0x0000014000017945 */ /* 0x000fe20003800200 */
[----:B------:R-:W-:Y:S01]  /*1dd0*/  IMAD.MOV.U32 R14, RZ, RZ, R18 ;  /* 0x000000ffff0e7224 */ /* 0x000fe200078e0012 */
[----:B------:R-:W-:Y:S01]  /*1de0*/  MOV R15, R19 ;  /* 0x00000013000f7202 */ /* 0x000fe20000000f00 */
[----:B-1----:R-:W-:Y:S02]  /*1df0*/  IMAD.MOV.U32 R21, RZ, RZ, R8 ;  /* 0x000000ffff157224 */ /* 0x002fe400078e0008 */
[----:B------:R-:W-:-:S08]  /*1e00*/  IMAD.MOV.U32 R23, RZ, RZ, R9 ;  /* 0x000000ffff177224 */ /* 0x000fd000078e0009 */
        /* <DEDUP_REMOVED lines=15> */
.L_x_278:
[----:B------:R-:W-:Y:S05]  /*1f00*/  BSYNC.RECONVERGENT B1 ;  /* 0x0000000000017941 */ /* 0x000fea0003800200 */
.L_x_277:
        /* <DEDUP_REMOVED lines=21> */
.L_x_280:
[----:B------:R-:W-:Y:S05]  /*2060*/  BSYNC.RECONVERGENT B1 ;  /* 0x0000000000017941 */ /* 0x000fea0003800200 */
.L_x_279:
        /* <DEDUP_REMOVED lines=21> */
.L_x_255:
[----:B------:R-:W0:Y:S01]  /*21c0*/  S2R R4, SR_LANEID ;  /* 0x0000000000047919 */ /* 0x000e220000000000 */
[----:B------:R-:W-:Y:S01]  /*21d0*/  LOP3.LUT R5, R0, 0x3e0, RZ, 0xc0, !PT ;  /* 0x000003e000057812 */ /* 0x000fe200078ec0ff */
[----:B------:R-:W-:Y:S01]  /*21e0*/  BSSY.RECONVERGENT B1, `(.L_x_281) ;  /* 0x0000024000017945 */ /* 0x000fe20003800200 */
[----:B------:R-:W-:Y:S02]  /*21f0*/  IMAD.MOV.U32 R12, RZ, RZ, R9 ;  /* 0x000000ffff0c7224 */ /* 0x000fe400078e0009 */
[----:B------:R-:W-:Y:S02]  /*2200*/  IMAD.MOV.U32 R14, RZ, RZ, R8 ;  /* 0x000000ffff0e7224 */ /* 0x000fe400078e0008 */
[----:B------:R-:W-:Y:S01]  /*2210*/  VIADD R6, R5, 0x20 ;  /* 0x0000002005067836 */ /* 0x000fe20000000000 */
[----:B------:R-:W-:Y:S01]  /*2220*/  LOP3.LUT R5, RZ, R5, RZ, 0x33, !PT ;  /* 0x00000005ff057212 */ /* 0x000fe200078e33ff */
[----:B-----5:R-:W-:-:S03]  /*2230*/  IMAD.MOV.U32 R7, RZ, RZ, R3 ;  /* 0x000000ffff077224 */ /* 0x020fc600078e0003 */
[----:B------:R-:W-:Y:S01]  /*2240*/  ISETP.GT.AND P0, PT, R6, UR6, PT ;  /* 0x0000000606007c0c */ /* 0x000fe2000bf04270 */
[----:B------:R-:W-:Y:S02]  /*2250*/  VIADD R5, R5, UR6 ;  /* 0x0000000605057c36 */ /* 0x000fe40008000000 */
[----:B------:R-:W-:-:S03]  /*2260*/  IMAD.MOV.U32 R6, RZ, RZ, R2 ;  /* 0x000000ffff067224 */ /* 0x000fc600078e0002 */
[----:B------:R-:W-:-:S05]  /*2270*/  SEL R5, R5, 0x1f, P0 ;  /* 0x0000001f05057807 */ /* 0x000fca0000000000 */
[----:B------:R1:W2:Y:S04]  /*2280*/  SHFL.DOWN PT, R10, R2, 0x1, R5 ;  /* 0x08200000020a7989 */ /* 0x0002a800000e0005 */
[----:B------:R1:W3:Y:S04]  /*2290*/  SHFL.DOWN PT, R11, R3, 0x1, R5 ;  /* 0x08200000030b7989 */ /* 0x0002e800000e0005 */
[----:B------:R1:W4:Y:S01]  /*22a0*/  SHFL.DOWN PT, R16, R9, 0x1, R5 ;  /* 0x0820000009107989 */ /* 0x00032200000e0005 */
[----:B0-----:R-:W-:-:S03]  /*22b0*/  ISETP.GE.AND P0, PT, R4, R5, PT ;  /* 0x000000050400720c */ /* 0x001fc60003f06270 */
[----:B------:R1:W0:Y:S10]  /*22c0*/  SHFL.DOWN PT, R13, R8, 0x1, R5 ;  /* 0x08200000080d7989 */ /* 0x00023400000e0005 */
[----:B-1----:R-:W-:Y:S05]  /*22d0*/  @P0 BRA `(.L_x_282) ;  /* 0x0000000000500947 */ /* 0x002fea0003800000 */
[----:B--23--:R-:W-:Y:S01]  /*22e0*/  DSETP.GEU.AND P0, PT, R2, R10, PT ;  /* 0x0000000a0200722a */ /* 0x00cfe20003f0e000 */
        /* <DEDUP_REMOVED lines=19> */
.L_x_282:
[----:B------:R-:W-:Y:S05]  /*2420*/  BSYNC.RECONVERGENT B1 ;  /* 0x0000000000017941 */ /* 0x000fea0003800200 */
.L_x_281:
[----:B------:R-:W-:Y:S01]  /*2430*/  VIADD R2, R4, 0x2 ;  /* 0x0000000204027836 */ /* 0x000fe20000000000 */
[----:B------:R1:W1:Y:S01]  /*2440*/  SHFL.DOWN PT, R8, R6, 0x2, R5 ;  /* 0x0840000006087989 */ /* 0x00026200000e0005 */
[----:B------:R-:W-:Y:S01]  /*2450*/  BSSY.RECONVERGENT B1, `(.L_x_283) ;  /* 0x000001e000017945 */ /* 0x000fe20003800200 */
[----:B--2---:R-:W-:Y:S01]  /*2460*/  IMAD.MOV.U32 R10, RZ, RZ, R12 ;  /* 0x000000ffff0a7224 */ /* 0x004fe200078e000c */
[----:B----4-:R-:W-:Y:S01]  /*2470*/  MOV R16, R14 ;  /* 0x0000000e00107202 */ /* 0x010fe20000000f00 */
[----:B------:R2:W4:Y:S01]  /*2480*/  SHFL.DOWN PT, R9, R7, 0x2, R5 ;  /* 0x0840000007097989 */ /* 0x00052200000e0005 */
[----:B------:R-:W-:Y:S01]  /*2490*/  ISETP.GT.AND P0, PT, R2, R5, PT ;  /* 0x000000050200720c */ /* 0x000fe20003f04270 */
[----:B------:R-:W-:Y:S02]  /*24a0*/  IMAD.MOV.U32 R2, RZ, RZ, R6 ;  /* 0x000000ffff027224 */ /* 0x000fe400078e0006 */
[----:B---3--:R2:W3:Y:S01]  /*24b0*/  SHFL.DOWN PT, R11, R12, 0x2, R5 ;  /* 0x084000000c0b7989 */ /* 0x0084e200000e0005 */
[----:B------:R-:W-:-:S03]  /*24c0*/  IMAD.MOV.U32 R3, RZ, RZ, R7 ;  /* 0x000000ffff037224 */ /* 0x000fc600078e0007 */
[----:B0-----:R2:W0:Y:S06]  /*24d0*/  SHFL.DOWN PT, R13, R14, 0x2, R5 ;  /* 0x084000000e0d7989 */ /* 0x00142c00000e0005 */
[----:B------:R-:W-:Y:S05]  /*24e0*/  @P0 BRA `(.L_x_284) ;  /* 0x0000000000500947 */ /* 0x000fea0003800000 */
[----:B-1--4-:R-:W-:Y:S01]  /*24f0*/  DSETP.GEU.AND P0, PT, R6, R8, PT ;  /* 0x000000080600722a */ /* 0x012fe20003f0e000 */
        /* <DEDUP_REMOVED lines=19> */
.L_x_284:
[----:B------:R-:W-:Y:S05]  /*2630*/  BSYNC.RECONVERGENT B1 ;  /* 0x0000000000017941 */ /* 0x000fea0003800200 */
.L_x_283:
[----:B-1----:R-:W-:Y:S01]  /*2640*/  VIADD R6, R4, 0x4 ;  /* 0x0000000404067836 */ /* 0x002fe20000000000 */
[----:B------:R1:W1:Y:S01]  /*2650*/  SHFL.DOWN PT, R8, R2, 0x4, R5 ;  /* 0x0880000002087989 */ /* 0x00026200000e0005 */
[----:B------:R-:W-:Y:S01]  /*2660*/  BSSY.RECONVERGENT B1, `(.L_x_285) ;  /* 0x000001e000017945 */ /* 0x000fe20003800200 */
[----:B--2---:R-:W-:Y:S02]  /*2670*/  IMAD.MOV.U32 R12, RZ, RZ, R10 ;  /* 0x000000ffff0c7224 */ /* 0x004fe400078e000a */
[----:B------:R-:W-:Y:S01]  /*2680*/  ISETP.GT.AND P0, PT, R6, R5, PT ;  /* 0x000000050600720c */ /* 0x000fe20003f04270 */
[----:B----4-:R2:W4:Y:S01]  /*2690*/  SHFL.DOWN PT, R9, R3, 0x4, R5 ;  /* 0x0880000003097989 */ /* 0x01052200000e0005 */
[----:B------:R-:W-:Y:S02]  /*26a0*/  IMAD.MOV.U32 R14, RZ, RZ, R16 ;  /* 0x000000ffff0e7224 */ /* 0x000fe400078e0010 */
[----:B------:R-:W-:Y:S01]  /*26b0*/  IMAD.MOV.U32 R6, RZ, RZ, R2 ;  /* 0x000000ffff067224 */ /* 0x000fe200078e0002 */
[----:B---3--:R2:W3:Y:S01]  /*26c0*/  SHFL.DOWN PT, R11, R10, 0x4, R5 ;  /* 0x088000000a0b7989 */ /* 0x0084e200000e0005 */
[----:B------:R-:W-:-:S03]  /*26d0*/  IMAD.MOV.U32 R7, RZ, RZ, R3 ;  /* 0x000000ffff077224 */ /* 0x000fc600078e0003 */
[----:B0-----:R2:W0:Y:S04]  /*26e0*/  SHFL.DOWN PT, R13, R16, 0x4, R5 ;  /* 0x08800000100d7989 */ /* 0x00142800000e0005 */
        /* <DEDUP_REMOVED lines=21> */
.L_x_286:
[----:B------:R-:W-:Y:S05]  /*2840*/  BSYNC.RECONVERGENT B1 ;  /* 0x0000000000017941 */ /* 0x000fea0003800200 */
.L_x_285:
        /* <DEDUP_REMOVED lines=32> */
.L_x_288:
[----:B------:R-:W-:Y:S05]  /*2a50*/  BSYNC.RECONVERGENT B1 ;  /* 0x0000000000017941 */ /* 0x000fea0003800200 */
.L_x_287:
[----:B-1----:R-:W-:Y:S01]  /*2a60*/  VIADD R8, R4, 0x10 ;  /* 0x0000001004087836 */ /* 0x002fe20000000000 */
[----:B------:R1:W1:Y:S01]  /*2a70*/  SHFL.DOWN PT, R6, R2, 0x10, R5 ;  /* 0x0a00000002067989 */ /* 0x00026200000e0005 */
[----:B------:R-:W-:Y:S01]  /*2a80*/  BSSY.RECONVERGENT B1, `(.L_x_289) ;  /* 0x000001e000017945 */ /* 0x000fe20003800200 */
[----:B--2---:R-:W-:Y:S01]  /*2a90*/  IMAD.MOV.U32 R14, RZ, RZ, R10 ;  /* 0x000000ffff0e7224 */ /* 0x004fe200078e000a */
[----:B------:R-:W-:Y:S01]  /*2aa0*/  MOV R15, R16 ;  /* 0x00000010000f7202 */ /* 0x000fe20000000f00 */
[----:B------:R2:W1:Y:S01]  /*2ab0*/  SHFL.DOWN PT, R7, R3, 0x10, R5 ;  /* 0x0a00000003077989 */ /* 0x00046200000e0005 */
[----:B------:R-:W-:Y:S01]  /*2ac0*/  ISETP.GT.AND P0, PT, R8, R5, PT ;  /* 0x000000050800720c */ /* 0x000fe20003f04270 */
[----:B------:R-:W-:Y:S02]  /*2ad0*/  IMAD.MOV.U32 R12, RZ, RZ, R2 ;  /* 0x000000ffff0c7224 */ /* 0x000fe400078e0002 */
[----:B----4-:R2:W4:Y:S01]  /*2ae0*/  SHFL.DOWN PT, R9, R10, 0x10, R5 ;  /* 0x0a0000000a097989 */ /* 0x01052200000e0005 */
[----:B0-----:R-:W-:-:S03]  /*2af0*/  IMAD.MOV.U32 R13, RZ, RZ, R3 ;  /* 0x000000ffff0d7224 */ /* 0x001fc600078e0003 */
[----:B---3--:R2:W0:Y:S06]  /*2b00*/  SHFL.DOWN PT, R11, R16, 0x10, R5 ;  /* 0x0a000000100b7989 */ /* 0x00842c00000e0005 */
[----:B------:R-:W-:Y:S05]  /*2b10*/  @P0 BRA `(.L_x_290) ;  /* 0x0000000000500947 */ /* 0x000fea0003800000 */
[----:B-1----:R-:W-:Y:S01]  /*2b20*/  DSETP.GEU.AND P0, PT, R2, R6, PT ;  /* 0x000000060200722a */ /* 0x002fe20003f0e000 */
        /* <DEDUP_REMOVED lines=19> */
.L_x_290:
[----:B------:R-:W-:Y:S05]  /*2c60*/  BSYNC.RECONVERGENT B1 ;  /* 0x0000000000017941 */ /* 0x000fea0003800200 */
.L_x_289:
[----:B------:R-:W-:Y:S01]  /*2c70*/  ISETP.NE.AND P0, PT, R4, RZ, PT ;  /* 0x000000ff0400720c */ /* 0x000fe20003f05270 */
[----:B------:R-:W-:-:S12]  /*2c80*/  BSSY.RECONVERGENT B1, `(.L_x_291) ;  /* 0x000000a000017945 */ /* 0x000fd80003800200 */
[----:B------:R-:W-:Y:S05]  /*2c90*/  @P0 BRA `(.L_x_292) ;  /* 0x0000000000200947 */ /* 0x000fea0003800000 */
[----:B------:R-:W3:Y:S01]  /*2ca0*/  S2R R4, SR_CgaCtaId ;  /* 0x0000000000047919 */ /* 0x000ee20000008800 */
[----:B--2---:R-:W-:Y:S02]  /*2cb0*/  MOV R3, 0x400 ;  /* 0x0000040000037802 */ /* 0x004fe40000000f00 */
[----:B-1----:R-:W-:-:S04]  /*2cc0*/  SHF.R.U32.HI R2, RZ, 0x1, R0 ;  /* 0x00000001ff027819 */ /* 0x002fc80000011600 */
[----:B------:R-:W-:Y:S02]  /*2cd0*/  LOP3.LUT R2, R2, 0x1f0, RZ, 0xc0, !PT ;  /* 0x000001f002027812 */ /* 0x000fe400078ec0ff */
[----:B---3--:R-:W-:-:S05]  /*2ce0*/  LEA R3, R4, R3, 0x18 ;  /* 0x0000000304037211 */ /* 0x008fca00078ec0ff */
[----:B------:R-:W-:-:S05]  /*2cf0*/  IMAD.IADD R3, R2, 0x1, R3 ;  /* 0x0000000102037824 */ /* 0x000fca00078e0203 */
[----:B------:R3:W-:Y:S04]  /*2d00*/  STS.64 [R3+0x10], R14 ;  /* 0x0000100e03007388 */ /* 0x0007e80000000a00 */
[----:B------:R3:W-:Y:S02]  /*2d10*/  STS.64 [R3+0x8], R12 ;  /* 0x0000080c03007388 */ /* 0x0007e40000000a00 */
.L_x_292:
[----:B------:R-:W-:Y:S05]  /*2d20*/  BSYNC.RECONVERGENT B1 ;  /* 0x0000000000017941 */ /* 0x000fea0003800200 */
.L_x_291:
[----:B------:R-:W-:Y:S01]  /*2d30*/  BAR.SYNC.DEFER_BLOCKING 0x0 ;  /* 0x0000000000007b1d */ /* 0x000fe20000010000 */
[----:B------:R-:W-:-:S13]  /*2d40*/  ISETP.NE.AND P1, PT, R0, RZ, PT ;  /* 0x000000ff0000720c */ /* 0x000fda0003f25270 */
[----:B------:R-:W-:Y:S05]  /*2d50*/  @P1 BRA `(.L_x_268) ;  /* 0x0000003400c41947 */ /* 0x000fea0003800000 */
[----:B------:R-:W-:Y:S01]  /*2d60*/  UISETP.GE.AND UP0, UPT, UR6, 0x21, UPT ;  /* 0x000000210600788c */ /* 0x000fe2000bf06270 */
[----:B0-----:R-:W-:Y:S02]  /*2d70*/  IMAD.MOV.U32 R11, RZ, RZ, R14 ;  /* 0x000000ffff0b7224 */ /* 0x001fe400078e000e */
[----:B------:R-:W-:Y:S02]  /*2d80*/  IMAD.MOV.U32 R8, RZ, RZ, R15 ;  /* 0x000000ffff087224 */ /* 0x000fe400078e000f */
[----:B-1----:R-:W-:Y:S02]  /*2d90*/  IMAD.MOV.U32 R2, RZ, RZ, R12 ;  /* 0x000000ffff027224 */ /* 0x002fe400078e000c */
[----:B--23--:R-:W-:Y:S02]  /*2da0*/  IMAD.MOV.U32 R3, RZ, RZ, R13 ;  /* 0x000000ffff037224 */ /* 0x00cfe400078e000d */
[----:B------:R-:W-:Y:S05]  /*2db0*/  BRA.U !UP0, `(.L_x_293) ;  /* 0x00000001086c7547 */ /* 0x000fea000b800000 */
[----:B------:R-:W0:Y:S01]  /*2dc0*/  S2UR UR5, SR_CgaCtaId ;  /* 0x00000000000579c3 */ /* 0x000e220000008800 */
[----:B------:R-:W-:Y:S01]  /*2dd0*/  UMOV UR4, 0x400 ;  /* 0x0000040000047882 */ /* 0x000fe20000000000 */
[----:B------:R-:W-:Y:S01]  /*2de0*/  BSSY.RECONVERGENT B1, `(.L_x_293) ;  /* 0x0000018000017945 */ /* 0x000fe20003800200 */
[----:B0-----:R-:W-:-:S09]  /*2df0*/  ULEA UR4, UR5, UR4, 0x18 ;  /* 0x0000000405047291 */ /* 0x001fd2000f8ec0ff */
[----:B------:R-:W0:Y:S04]  /*2e00*/  LDS.64 R4, [UR4+0x18] ;  /* 0x00001804ff047984 */ /* 0x000e280008000a00 */
        /* <DEDUP_REMOVED lines=21> */
.L_x_294:
[----:B------:R-:W-:Y:S05]  /*2f60*/  BSYNC.RECONVERGENT B1 ;  /* 0x0000000000017941 */ /* 0x000fea0003800200 */
.L_x_293:
[----:B------:R-:W-:Y:S01]  /*2f70*/  UISETP.GE.AND UP0, UPT, UR6, 0x41, UPT ;  /* 0x000000410600788c */ /* 0x000fe2000bf06270 */
[----:B----4-:R-:W-:Y:S02]  /*2f80*/  IMAD.MOV.U32 R9, RZ, RZ, R11 ;  /* 0x000000ffff097224 */ /* 0x010fe400078e000b */
        /* <DEDUP_REMOVED lines=30> */
.L_x_296:
[----:B------:R-:W-:Y:S05]  /*3170*/  BSYNC.RECONVERGENT B1 ;  /* 0x0000000000017941 */ /* 0x000fea0003800200 */
.L_x_295:
[----:B------:R-:W-:Y:S01]  /*3180*/  UISETP.GE.AND UP0, UPT, UR6, 0x61, UPT ;  /* 0x000000610600788c */ /* 0x000fe2000bf06270 */
[----:B------:R-:W-:Y:S01]  /*3190*/  IMAD.MOV.U32 R11, RZ, RZ, R9 ;  /* 0x000000ffff0b7224 */ /* 0x000fe200078e0009 */
[----:B------:R-:W-:Y:S01]  /*31a0*/  MOV R3, R5 ;  /* 0x0000000500037202 */ /* 0x000fe20000000f00 */
[----:B------:R-:W-:Y:S02]  /*31b0*/  IMAD.MOV.U32 R8, RZ, RZ, R0 ;  /* 0x000000ffff087224 */ /* 0x000fe400078e0000 */
[----:B------:R-:W-:-:S04]  /*31c0*/  IMAD.MOV.U32 R2, RZ, RZ, R4 ;  /* 0x000000ffff027224 */ /* 0x000fc800078e0004 */
        /* <DEDUP_REMOVED lines=27> */
.L_x_298:
[----:B------:R-:W-:Y:S05]  /*3380*/  BSYNC.RECONVERGENT B1 ;  /* 0x0000000000017941 */ /* 0x000fea0003800200 */
.L_x_297:
        /* <DEDUP_REMOVED lines=32> */
.L_x_300:
[----:B------:R-:W-:Y:S05]  /*3590*/  BSYNC.RECONVERGENT B1 ;  /* 0x0000000000017941 */ /* 0x000fea0003800200 */
.L_x_299:
        /* <DEDUP_REMOVED lines=32> */
.L_x_302:
[----:B------:R-:W-:Y:S05]  /*37a0*/  BSYNC.RECONVERGENT B1 ;  /* 0x0000000000017941 */ /* 0x000fea0003800200 */
.L_x_301:
        /* <DEDUP_REMOVED lines=14> */
[----:B------:R-:W-:Y:S01]  /*3890*/  IMAD.MOV.U32 R5, RZ, RZ, R7 ;  /* 0x000000ffff057224 */ /* 0x000fe200078e0007 */
[----:B-1----:R-:W-:Y:S01]  /*38a0*/  MOV R9, R12 ;  /* 0x0000000c00097202 */ /* 0x002fe20000000f00 */
[----:B------:R-:W-:-:S09]  /*38b0*/  IMAD.MOV.U32 R0, RZ, RZ, R13 ;  /* 0x000000ffff007224 */ /* 0x000fd200078e000d */
        /* <DEDUP_REMOVED lines=15> */
.L_x_304:
[----:B------:R-:W-:Y:S05]  /*39b0*/  BSYNC.RECONVERGENT B1 ;  /* 0x0000000000017941 */ /* 0x000fea0003800200 */
.L_x_303:
        /* <DEDUP_REMOVED lines=32> */
.L_x_236:
[----:B------:R-:W1:Y:S01]  /*3bc0*/  S2R R0, SR_TID.X ;  /* 0x0000000000007919 */ /* 0x000e620000002100 */
[----:B------:R-:W1:Y:S01]  /*3bd0*/  LDC.64 R2, c[0x0][0x380] ;  /* 0x0000e000ff027b82 */ /* 0x000e620000000a00 */
[----:B------:R-:W2:Y:S01]  /*3be0*/  LDCU.64 UR6, c[0x0][0x388] ;  /* 0x00007100ff0677ac */ /* 0x000ea20008000a00 */
[----:B-1----:R-:W-:-:S05]  /*3bf0*/  IMAD.WIDE.U32 R2, R0, 0x8, R2 ;  /* 0x0000000800027825 */ /* 0x002fca00078e0002 */
[----:B0-----:R-:W3:Y:S04]  /*3c00*/  LDG.E.64 R4, desc[UR8][R2.64] ;  /* 0x0000000802047981 */ /* 0x001ee8000c1e1b00 */
[----:B------:R-:W3:Y:S04]  /*3c10*/  LDG.E.64 R6, desc[UR8][R2.64+0x800] ;  /* 0x0008000802067981 */ /* 0x000ee8000c1e1b00 */
[----:B------:R-:W4:Y:S04]  /*3c20*/  LDG.E.64 R8, desc[UR8][R2.64+0x1000] ;  /* 0x0010000802087981 */ /* 0x000f28000c1e1b00 */
[----:B------:R-:W5:Y:S04]  /*3c30*/  LDG.E.64 R12, desc[UR8][R2.64+0x1800] ;  /* 0x00180008020c7981 */ /* 0x000f68000c1e1b00 */
[----:B------:R-:W5:Y:S01]  /*3c40*/  LDG.E.64 R10, desc[UR8][R2.64+0x2000] ;  /* 0x00200008020a7981 */ /* 0x000f62000c1e1b00 */
[----:B------:R-:W-:Y:S01]  /*3c50*/  BSSY.RECONVERGENT B1, `(.L_x_305) ;  /* 0x000001c000017945 */ /* 0x000fe20003800200 */
[----:B---3--:R-:W-:-:S06]  /*3c60*/  DSETP.GEU.AND P0, PT, R4, R6, PT ;  /* 0x000000060400722a */ /* 0x008fcc0003f0e000 */
[----:B------:R-:W-:Y:S02]  /*3c70*/  FSEL R4, R4, R6, P0 ;  /* 0x0000000604047208 */ /* 0x000fe40000000000 */
[----:B------:R-:W-:Y:S01]  /*3c80*/  FSEL R5, R5, R7, P0 ;  /* 0x0000000705057208 */ /* 0x000fe20000000000 */
[C---:B------:R-:W-:Y:S01]  /*3c90*/  VIADD R7, R0.reuse, 0x200 ;  /* 0x0000020000077836 */ /* 0x040fe20000000000 */
[----:B------:R-:W-:-:S04]  /*3ca0*/  LOP3.LUT R6, R0, 0x400, RZ, 0xfc, !PT ;  /* 0x0000040000067812 */ /* 0x000fc800078efcff */
[----:B----4-:R-:W-:Y:S01]  /*3cb0*/  DSETP.GEU.AND P1, PT, R4, R8, PT ;  /* 0x000000080400722a */ /* 0x010fe20003f2e000 */
[----:B--2---:R-:W-:-:S05]  /*3cc0*/  IADD3 R17, P4, PT, R6, UR6, RZ ;  /* 0x0000000606117c10 */ /* 0x004fca000ff9e0ff */
[----:B------:R-:W-:Y:S01]  /*3cd0*/  FSEL R4, R4, R8, P1 ;  /* 0x0000000804047208 */ /* 0x000fe20000800000 */
[----:B------:R-:W-:Y:S01]  /*3ce0*/  IMAD.X R16, RZ, RZ, UR7, P4 ;  /* 0x00000007ff107e24 */ /* 0x000fe2000a0e06ff */
[----:B------:R-:W-:Y:S01]  /*3cf0*/  FSEL R5, R5, R9, P1 ;  /* 0x0000000905057208 */ /* 0x000fe20000800000 */
[----:B------:R-:W-:-:S05]  /*3d00*/  VIADD R9, R0, 0x100 ;  /* 0x0000010000097836 */ /* 0x000fca0000000000 */
[----:B-----5:R-:W-:Y:S01]  /*3d10*/  DSETP.GEU.AND P2, PT, R4, R12, PT ;  /* 0x0000000c0400722a */ /* 0x020fe20003f4e000 */
[----:B------:R-:W-:-:S05]  /*3d20*/  @P1 SEL R7, R0, R9, P0 ;  /* 0x0000000900071207 */ /* 0x000fca0000000000 */
[----:B------:R-:W-:Y:S02]  /*3d30*/  FSEL R4, R4, R12, P2 ;  /* 0x0000000c04047208 */ /* 0x000fe40001000000 */
[----:B------:R-:W-:-:S06]  /*3d40*/  FSEL R5, R5, R13, P2 ;  /* 0x0000000d05057208 */ /* 0x000fcc0001000000 */
[----:B------:R-:W-:Y:S01]  /*3d50*/  DSETP.GEU.AND P3, PT, R4, R10, PT ;  /* 0x0000000a0400722a */ /* 0x000fe20003f6e000 */
[----:B------:R-:W-:-:S13]  /*3d60*/  @!P2 VIADD R7, R0, 0x300 ;  /* 0x000003000007a836 */ /* 0x000fda0000000000 */
[----:B------:R-:W-:Y:S05]  /*3d70*/  @!P3 BRA `(.L_x_306) ;  /* 0x000000000024b947 */ /* 0x000fea0003800000 */
[C---:B------:R-:W-:Y:S02]  /*3d80*/  ISETP.GE.U32.AND P0, PT, R7.reuse, R6, PT ;  /* 0x000000060700720c */ /* 0x040fe40003f06070 */
[----:B------:R-:W-:Y:S02]  /*3d90*/  IADD3 R6, P1, PT, R7, UR6, RZ ;  /* 0x0000000607067c10 */ /* 0x000fe4000ff3e0ff */
[----:B------:R-:W-:-:S03]  /*3da0*/  ISETP.GE.U32.AND.EX P0, PT, RZ, RZ, PT, P0 ;  /* 0x000000ffff00720c */ /* 0x000fc60003f06100 */
[----:B------:R-:W-:-:S10]  /*3db0*/  IMAD.X R7, RZ, RZ, UR7, P1 ;  /* 0x00000007ff077e24 */ /* 0x000fd400088e06ff */
[----:B------:R-:W-:-:S06]  /*3dc0*/  DSETP.LT.OR P0, PT, R10, R4, !P0 ;  /* 0x000000040a00722a */ /* 0x000fcc0004701400 */
[----:B------:R-:W-:Y:S02]  /*3dd0*/  FSEL R10, R4, R10, P0 ;  /* 0x0000000a040a7208 */ /* 0x000fe40000000000 */
[----:B------:R-:W-:Y:S02]  /*3de0*/  FSEL R11, R5, R11, P0 ;  /* 0x0000000b050b7208 */ /* 0x000fe40000000000 */
[----:B------:R-:W-:Y:S02]  /*3df0*/  SEL R17, R6, R17, P0 ;  /* 0x0000001106117207 */ /* 0x000fe40000000000 */
[----:B------:R-:W-:-:S07]  /*3e00*/  SEL R16, R7, R16, P0 ;  /* 0x0000001007107207 */ /* 0x000fce0000000000 */
.L_x_306:
[----:B------:R-:W-:Y:S05]  /*3e10*/  BSYNC.RECONVERGENT B1 ;  /* 0x0000000000017941 */ /* 0x000fea0003800200 */
.L_x_305:
[----:B------:R-:W-:Y:S01]  /*3e20*/  UISETP.GE.U32.AND UP0, UPT, UR4, 0xa00, UPT ;  /* 0x00000a000400788c */ /* 0x000fe2000bf06070 */
[----:B------:R-:W-:Y:S02]  /*3e30*/  IMAD.MOV.U32 R19, RZ, RZ, 0x500 ;  /* 0x00000500ff137424 */ /* 0x000fe400078e00ff */
[----:B------:R-:W-:Y:S01]  /*3e40*/  IMAD.MOV.U32 R18, RZ, RZ, RZ ;  /* 0x000000ffff127224 */ /* 0x000fe200078e00ff */
[----:B------:R-:W-:-:S09]  /*3e50*/  UISETP.GE.U32.AND.EX UP0, UPT, UR5, URZ, UPT, UP0 ;  /* 0x000000ff0500728c */ /* 0x000fd2000bf06100 */
[----:B------:R-:W-:Y:S05]  /*3e60*/  BRA.U !UP0, `(.L_x_307) ;  /* 0x0000000508647547 */ /* 0x000fea000b800000 */
[----:B------:R-:W-:Y:S01]  /*3e70*/  IMAD.MOV.U32 R14, RZ, RZ, R10 ;  /* 0x000000ffff0e7224 */ /* 0x000fe200078e000a */
[----:B------:R-:W0:Y:S01]  /*3e80*/  LDCU.64 UR6, c[0x0][0x388] ;  /* 0x00007100ff0677ac */ /* 0x000e220008000a00 */
[----:B------:R-:W-:Y:S02]  /*3e90*/  IMAD.MOV.U32 R15, RZ, RZ, R11 ;  /* 0x000000ffff0f7224 */ /* 0x000fe400078e000b */
[----:B------:R-:W-:Y:S01]  /*3ea0*/  IMAD.MOV.U32 R21, RZ, RZ, 0x500 ;  /* 0x00000500ff157424 */ /* 0x000fe200078e00ff */
[----:B------:R-:W1:Y:S01]  /*3eb0*/  LDCU.64 UR4, c[0x0][0x398] ;  /* 0x00007300ff0477ac */ /* 0x000e620008000a00 */
[----:B------:R-:W-:-:S07]  /*3ec0*/  IMAD.MOV.U32 R19, RZ, RZ, RZ ;  /* 0x000000ffff137224 */ /* 0x000fce00078e00ff */
.L_x_310:
[----:B------:R-:W-:-:S04]  /*3ed0*/  LEA R24, P0, R21, R2, 0x3 ;  /* 0x0000000215187211 */ /* 0x000fc800078018ff */
[----:B------:R-:W-:-:S05]  /*3ee0*/  LEA.HI.X R25, R21, R3, R19, 0x3, P0 ;  /* 0x0000000315197211 */ /* 0x000fca00000f1c13 */
[----:B------:R-:W2:Y:S04]  /*3ef0*/  LDG.E.64 R12, desc[UR8][R24.64] ;  /* 0x00000008180c7981 */ /* 0x000ea8000c1e1b00 */
[----:B------:R-:W3:Y:S04]  /*3f00*/  LDG.E.64 R8, desc[UR8][R24.64+0x800] ;  /* 0x0008000818087981 */ /* 0x000ee8000c1e1b00 */
[----:B------:R-:W4:Y:S04]  /*3f10*/  LDG.E.64 R6, desc[UR8][R24.64+0x1000] ;  /* 0x0010000818067981 */ /* 0x000f28000c1e1b00 */
[----:B------:R1:W5:Y:S04]  /*3f20*/  LDG.E.64 R4, desc[UR8][R24.64+0x1800] ;  /* 0x0018000818047981 */ /* 0x000368000c1e1b00 */
[----:B------:R1:W5:Y:S01]  /*3f30*/  LDG.E.64 R10, desc[UR8][R24.64+0x2000] ;  /* 0x00200008180a7981 */ /* 0x000362000c1e1b00 */
[----:B0-----:R-:W-:Y:S01]  /*3f40*/  IADD3 R18, P0, P1, R21, UR6, R0 ;  /* 0x0000000615127c10 */ /* 0x001fe2000f91e000 */
[----:B------:R-:W-:Y:S03]  /*3f50*/  BSSY.RECONVERGENT B1, `(.L_x_308) ;  /* 0x0000027000017945 */ /* 0x000fe60003800200 */
[----:B------:R-:W-:Y:S01]  /*3f60*/  IADD3.X R20, PT, PT, R19, UR7, RZ, P0, P1 ;  /* 0x0000000713147c10 */ /* 0x000fe200087e24ff */
[----:B------:R-:W-:-:S04]  /*3f70*/  IMAD.MOV.U32 R22, RZ, RZ, R18 ;  /* 0x000000ffff167224 */ /* 0x000fc800078e0012 */
[----:B------:R-:W-:Y:S01]  /*3f80*/  IMAD.MOV.U32 R23, RZ, RZ, R20 ;  /* 0x000000ffff177224 */ /* 0x000fe200078e0014 */
[----:B--2---:R-:W-:-:S14]  /*3f90*/  DSETP.GEU.AND P2, PT, R14, R12, PT ;  /* 0x0000000c0e00722a */ /* 0x004fdc0003f4e000 */
[----:B------:R-:W-:-:S04]  /*3fa0*/  @P2 ISETP.GE.U32.AND P0, PT, R17, R22, PT ;  /* 0x000000161100220c */ /* 0x000fc80003f06070 */
[----:B------:R-:W-:-:S13]  /*3fb0*/  @P2 ISETP.GE.AND.EX P0, PT, R16, R23, PT, P0 ;  /* 0x000000171000220c */ /* 0x000fda0003f06300 */
[----:B------:R-:W-:-:S06]  /*3fc0*/  @P2 DSETP.LT.OR P0, PT, R12, R14, !P0 ;  /* 0x0000000e0c00222a */ /* 0x000fcc0004701400 */
[----:B------:R-:W-:Y:S02]  /*3fd0*/  @P2 FSEL R14, R14, R12, P0 ;  /* 0x0000000c0e0e2208 */ /* 0x000fe40000000000 */
[----:B------:R-:W-:Y:S02]  /*3fe0*/  @P2 FSEL R15, R15, R13, P0 ;  /* 0x0000000d0f0f2208 */ /* 0x000fe40000000000 */
[----:B------:R-:W-:Y:S01]  /*3ff0*/  @P2 SEL R22, R17, R22, P0 ;  /* 0x0000001611162207 */ /* 0x000fe20000000000 */
[----:B------:R-:W-:Y:S01]  /*4000*/  @P2 IMAD.MOV.U32 R12, RZ, RZ, R14 ;  /* 0x000000ffff0c2224 */ /* 0x000fe200078e000e */
[----:B------:R-:W-:Y:S01]  /*4010*/  @P2 SEL R23, R16, R23, P0 ;  /* 0x0000001710172207 */ /* 0x000fe20000000000 */
[----:B------:R-:W-:Y:S01]  /*4020*/  @P2 IMAD.MOV.U32 R13, RZ, RZ, R15 ;  /* 0x000000ffff0d2224 */ /* 0x000fe200078e000f */
[----:B------:R-:W-:-:S05]  /*4030*/  IADD3 R15, P3, PT, R18, 0x100, RZ ;  /* 0x00000100120f7810 */ /* 0x000fca0007f7e0ff */
[----:B---3--:R-:W-:Y:S01]  /*4040*/  DSETP.GEU.AND P1, PT, R12, R8, PT ;  /* 0x000000080c00722a */ /* 0x008fe20003f2e000 */
[----:B------:R-:W-:-:S13]  /*4050*/  IMAD.X R16, RZ, RZ, R20, P3 ;  /* 0x000000ffff107224 */ /* 0x000fda00018e0614 */
[----:B------:R-:W-:-:S04]  /*4060*/  @P1 ISETP.GE.U32.AND P0, PT, R22, R15, PT ;  /* 0x0000000f1600120c */ /* 0x000fc80003f06070 */
[----:B------:R-:W-:-:S13]  /*4070*/  @P1 ISETP.GE.AND.EX P0, PT, R23, R16, PT, P0 ;  /* 0x000000101700120c */ /* 0x000fda0003f06300 */
[----:B------:R-:W-:-:S06]  /*4080*/  @P1 DSETP.LT.OR P0, PT, R8, R12, !P0 ;  /* 0x0000000c0800122a */ /* 0x000fcc0004701400 */
[----:B------:R-:W-:Y:S02]  /*4090*/  @P1 FSEL R12, R12, R8, P0 ;  /* 0x000000080c0c1208 */ /* 0x000fe40000000000 */
[----:B------:R-:W-:Y:S02]  /*40a0*/  @P1 FSEL R13, R13, R9, P0 ;  /* 0x000000090d0d1208 */ /* 0x000fe40000000000 */
[----:B------:R-:W-:Y:S01]  /*40b0*/  @P1 SEL R15, R22, R15, P0 ;  /* 0x0000000f160f1207 */ /* 0x000fe20000000000 */
[----:B------:R-:W-:Y:S01]  /*40c0*/  @P1 IMAD.MOV.U32 R8, RZ, RZ, R12 ;  /* 0x000000ffff081224 */ /* 0x000fe200078e000c */
[----:B------:R-:W-:Y:S01]  /*40d0*/  IADD3 R12, P3, PT, R18, 0x200, RZ ;  /* 0x00000200120c7810 */ /* 0x000fe20007f7e0ff */
[----:B------:R-:W-:Y:S01]  /*40e0*/  @P1 IMAD.MOV.U32 R9, RZ, RZ, R13 ;  /* 0x000000ffff091224 */ /* 0x000fe200078e000d */
[----:B------:R-:W-:-:S03]  /*40f0*/  @P1 SEL R16, R23, R16, P0 ;  /* 0x0000001017101207 */ /* 0x000fc60000000000 */
[----:B------:R-:W-:Y:S02]  /*4100*/  IMAD.X R14, RZ, RZ, R20, P3 ;  /* 0x000000ffff0e7224 */ /* 0x000fe400018e0614 */
[----:B----4-:R-:W-:-:S14]  /*4110*/  DSETP.GEU.AND P2, PT, R8, R6, PT ;  /* 0x000000060800722a */ /* 0x010fdc0003f4e000 */
[----:B-1----:R-:W-:Y:S05]  /*4120*/  @!P2 BRA `(.L_x_309) ;  /* 0x000000000024a947 */ /* 0x002fea0003800000 */
[----:B------:R-:W-:-:S04]  /*4130*/  IADD3 R12, P1, PT, R18, 0x200, RZ ;  /* 0x00000200120c7810 */ /* 0x000fc80007f3e0ff */
[----:B------:R-:W-:Y:S01]  /*4140*/  ISETP.GE.U32.AND P0, PT, R15, R12, PT ;  /* 0x0000000c0f00720c */ /* 0x000fe20003f06070 */
[----:B------:R-:W-:-:S05]  /*4150*/  IMAD.X R13, RZ, RZ, R20, P1 ;  /* 0x000000ffff0d7224 */ /* 0x000fca00008e0614 */
[----:B------:R-:W-:-:S13]  /*4160*/  ISETP.GE.AND.EX P0, PT, R16, R13, PT, P0 ;  /* 0x0000000d1000720c */ /* 0x000fda0003f06300 */
[----:B------:R-:W-:-:S06]  /*4170*/  DSETP.LT.OR P0, PT, R6, R8, !P0 ;  /* 0x000000080600722a */ /* 0x000fcc0004701400 */
[----:B------:R-:W-:Y:S02]  /*4180*/  FSEL R6, R8, R6, P0 ;  /* 0x0000000608067208 */ /* 0x000fe40000000000 */
[----:B------:R-:W-:Y:S02]  /*4190*/  FSEL R7, R9, R7, P0 ;  /* 0x0000000709077208 */ /* 0x000fe40000000000 */
[----:B------:R-:W-:Y:S02]  /*41a0*/  SEL R12, R15, R12, P0 ;  /* 0x0000000c0f0c7207 */ /* 0x000fe40000000000 */
[----:B------:R-:W-:-:S07]  /*41b0*/  SEL R14, R16, R13, P0 ;  /* 0x0000000d100e7207 */ /* 0x000fce0000000000 */
.L_x_309:
[----:B------:R-:W-:Y:S05]  /*41c0*/  BSYNC.RECONVERGENT B1 ;  /* 0x0000000000017941 */ /* 0x000fea0003800200 */
.L_x_308:
[----:B-----5:R-:W-:Y:S01]  /*41d0*/  DSETP.GEU.AND P1, PT, R6, R4, PT ;  /* 0x000000040600722a */ /* 0x020fe20003f2e000 */
[C---:B------:R-:W-:Y:S02]  /*41e0*/  IADD3 R8, P0, PT, R18.reuse, 0x300, RZ ;  /* 0x0000030012087810 */ /* 0x040fe40007f1e0ff */
[----:B------:R-:W-:-:S03]  /*41f0*/  IADD3 R17, P3, PT, R18, 0x400, RZ ;  /* 0x0000040012117810 */ /* 0x000fc60007f7e0ff */
[--C-:B------:R-:W-:Y:S02]  /*4200*/  IMAD.X R9, RZ, RZ, R20.reuse, P0 ;  /* 0x000000ffff097224 */ /* 0x100fe400000e0614 */
[----:B------:R-:W-:-:S06]  /*4210*/  IMAD.X R16, RZ, RZ, R20, P3 ;  /* 0x000000ffff107224 */ /* 0x000fcc00018e0614 */
[----:B------:R-:W-:-:S04]  /*4220*/  @P1 ISETP.GE.U32.AND P0, PT, R12, R8, PT ;  /* 0x000000080c00120c */ /* 0x000fc80003f06070 */
[----:B------:R-:W-:-:S13]  /*4230*/  @P1 ISETP.GE.AND.EX P0, PT, R14, R9, PT, P0 ;  /* 0x000000090e00120c */ /* 0x000fda0003f06300 */
[----:B------:R-:W-:-:S06]  /*4240*/  @P1 DSETP.LT.OR P0, PT, R4, R6, !P0 ;  /* 0x000000060400122a */ /* 0x000fcc0004701400 */
[----:B------:R-:W-:Y:S02]  /*4250*/  @P1 FSEL R7, R7, R5, P0 ;  /* 0x0000000507071208 */ /* 0x000fe40000000000 */
[----:B------:R-:W-:Y:S02]  /*4260*/  @P1 FSEL R6, R6, R4, P0 ;  /* 0x0000000406061208 */ /* 0x000fe40000000000 */
[----:B------:R-:W-:Y:S01]  /*4270*/  @P1 SEL R8, R12, R8, P0 ;  /* 0x000000080c081207 */ /* 0x000fe20000000000 */
[----:B------:R-:W-:Y:S01]  /*4280*/  @P1 IMAD.MOV.U32 R5, RZ, RZ, R7 ;  /* 0x000000ffff051224 */ /* 0x000fe200078e0007 */
[----:B------:R-:W-:Y:S02]  /*4290*/  @P1 MOV R4, R6 ;  /* 0x0000000600041202 */ /* 0x000fe40000000f00 */
[----:B------:R-:W-:Y:S02]  /*42a0*/  @P1 SEL R9, R14, R9, P0 ;  /* 0x000000090e091207 */ /* 0x000fe40000000000 */
[----:B------:R-:W-:-:S02]  /*42b0*/  IADD3 R6, P1, PT, R21, 0xa00, RZ ;  /* 0x00000a0015067810 */ /* 0x000fc40007f3e0ff */
[----:B------:R-:W-:Y:S01]  /*42c0*/  DSETP.GEU.AND P2, PT, R4, R10, PT ;  /* 0x0000000a0400722a */ /* 0x000fe20003f4e000 */
[----:B------:R-:W-:Y:S02]  /*42d0*/  IADD3 R21, P3, PT, R21, 0x500, RZ ;  /* 0x0000050015157810 */ /* 0x000fe40007f7e0ff */
[----:B------:R-:W-:Y:S01]  /*42e0*/  ISETP.GT.U32.AND P4, PT, R6, UR4, PT ;  /* 0x0000000406007c0c */ /* 0x000fe2000bf84070 */
[--C-:B------:R-:W-:Y:S02]  /*42f0*/  IMAD.X R6, RZ, RZ, R19.reuse, P1 ;  /* 0x000000ffff067224 */ /* 0x100fe400008e0613 */
[----:B------:R-:W-:-:S03]  /*4300*/  IMAD.X R18, RZ, RZ, R19, P3 ;  /* 0x000000ffff127224 */ /* 0x000fc600018e0613 */
[----:B------:R-:W-:Y:S01]  /*4310*/  ISETP.GT.AND.EX P1, PT, R6, UR5, PT, P4 ;  /* 0x0000000506007c0c */ /* 0x000fe2000bf24340 */
[----:B------:R-:W-:-:S04]  /*4320*/  IMAD.MOV.U32 R19, RZ, RZ, R18 ;  /* 0x000000ffff137224 */ /* 0x000fc800078e0012 */
        /* <DEDUP_REMOVED lines=8> */
[----:B------:R-:W-:Y:S02]  /*43b0*/  @P2 IMAD.MOV.U32 R11, RZ, RZ, R5 ;  /* 0x000000ffff0b2224 */ /* 0x000fe400078e0005 */
[----:B------:R-:W-:Y:S02]  /*43c0*/  IMAD.MOV.U32 R14, RZ, RZ, R10 ;  /* 0x000000ffff0e7224 */ /* 0x000fe400078e000a */
[----:B------:R-:W-:Y:S01]  /*43d0*/  IMAD.MOV.U32 R15, RZ, RZ, R11 ;  /* 0x000000ffff0f7224 */ /* 0x000fe200078e000b */
[----:B------:R-:W-:Y:S06]  /*43e0*/  @!P1 BRA `(.L_x_310) ;  /* 0xfffffff800b89947 */ /* 0x000fec000383ffff */
[----:B------:R-:W-:-:S07]  /*43f0*/  IMAD.MOV.U32 R19, RZ, RZ, R21 ;  /* 0x000000ffff137224 */ /* 0x000fce00078e0015 */
.L_x_307:
[----:B------:R-:W-:-:S04]  /*4400*/  ISETP.GE.U32.AND P0, PT, R19, UR4, PT ;  /* 0x0000000413007c0c */ /* 0x000fc8000bf06070 */
[----:B------:R-:W-:-:S13]  /*4410*/  ISETP.GE.AND.EX P0, PT, R18, UR5, PT, P0 ;  /* 0x0000000512007c0c */ /* 0x000fda000bf06300 */
[----:B------:R-:W-:Y:S05]  /*4420*/  @P0 BRA `(.L_x_311) ;  /* 0x0000000800c40947 */ /* 0x000fea0003800000 */
[----:B------:R-:W-:Y:S01]  /*4430*/  IADD3 R21, PT, PT, -R19, UR4, RZ ;  /* 0x0000000413157c10 */ /* 0x000fe2000fffe1ff */
[----:B------:R-:W-:Y:S03]  /*4440*/  BSSY.RECONVERGENT B1, `(.L_x_311) ;  /* 0x00000af000017945 */ /* 0x000fe60003800200 */
[----:B------:R-:W-:-:S13]  /*4450*/  ISETP.GE.AND P0, PT, R0, R21, PT ;  /* 0x000000150000720c */ /* 0x000fda0003f06270 */
[----:B------:R-:W-:Y:S05]  /*4460*/  @P0 BRA `(.L_x_312) ;  /* 0x0000000800b00947 */ /* 0x000fea0003800000 */
[----:B------:R-:W-:Y:S01]  /*4470*/  LOP3.LUT R6, RZ, R0, RZ, 0x33, !PT ;  /* 0x00000000ff067212 */ /* 0x000fe200078e33ff */
[----:B------:R-:W-:Y:S01]  /*4480*/  BSSY.RECONVERGENT B2, `(.L_x_313) ;  /* 0x0000036000027945 */ /* 0x000fe20003800200 */
[----:B------:R-:W-:Y:S02]  /*4490*/  IMAD.MOV.U32 R12, RZ, RZ, R0 ;  /* 0x000000ffff0c7224 */ /* 0x000fe400078e0000 */
[----:B------:R-:W-:-:S04]  /*44a0*/  IADD3 R6, PT, PT, -R19, UR4, R6 ;  /* 0x0000000413067c10 */ /* 0x000fc8000fffe106 */
[----:B------:R-:W-:-:S04]  /*44b0*/  LOP3.LUT R2, R6, 0x300, RZ, 0xc0, !PT ;  /* 0x0000030006027812 */ /* 0x000fc800078ec0ff */
[----:B------:R-:W-:-:S13]  /*44c0*/  ISETP.NE.AND P0, PT, R2, 0x300, PT ;  /* 0x000003000200780c */ /* 0x000fda0003f05270 */
[----:B------:R-:W-:Y:S05]  /*44d0*/  @!P0 BRA `(.L_x_314) ;  /* 0x0000000000c08947 */ /* 0x000fea0003800000 */
[----:B------:R-:W0:Y:S01]  /*44e0*/  LDCU.64 UR10, c[0x0][0x380] ;  /* 0x00007000ff0a77ac */ /* 0x000e220008000a00 */
[----:B------:R-:W-:Y:S01]  /*44f0*/  IADD3 R9, P0, PT, R0, R19, RZ ;  /* 0x0000001300097210 */ /* 0x000fe20007f1e0ff */
[----:B------:R-:W-:Y:S01]  /*4500*/  IMAD.MOV.U32 R12, RZ, RZ, R0 ;  /* 0x000000ffff0c7224 */ /* 0x000fe200078e0000 */
[----:B------:R-:W-:-:S03]  /*4510*/  LEA.HI R2, R6, 0x1, RZ, 0x18 ;  /* 0x0000000106027811 */ /* 0x000fc600078fc0ff */
[----:B------:R-:W-:Y:S01]  /*4520*/  IMAD.X R14, RZ, RZ, R18, P0 ;  /* 0x000000ffff0e7224 */ /* 0x000fe200000e0612 */
[----:B------:R-:W-:Y:S02]  /*4530*/  LOP3.LUT R2, R2, 0x3, RZ, 0xc0, !PT ;  /* 0x0000000302027812 */ /* 0x000fe400078ec0ff */
[----:B------:R-:W-:-:S03]  /*4540*/  IADD3 R13, P0, PT, R9, UR6, RZ ;  /* 0x00000006090d7c10 */ /* 0x000fc6000ff1e0ff */
[----:B------:R-:W-:Y:S01]  /*4550*/  IMAD.MOV R7, RZ, RZ, -R2 ;  /* 0x000000ffff077224 */ /* 0x000fe200078e0a02 */
[----:B0-----:R-:W-:-:S04]  /*4560*/  LEA R8, P1, R9, UR10, 0x3 ;  /* 0x0000000a09087c11 */ /* 0x001fc8000f8218ff */
[----:B------:R-:W-:Y:S02]  /*4570*/  LEA.HI.X R9, R9, UR11, R14, 0x3, P1 ;  /* 0x0000000b09097c11 */ /* 0x000fe400088f1c0e */
[----:B------:R-:W-:-:S07]  /*4580*/  IADD3.X R14, PT, PT, R14, UR7, RZ, P0, !PT ;  /* 0x000000070e0e7c10 */ /* 0x000fce00087fe4ff */
.L_x_317:
        /* <DEDUP_REMOVED lines=31> */
.L_x_316:
[----:B------:R-:W-:Y:S05]  /*4780*/  BSYNC.RECONVERGENT B3 ;  /* 0x0000000000037941 */ /* 0x000fea0003800200 */
.L_x_315:
[----:B------:R-:W-:Y:S01]  /*4790*/  IADD3 R13, P0, PT, R13, 0x100, RZ ;  /* 0x000001000d0d7810 */ /* 0x000fe20007f1e0ff */
[----:B------:R-:W-:Y:S02]  /*47a0*/  VIADD R12, R12, 0x100 ;  /* 0x000001000c0c7836 */ /* 0x000fe40000000000 */
[----:B------:R-:W-:Y:S02]  /*47b0*/  IMAD.X R9, RZ, RZ, R9, P3 ;  /* 0x000000ffff097224 */ /* 0x000fe400018e0609 */
[----:B------:R-:W-:Y:S01]  /*47c0*/  IMAD.X R14, RZ, RZ, R14, P0 ;  /* 0x000000ffff0e7224 */ /* 0x000fe200000e060e */
[----:B------:R-:W-:Y:S07]  /*47d0*/  @P2 BRA `(.L_x_317) ;  /* 0xfffffffc006c2947 */ /* 0x000fee000383ffff */
.L_x_314:
[----:B------:R-:W-:Y:S05]  /*47e0*/  BSYNC.RECONVERGENT B2 ;  /* 0x0000000000027941 */ /* 0x000fea0003800200 */
.L_x_313:
[----:B------:R-:W-:-:S13]  /*47f0*/  ISETP.GE.U32.AND P0, PT, R6, 0x300, PT ;  /* 0x000003000600780c */ /* 0x000fda0003f06070 */
[----:B------:R-:W-:Y:S05]  /*4800*/  @!P0 BRA `(.L_x_312) ;  /* 0x0000000400c88947 */ /* 0x000fea0003800000 */
[----:B------:R-:W0:Y:S01]  /*4810*/  LDC.64 R8, c[0x0][0x380] ;  /* 0x0000e000ff087b82 */ /* 0x000e220000000a00 */
[----:B------:R-:W-:-:S07]  /*4820*/  VIADD R20, R12, 0x200 ;  /* 0x000002000c147836 */ /* 0x000fce0000000000 */
[----:B------:R-:W1:Y:S02]  /*4830*/  LDC.64 R6, c[0x0][0x388] ;  /* 0x0000e200ff067b82 */ /* 0x000e640000000a00 */
.L_x_326:
        /* <DEDUP_REMOVED lines=13> */
[----:B------:R-:W-:Y:S01]  /*4910*/  MOV R2, R14 ;  /* 0x0000000e00027202 */ /* 0x000fe20000000f00 */
[----:B------:R-:W-:-:S12]  /*4920*/  IMAD.MOV.U32 R3, RZ, RZ, R15 ;  /* 0x000000ffff037224 */ /* 0x000fd800078e000f */
        /* <DEDUP_REMOVED lines=15> */
.L_x_319:
[----:B------:R-:W-:Y:S05]  /*4a20*/  BSYNC.RECONVERGENT B2 ;  /* 0x0000000000027941 */ /* 0x000fea0003800200 */
.L_x_318:
        /* <DEDUP_REMOVED lines=26> */
.L_x_321:
[----:B------:R-:W-:Y:S05]  /*4bd0*/  BSYNC.RECONVERGENT B2 ;  /* 0x0000000000027941 */ /* 0x000fea0003800200 */
.L_x_320:
[----:B------:R-:W-:Y:S01]  /*4be0*/  DSETP.GEU.AND P0, PT, R16, R10, PT ;  /* 0x0000000a1000722a */ /* 0x000fe20003f0e000 */
[CC--:B------:R-:W-:Y:S01]  /*4bf0*/  IADD3 R13, P1, P4, R19.reuse, R6.reuse, R20 ;  /* 0x00000006130d7210 */ /* 0x0c0fe20007c3e014 */
[----:B------:R-:W-:Y:S01]  /*4c00*/  VIADD R4, R20, 0x100 ;  /* 0x0000010014047836 */ /* 0x000fe20000000000 */
[----:B------:R-:W-:Y:S01]  /*4c10*/  BSSY.RECONVERGENT B2, `(.L_x_322) ;  /* 0x0000016000027945 */ /* 0x000fe20003800200 */
[----:B------:R-:W-:Y:S01]  /*4c20*/  IMAD.MOV.U32 R2, RZ, RZ, R10 ;  /* 0x000000ffff027224 */ /* 0x000fe200078e000a */
[----:B------:R-:W-:Y:S01]  /*4c30*/  IADD3.X R22, PT, PT, R18, R7, RZ, P1, P4 ;  /* 0x0000000712167210 */ /* 0x000fe20000fe84ff */
[----:B------:R-:W-:Y:S01]  /*4c40*/  IMAD.MOV.U32 R5, RZ, RZ, R13 ;  /* 0x000000ffff057224 */ /* 0x000fe200078e000d */
[----:B------:R-:W-:Y:S01]  /*4c50*/  IADD3 R4, P2, P3, R19, R6, R4 ;  /* 0x0000000613047210 */ /* 0x000fe20007b5e004 */
        /* <DEDUP_REMOVED lines=17> */
.L_x_323:
[----:B------:R-:W-:Y:S05]  /*4d70*/  BSYNC.RECONVERGENT B2 ;  /* 0x0000000000027941 */ /* 0x000fea0003800200 */
.L_x_322:
[----:B------:R-:W-:Y:S01]  /*4d80*/  DSETP.GEU.AND P0, PT, R2, R14, PT ;  /* 0x0000000e0200722a */ /* 0x000fe20003f0e000 */
[----:B------:R-:W-:Y:S01]  /*4d90*/  IADD3.X R13, PT, PT, R18, R7, RZ, P2, P3 ;  /* 0x00000007120d7210 */ /* 0x000fe200017e64ff */
        /* <DEDUP_REMOVED lines=20> */
.L_x_325:
[----:B------:R-:W-:Y:S05]  /*4ee0*/  BSYNC.RECONVERGENT B2 ;  /* 0x0000000000027941 */ /* 0x000fea0003800200 */
.L_x_324:
[C---:B------:R-:W-:Y:S02]  /*4ef0*/  VIADD R2, R20.reuse, 0x200 ;  /* 0x0000020014027836 */ /* 0x040fe40000000000 */
[----:B------:R-:W-:-:S03]  /*4f00*/  VIADD R20, R20, 0x400 ;  /* 0x0000040014147836 */ /* 0x000fc60000000000 */
[----:B------:R-:W-:-:S13]  /*4f10*/  ISETP.GE.AND P0, PT, R2, R21, PT ;  /* 0x000000150200720c */ /* 0x000fda0003f06270 */
[----:B------:R-:W-:Y:S05]  /*4f20*/  @!P0 BRA `(.L_x_326) ;  /* 0xfffffff800448947 */ /* 0x000fea000383ffff */
.L_x_312:
[----:B------:R-:W-:Y:S05]  /*4f30*/  BSYNC.RECONVERGENT B1 ;  /* 0x0000000000017941 */ /* 0x000fea0003800200 */
.L_x_311:
        /* <DEDUP_REMOVED lines=13> */
[----:B------:R-:W-:Y:S01]  /*5010*/  MOV R12, R6 ;  /* 0x00000006000c7202 */ /* 0x000fe20000000f00 */
[----:B------:R-:W-:Y:S02]  /*5020*/  IMAD.MOV.U32 R13, RZ, RZ, R7 ;  /* 0x000000ffff0d7224 */ /* 0x000fe400078e0007 */
        /* <DEDUP_REMOVED lines=17> */
.L_x_328:
[----:B------:R-:W-:Y:S05]  /*5140*/  BSYNC.RECONVERGENT B1 ;  /* 0x0000000000017941 */ /* 0x000fea0003800200 */
.L_x_327:
        /* <DEDUP_REMOVED lines=31> */
.L_x_330:
[----:B------:R-:W-:Y:S05]  /*5340*/  BSYNC.RECONVERGENT B1 ;  /* 0x0000000000017941 */ /* 0x000fea0003800200 */
.L_x_329:
        /* <DEDUP_REMOVED lines=31> */
.L_x_332:
[----:B------:R-:W-:Y:S05]  /*5540*/  BSYNC.RECONVERGENT B1 ;  /* 0x0000000000017941 */ /* 0x000fea0003800200 */
.L_x_331:
[----:B------:R-:W-:Y:S01]  /*5550*/  ISETP.GT.AND P0, PT, R8, 0x17, PT ;  /* 0x000000170800780c */ /* 0x000fe20003f04270 */
[----:B-1----:R1:W1:Y:S01]  /*5560*/  SHFL.DOWN PT, R6, R2, 0x8, 0x1f ;  /* 0x09001f0002067f89 */ /* 0x00226200000e0000 */
[----:B------:R-:W-:Y:S01]  /*5570*/  BSSY.RECONVERGENT B1, `(.L_x_333) ;  /* 0x000001d000017945 */ /* 0x000fe20003800200 */
[----:B--2---:R-:W-:Y:S02]  /*5580*/  IMAD.MOV.U32 R9, RZ, RZ, R11 ;  /* 0x000000ffff097224 */ /* 0x004fe400078e000b */
[----:B---3--:R2:W3:Y:S01]  /*5590*/  SHFL.DOWN PT, R7, R3, 0x8, 0x1f ;  /* 0x09001f0003077f89 */ /* 0x0084e200000e0000 */
[----:B------:R-:W-:Y:S02]  /*55a0*/  IMAD.MOV.U32 R10, RZ, RZ, R12 ;  /* 0x000000ffff0a7224 */ /* 0x000fe400078e000c */
[----:B------:R-:W-:Y:S01]  /*55b0*/  IMAD.MOV.U32 R4, RZ, RZ, R2 ;  /* 0x000000ffff047224 */ /* 0x000fe200078e0002 */
[----:B0-----:R2:W0:Y:S01]  /*55c0*/  SHFL.DOWN PT, R14, R11, 0x8, 0x1f ;  /* 0x09001f000b0e7f89 */ /* 0x00142200000e0000 */
[----:B------:R-:W-:-:S03]  /*55d0*/  IMAD.MOV.U32 R5, RZ, RZ, R3 ;  /* 0x000000ffff057224 */ /* 0x000fc600078e0003 */
[----:B----4-:R2:W4:Y:S01]  /*55e0*/  SHFL.DOWN PT, R13, R12, 0x8, 0x1f ;  /* 0x09001f000c0d7f89 */ /* 0x01052200000e0000 */
[----:B------:R-:W-:Y:S05]  /*55f0*/  @P0 BRA `(.L_x_334) ;  /* 0x0000000000500947 */ /* 0x000fea0003800000 */
[----:B-1-3--:R-:W-:Y:S01]  /*5600*/  DSETP.GEU.AND P0, PT, R2, R6, PT ;  /* 0x000000060200722a */ /* 0x00afe20003f0e000 */
[----:B0-----:R-:W-:Y:S01]  /*5610*/  IMAD.MOV.U32 R9, RZ, RZ, R14 ;  /* 0x000000ffff097224 */ /* 0x001fe200078e000e */
        /* <DEDUP_REMOVED lines=18> */
.L_x_334:
[----:B------:R-:W-:Y:S05]  /*5740*/  BSYNC.RECONVERGENT B1 ;  /* 0x0000000000017941 */ /* 0x000fea0003800200 */
.L_x_333:
        /* <DEDUP_REMOVED lines=8> */
[----:B----4-:R-:W-:-:S03]  /*57d0*/  IMAD.MOV.U32 R13, RZ, RZ, R5 ;  /* 0x000000ffff0d7224 */ /* 0x010fc600078e0005 */
[----:B---3--:R3:W4:Y:S01]  /*57e0*/  SHFL.DOWN PT, R7, R10, 0x10, 0x1f ;  /* 0x0a001f000a077f89 */ /* 0x00872200000e0000 */
[----:B------:R-:W-:Y:S05]  /*57f0*/  @P0 BRA `(.L_x_336) ;  /* 0x0000000000500947 */ /* 0x000fea0003800000 */
[----:B-12---:R-:W-:Y:S01]  /*5800*/  DSETP.GEU.AND P0, PT, R4, R2, PT ;  /* 0x000000020400722a */ /* 0x006fe20003f0e000 */
        /* <DEDUP_REMOVED lines=19> */
.L_x_336:
[----:B------:R-:W-:Y:S05]  /*5940*/  BSYNC.RECONVERGENT B1 ;  /* 0x0000000000017941 */ /* 0x000fea0003800200 */
.L_x_335:
[----:B------:R-:W-:Y:S01]  /*5950*/  ISETP.NE.AND P0, PT, R8, RZ, PT ;  /* 0x000000ff0800720c */ /* 0x000fe20003f05270 */
[----:B------:R-:W-:-:S12]  /*5960*/  BSSY.RECONVERGENT B1, `(.L_x_337) ;  /* 0x000000a000017945 */ /* 0x000fd80003800200 */
[----:B------:R-:W-:Y:S05]  /*5970*/  @P0 BRA `(.L_x_338) ;  /* 0x0000000000200947 */ /* 0x000fea0003800000 */
[----:B-1----:R-:W1:Y:S01]  /*5980*/  S2R R4, SR_CgaCtaId ;  /* 0x0000000000047919 */ /* 0x002e620000008800 */
[----:B--2---:R-:W-:Y:S02]  /*5990*/  MOV R3, 0x400 ;  /* 0x0000040000037802 */ /* 0x004fe40000000f00 */
[----:B------:R-:W-:-:S04]  /*59a0*/  SHF.R.U32.HI R2, RZ, 0x1, R0 ;  /* 0x00000001ff027819 */ /* 0x000fc80000011600 */
[----:B------:R-:W-:Y:S02]  /*59b0*/  LOP3.LUT R2, R2, 0x1f0, RZ, 0xc0, !PT ;  /* 0x000001f002027812 */ /* 0x000fe400078ec0ff */
[----:B-1----:R-:W-:-:S05]  /*59c0*/  LEA R3, R4, R3, 0x18 ;  /* 0x0000000304037211 */ /* 0x002fca00078ec0ff */
[----:B------:R-:W-:-:S05]  /*59d0*/  IMAD.IADD R3, R2, 0x1, R3 ;  /* 0x0000000102037824 */ /* 0x000fca00078e0203 */
[----:B------:R1:W-:Y:S04]  /*59e0*/  STS.64 [R3+0x10], R14 ;  /* 0x0000100e03007388 */ /* 0x0003e80000000a00 */
[----:B------:R1:W-:Y:S02]  /*59f0*/  STS.64 [R3+0x8], R12 ;  /* 0x0000080c03007388 */ /* 0x0003e40000000a00 */
.L_x_338:
[----:B------:R-:W-:Y:S05]  /*5a00*/  BSYNC.RECONVERGENT B1 ;  /* 0x0000000000017941 */ /* 0x000fea0003800200 */
.L_x_337:
[----:B------:R-:W-:Y:S01]  /*5a10*/  BAR.SYNC.DEFER_BLOCKING 0x0 ;  /* 0x0000000000007b1d */ /* 0x000fe20000010000 */
[----:B------:R-:W-:-:S13]  /*5a20*/  ISETP.NE.AND P1, PT, R0, RZ, PT ;  /* 0x000000ff0000720c */ /* 0x000fda0003f25270 */
[----:B------:R-:W-:Y:S05]  /*5a30*/  @P1 BRA `(.L_x_268) ;  /* 0x00000008008c1947 */ /* 0x000fea0003800000 */
[----:B-12---:R-:W1:Y:S01]  /*5a40*/  S2R R3, SR_CgaCtaId ;  /* 0x0000000000037919 */ /* 0x006e620000008800 */
[----:B------:R-:W-:Y:S01]  /*5a50*/  MOV R0, 0x400 ;  /* 0x0000040000007802 */ /* 0x000fe20000000f00 */
[----:B------:R-:W-:Y:S03]  /*5a60*/  BSSY.RECONVERGENT B1, `(.L_x_339) ;  /* 0x000001a000017945 */ /* 0x000fe60003800200 */
[----:B-1----:R-:W-:-:S05]  /*5a70*/  LEA R0, R3, R0, 0x18 ;  /* 0x0000000003007211 */ /* 0x002fca00078ec0ff */
[----:B------:R-:W1:Y:S04]  /*5a80*/  LDS.64 R16, [R0+0x18] ;  /* 0x0000180000107984 */ /* 0x000e680000000a00 */
[----:B0---4-:R-:W0:Y:S04]  /*5a90*/  LDS.128 R4, [R0+0x20] ;  /* 0x0000200000047984 */ /* 0x011e280000000c00 */
[----:B------:R2:W4:Y:S04]  /*5aa0*/  LDS.64 R2, [R0+0x80] ;  /* 0x0000800000027984 */ /* 0x0005280000000a00 */
[----:B---3--:R2:W3:Y:S01]  /*5ab0*/  LDS.128 R8, [R0+0x30] ;  /* 0x0000300000087984 */ /* 0x0084e20000000c00 */
        /* <DEDUP_REMOVED lines=20> */
.L_x_340:
[----:B------:R-:W-:Y:S05]  /*5c00*/  BSYNC.RECONVERGENT B1 ;  /* 0x0000000000017941 */ /* 0x000fea0003800200 */
.L_x_339:
        /* <DEDUP_REMOVED lines=23> */
.L_x_342:
[----:B------:R-:W-:Y:S05]  /*5d80*/  BSYNC.RECONVERGENT B1 ;  /* 0x0000000000017941 */ /* 0x000fea0003800200 */
.L_x_341:
[----:B------:R-:W-:Y:S01]  /*5d90*/  DSETP.GEU.AND P0, PT, R4, R10, PT ;  /* 0x0000000a0400722a */ /* 0x000fe20003f0e000 */
[----:B------:R-:W-:Y:S01]  /*5da0*/  BSSY.RECONVERGENT B1, `(.L_x_343) ;  /* 0x0000014000017945 */ /* 0x000fe20003800200 */
[----:B------:R-:W-:Y:S01]  /*5db0*/  IMAD.MOV.U32 R20, RZ, RZ, R10 ;  /* 0x000000ffff147224 */ /* 0x000fe200078e000a */
[----:B-1----:R-:W-:Y:S01]  /*5dc0*/  MOV R23, R13 ;  /* 0x0000000d00177202 */ /* 0x002fe20000000f00 */
[----:B------:R-:W-:Y:S02]  /*5dd0*/  IMAD.MOV.U32 R21, RZ, RZ, R11 ;  /* 0x000000ffff157224 */ /* 0x000fe400078e000b */
        /* <DEDUP_REMOVED lines=16> */
.L_x_344:
[----:B------:R-:W-:Y:S05]  /*5ee0*/  BSYNC.RECONVERGENT B1 ;  /* 0x0000000000017941 */ /* 0x000fea0003800200 */
.L_x_343:
        /* <DEDUP_REMOVED lines=23> */
.L_x_346:
[----:B------:R-:W-:Y:S05]  /*6060*/  BSYNC.RECONVERGENT B1 ;  /* 0x0000000000017941 */ /* 0x000fea0003800200 */
.L_x_345:
        /* <DEDUP_REMOVED lines=21> */
.L_x_348:
[----:B------:R-:W-:Y:S05]  /*61c0*/  BSYNC.RECONVERGENT B1 ;  /* 0x0000000000017941 */ /* 0x000fea0003800200 */
.L_x_347:
        /* <DEDUP_REMOVED lines=21> */
.L_x_350:
[----:B------:R-:W-:Y:S05]  /*6320*/  BSYNC.RECONVERGENT B1 ;  /* 0x0000000000017941 */ /* 0x000fea0003800200 */
.L_x_349:
        /* <DEDUP_REMOVED lines=20> */
.L_x_268:
[----:B------:R-:W-:Y:S05]  /*6470*/  BSYNC.RECONVERGENT B0 ;  /* 0x0000000000007941 */ /* 0x000fea0003800200 */
.L_x_235:
[----:B------:R-:W-:Y:S05]  /*6480*/  @P1 EXIT ;  /* 0x000000000000194d */ /* 0x000fea0003800000 */
[----:B0123--:R-:W0:Y:S02]  /*6490*/  LDC.64 R2, c[0x0][0x390] ;  /* 0x0000e400ff027b82 */ /* 0x00fe240000000a00 */
[----:B0-----:R-:W-:Y:S04]  /*64a0*/  STG.E.64 desc[UR8][R2.64], R12 ;  /* 0x0000000c02007986 */ /* 0x001fe8000c101b08 */
[----:B------:R-:W-:Y:S01]  /*64b0*/  STG.E.64 desc[UR8][R2.64+0x8], R14 ;  /* 0x0000080e02007986 */ /* 0x000fe2000c101b08 */
[----:B------:R-:W-:Y:S05]  /*64c0*/  EXIT ;  /* 0x000000000000794d */ /* 0x000fea0003800000 */
.L_x_351:
        /* <DEDUP_REMOVED lines=11> */
.L_x_714:


//--------------------- .text._ZN6thrust24THRUST_300001_SM_1000_NS8cuda_cub4core6detail13_kernel_agentINS1_8__reduce11ReduceAgentIPN4cuda3std3__45tupleIJdlEEESC_SB_iNS1_9__extrema9arg_max_fIdlNS9_4lessIdEEEEEEJSC_SC_iSH_EEEvDpT0_ --------------------------
	.section	.text._ZN6thrust24THRUST_300001_SM_1000_NS8cuda_cub4core6detail13_kernel_agentINS1_8__reduce11ReduceAgentIPN4cuda3std3__45tupleIJdlEEESC_SB_iNS1_9__extrema9arg_max_fIdlNS9_4lessIdEEEEEEJSC_SC_iSH_EEEvDpT0_,"ax",@progbits
	.align	128
        .global         _ZN6thrust24THRUST_300001_SM_1000_NS8cuda_cub4core6detail13_kernel_agentINS1_8__reduce11ReduceAgentIPN4cuda3std3__45tupleIJdlEEESC_SB_iNS1_9__extrema9arg_max_fIdlNS9_4lessIdEEEEEEJSC_SC_iSH_EEEvDpT0_
        .type           _ZN6thrust24THRUST_300001_SM_1000_NS8cuda_cub4core6detail13_kernel_agentINS1_8__reduce11ReduceAgentIPN4cuda3std3__45tupleIJdlEEESC_SB_iNS1_9__extrema9arg_max_fIdlNS9_4lessIdEEEEEEJSC_SC_iSH_EEEvDpT0_,@function
        .size           _ZN6thrust24THRUST_300001_SM_1000_NS8cuda_cub4core6detail13_kernel_agentINS1_8__reduce11ReduceAgentIPN4cuda3std3__45tupleIJdlEEESC_SB_iNS1_9__extrema9arg_max_fIdlNS9_4lessIdEEEEEEJSC_SC_iSH_EEEvDpT0_,(.L_x_715 - _ZN6thrust24THRUST_300001_SM_1000_NS8cuda_cub4core6detail13_kernel_agentINS1_8__reduce11ReduceAgentIPN4cuda3std3__45tupleIJdlEEESC_SB_iNS1_9__extrema9arg_max_fIdlNS9_4lessIdEEEEEEJSC_SC_iSH_EEEvDpT0_)
        .other          _ZN6thrust24THRUST_300001_SM_1000_NS8cuda_cub4core6detail13_kernel_agentINS1_8__reduce11ReduceAgentIPN4cuda3std3__45tupleIJdlEEESC_SB_iNS1_9__extrema9arg_max_fIdlNS9_4lessIdEEEEEEJSC_SC_iSH_EEEvDpT0_,@"STO_CUDA_ENTRY STV_DEFAULT"
_ZN6thrust24THRUST_300001_SM_1000_NS8cuda_cub4core6detail13_kernel_agentINS1_8__reduce11ReduceAgentIPN4cuda3std3__45tupleIJdlEEESC_SB_iNS1_9__extrema9arg_max_fIdlNS9_4lessIdEEEEEEJSC_SC_iSH_EEEvDpT0_:
.text._ZN6thrust24THRUST_300001_SM_1000_NS8cuda_cub4core6detail13_kernel_agentINS1_8__reduce11ReduceAgentIPN4cuda3std3__45tupleIJdlEEESC_SB_iNS1_9__extrema9arg_max_fIdlNS9_4lessIdEEEEEEJSC_SC_iSH_EEEvDpT0_:
        /* <DEDUP_REMOVED lines=21> */
.L_x_355:
[----:B0-----:R-:W-:Y:S05]  /*0150*/  BSYNC.RECONVERGENT B1 ;  /* 0x0000000000017941 */ /* 0x001fea0003800200 */
.L_x_354:
        /* <DEDUP_REMOVED lines=15> */
.L_x_362:
        /* <DEDUP_REMOVED lines=31> */
.L_x_361:
[----:B------:R-:W-:Y:S05]  /*0440*/  BSYNC.RECONVERGENT B3 ;  /* 0x0000000000037941 */ /* 0x000fea0003800200 */
.L_x_360:
[----:B------:R-:W-:Y:S02]  /*0450*/  IMAD.X R3, RZ, RZ, R3, P3 ;  /* 0x000000ffff037224 */ /* 0x000fe400018e0603 */
[----:B------:R-:W-:Y:S01]  /*0460*/  VIADD R19, R19, 0x100 ;  /* 0x0000010013137836 */ /* 0x000fe20000000000 */
[----:B------:R-:W-:Y:S06]  /*0470*/  @P2 BRA `(.L_x_362) ;  /* 0xfffffffc00742947 */ /* 0x000fec000383ffff */
.L_x_359:
[----:B------:R-:W-:Y:S05]  /*0480*/  BSYNC.RECONVERGENT B2 ;  /* 0x0000000000027941 */ /* 0x000fea0003800200 */
.L_x_358:
[----:B------:R-:W0:Y:S01]  /*0490*/  LDC.64 R8, c[0x0][0x380] ;  /* 0x0000e000ff087b82 */ /* 0x000e220000000a00 */
[----:B------:R-:W-:-:S13]  /*04a0*/  ISETP.GE.U32.AND P0, PT, R4, 0x300, PT ;  /* 0x000003000400780c */ /* 0x000fda0003f06070 */
[----:B------:R-:W-:Y:S05]  /*04b0*/  @!P0 BRA `(.L_x_357) ;  /* 0x0000000400908947 */ /* 0x000fea0003800000 */
.L_x_371:
        /* <DEDUP_REMOVED lines=13> */
[----:B------:R-:W-:Y:S01]  /*0590*/  IMAD.MOV.U32 R23, RZ, RZ, R12 ;  /* 0x000000ffff177224 */ /* 0x000fe200078e000c */
[----:B------:R-:W-:Y:S01]  /*05a0*/  MOV R25, R13 ;  /* 0x0000000d00197202 */ /* 0x000fe20000000f00 */
[----:B------:R-:W-:Y:S02]  /*05b0*/  IMAD.MOV.U32 R2, RZ, RZ, R14 ;  /* 0x000000ffff027224 */ /* 0x000fe400078e000e */
[----:B------:R-:W-:-:S09]  /*05c0*/  IMAD.MOV.U32 R3, RZ, RZ, R15 ;  /* 0x000000ffff037224 */ /* 0x000fd200078e000f */
        /* <DEDUP_REMOVED lines=9> */
.L_x_364:
[----:B------:R-:W-:Y:S05]  /*0660*/  BSYNC.RECONVERGENT B2 ;  /* 0x0000000000027941 */ /* 0x000fea0003800200 */
.L_x_363:
        /* <DEDUP_REMOVED lines=25> */
.L_x_366:
[----:B------:R-:W-:Y:S05]  /*0800*/  BSYNC.RECONVERGENT B2 ;  /* 0x0000000000027941 */ /* 0x000fea0003800200 */
.L_x_365:
        /* <DEDUP_REMOVED lines=21> */
.L_x_368:
[----:B------:R-:W-:Y:S05]  /*0960*/  BSYNC.RECONVERGENT B2 ;  /* 0x0000000000027941 */ /* 0x000fea0003800200 */
.L_x_367:
        /* <DEDUP_REMOVED lines=8> */
[----:B------:R-:W-:Y:S01]  /*09f0*/  IMAD.MOV.U32 R14, RZ, RZ, R2 ;  /* 0x000000ffff0e7224 */ /* 0x000fe200078e0002 */
[----:B------:R-:W-:Y:S01]  /*0a00*/  MOV R13, R7 ;  /* 0x00000007000d7202 */ /* 0x000fe20000000f00 */
[----:B------:R-:W-:Y:S02]  /*0a10*/  IMAD.MOV.U32 R15, RZ, RZ, R3 ;  /* 0x000000ffff0f7224 */ /* 0x000fe400078e0003 */
[----:B------:R-:W-:-:S09]  /*0a20*/  IMAD.MOV.U32 R12, RZ, RZ, R5 ;  /* 0x000000ffff0c7224 */ /* 0x000fd200078e0005 */
        /* <DEDUP_REMOVED lines=9> */
.L_x_370:
[----:B------:R-:W-:Y:S05]  /*0ac0*/  BSYNC.RECONVERGENT B2 ;  /* 0x0000000000027941 */ /* 0x000fea0003800200 */
.L_x_369:
[----:B------:R-:W-:-:S05]  /*0ad0*/  VIADD R19, R19, 0x400 ;  /* 0x0000040013137836 */ /* 0x000fca0000000000 */
[----:B------:R-:W-:-:S13]  /*0ae0*/  ISETP.GE.AND P0, PT, R19, UR5, PT ;  /* 0x0000000513007c0c */ /* 0x000fda000bf06270 */
[----:B------:R-:W-:Y:S05]  /*0af0*/  @!P0 BRA `(.L_x_371) ;  /* 0xfffffff800708947 */ /* 0x000fea000383ffff */
.L_x_357:
[----:B------:R-:W-:Y:S05]  /*0b00*/  BSYNC.RECONVERGENT B1 ;  /* 0x0000000000017941 */ /* 0x000fea0003800200 */
.L_x_356:
        /* <DEDUP_REMOVED lines=35> */
.L_x_374:
[----:B------:R-:W-:Y:S05]  /*0d40*/  BSYNC.RECONVERGENT B1 ;  /* 0x0000000000017941 */ /* 0x000fea0003800200 */
.L_x_373:
        /* <DEDUP_REMOVED lines=31> */
.L_x_376:
[----:B------:R-:W-:Y:S05]  /*0f40*/  BSYNC.RECONVERGENT B1 ;  /* 0x0000000000017941 */ /* 0x000fea0003800200 */
.L_x_375:
        /* <DEDUP_REMOVED lines=31> */
.L_x_378:
[----:B------:R-:W-:Y:S05]  /*1140*/  BSYNC.RECONVERGENT B1 ;  /* 0x0000000000017941 */ /* 0x000fea0003800200 */
.L_x_377:
        /* <DEDUP_REMOVED lines=31> */
.L_x_380:
[----:B------:R-:W-:Y:S05]  /*1340*/  BSYNC.RECONVERGENT B1 ;  /* 0x0000000000017941 */ /* 0x000fea0003800200 */
.L_x_379:
[----:B------:R-:W-:Y:S01]  /*1350*/  ISETP.GT.AND P0, PT, R9, 0xf, PT ;  /* 0x0000000f0900780c */ /* 0x000fe20003f04270 */
[----:B-1----:R1:W1:Y:S01]  /*1360*/  SHFL.DOWN PT, R6, R4, 0x10, 0x1f ;  /* 0x0a001f0004067f89 */ /* 0x00226200000e0000 */
[----:B------:R-:W-:Y:S01]  /*1370*/  BSSY.RECONVERGENT B1, `(.L_x_381) ;  /* 0x000001d000017945 */ /* 0x000fe20003800200 */
[----:B0-----:R-:W-:Y:S01]  /*1380*/  MOV R14, R8 ;  /* 0x00000008000e7202 */ /* 0x001fe20000000f00 */
[----:B----4-:R-:W-:Y:S01]  /*1390*/  IMAD.MOV.U32 R15, RZ, RZ, R10 ;  /* 0x000000ffff0f7224 */ /* 0x010fe200078e000a */
[----:B--2---:R0:W2:Y:S01]  /*13a0*/  SHFL.DOWN PT, R7, R5, 0x10, 0x1f ;  /* 0x0a001f0005077f89 */ /* 0x0040a200000e0000 */
[----:B------:R-:W-:Y:S02]  /*13b0*/  IMAD.MOV.U32 R2, RZ, RZ, R4 ;  /* 0x000000ffff027224 */ /* 0x000fe400078e0004 */
[----:B------:R-:W-:Y:S01]  /*13c0*/  IMAD.MOV.U32 R3, RZ, RZ, R5 ;  /* 0x000000ffff037224 */ /* 0x000fe200078e0005 */
[----:B------:R0:W4:Y:S04]  /*13d0*/  SHFL.DOWN PT, R11, R8, 0x10, 0x1f ;  /* 0x0a001f00080b7f89 */ /* 0x00012800000e0000 */
[----:B------:R0:W0:Y:S01]  /*13e0*/  SHFL.DOWN PT, R13, R10, 0x10, 0x1f ;  /* 0x0a001f000a0d7f89 */ /* 0x00002200000e0000 */
[----:B------:R-:W-:Y:S05]  /*13f0*/  @P0 BRA `(.L_x_382) ;  /* 0x0000000000500947 */ /* 0x000fea0003800000 */
[----:B-12---:R-:W-:Y:S01]  /*1400*/  DSETP.GEU.AND P0, PT, R4, R6, PT ;  /* 0x000000060400722a */ /* 0x006fe20003f0e000 */
        /* <DEDUP_REMOVED lines=19> */
.L_x_382:
[----:B------:R-:W-:Y:S05]  /*1540*/  BSYNC.RECONVERGENT B1 ;  /* 0x0000000000017941 */ /* 0x000fea0003800200 */
.L_x_381:
        /* <DEDUP_REMOVED lines=11> */
.L_x_384:
[----:B------:R-:W-:Y:S05]  /*1600*/  BSYNC.RECONVERGENT B1 ;  /* 0x0000000000017941 */ /* 0x000fea0003800200 */
.L_x_383:
        /* <DEDUP_REMOVED lines=8> */
[----:B-12---:R-:W1:Y:S04]  /*1690*/  LDS.128 R4, [R0+0x20] ;  /* 0x0000200000047984 */ /* 0x006e680000000c00 */
[----:B---3--:R2:W3:Y:S04]  /*16a0*/  LDS.64 R12, [R0+0x80] ;  /* 0x00008000000c7984 */ /* 0x0084e80000000a00 */
[----:B----4-:R2:W4:Y:S01]  /*16b0*/  LDS.128 R8, [R0+0x30] ;  /* 0x0000300000087984 */ /* 0x0105220000000c00 */
        /* <DEDUP_REMOVED lines=20> */
.L_x_387:
[----:B------:R-:W-:Y:S05]  /*1800*/  BSYNC.RECONVERGENT B1 ;  /* 0x0000000000017941 */ /* 0x000fea0003800200 */
.L_x_386:
        /* <DEDUP_REMOVED lines=10> */
[----:B------:R-:W-:Y:S01]  /*18b0*/  MOV R15, R26 ;  /* 0x0000001a000f7202 */ /* 0x000fe20000000f00 */
[----:B------:R-:W-:Y:S02]  /*18c0*/  IMAD.MOV.U32 R29, RZ, RZ, R27 ;  /* 0x000000ffff1d7224 */ /* 0x000fe400078e001b */
[----:B------:R-:W-:Y:S02]  /*18d0*/  IMAD.MOV.U32 R4, RZ, RZ, R24 ;  /* 0x000000ffff047224 */ /* 0x000fe400078e0018 */
[----:B------:R-:W-:-:S08]  /*18e0*/  IMAD.MOV.U32 R5, RZ, RZ, R25 ;  /* 0x000000ffff057224 */ /* 0x000fd000078e0019 */
        /* <DEDUP_REMOVED lines=9> */
.L_x_389:
[----:B------:R-:W-:Y:S05]  /*1980*/  BSYNC.RECONVERGENT B1 ;  /* 0x0000000000017941 */ /* 0x000fea0003800200 */
.L_x_388:
        /* <DEDUP_REMOVED lines=21> */
.L_x_391:
[----:B------:R-:W-:Y:S05]  /*1ae0*/  BSYNC.RECONVERGENT B1 ;  /* 0x0000000000017941 */ /* 0x000fea0003800200 */
.L_x_390:
        /* <DEDUP_REMOVED lines=23> */
.L_x_393:
[----:B------:R-:W-:Y:S05]  /*1c60*/  BSYNC.RECONVERGENT B1 ;  /* 0x0000000000017941 */ /* 0x000fea0003800200 */
.L_x_392:
        /* <DEDUP_REMOVED lines=21> */
.L_x_395:
[----:B------:R-:W-:Y:S05]  /*1dc0*/  BSYNC.RECONVERGENT B1 ;  /* 0x0000000000017941 */ /* 0x000fea0003800200 */
.L_x_394:
        /* <DEDUP_REMOVED lines=21> */
.L_x_397:
[----:B------:R-:W-:Y:S05]  /*1f20*/  BSYNC.RECONVERGENT B1 ;  /* 0x0000000000017941 */ /* 0x000fea0003800200 */
.L_x_396:
        /* <DEDUP_REMOVED lines=21> */
.L_x_372:
[----:B------:R-:W2:Y:S01]  /*2080*/  S2R R4, SR_LANEID ;  /* 0x0000000000047919 */ /* 0x000ea20000000000 */
[----:B-1----:R-:W-:Y:S01]  /*2090*/  LOP3.LUT R2, R0, 0x3e0, RZ, 0xc0, !PT ;  /* 0x000003e000027812 */ /* 0x002fe200078ec0ff */
[----:B------:R-:W-:Y:S01]  /*20a0*/  BSSY.RECONVERGENT B1, `(.L_x_398) ;  /* 0x0000024000017945 */ /* 0x000fe20003800200 */
[----:B-----5:R-:W-:Y:S02]  /*20b0*/  IMAD.MOV.U32 R16, RZ, RZ, R12 ;  /* 0x000000ffff107224 */ /* 0x020fe400078e000c */
[----:B------:R-:W-:Y:S02]  /*20c0*/  IMAD.MOV.U32 R18, RZ, RZ, R13 ;  /* 0x000000ffff127224 */ /* 0x000fe400078e000d */
[----:B------:R-:W-:Y:S01]  /*20d0*/  VIADD R3, R2, 0x20 ;  /* 0x0000002002037836 */ /* 0x000fe20000000000 */
[----:B------:R-:W-:-:S04]  /*20e0*/  LOP3.LUT R2, RZ, R2, RZ, 0x33, !PT ;  /* 0x00000002ff027212 */ /* 0x000fc800078e33ff */
[----:B------:R-:W-:Y:S01]  /*20f0*/  ISETP.GT.AND P0, PT, R3, UR8, PT ;  /* 0x0000000803007c0c */ /* 0x000fe2000bf04270 */
[----:B------:R-:W-:Y:S02]  /*2100*/  VIADD R2, R2, UR8 ;  /* 0x0000000802027c36 */ /* 0x000fe40008000000 */
[----:B------:R-:W-:-:S03]  /*2110*/  IMAD.MOV.U32 R3, RZ, RZ, R15 ;  /* 0x000000ffff037224 */ /* 0x000fc600078e000f */
[----:B------:R-:W-:Y:S01]  /*2120*/  SEL R5, R2, 0x1f, P0 ;  /* 0x0000001f02057807 */ /* 0x000fe20000000000 */
[----:B------:R-:W-:-:S04]  /*2130*/  IMAD.MOV.U32 R2, RZ, RZ, R14 ;  /* 0x000000ffff027224 */ /* 0x000fc800078e000e */
[----:B------:R1:W3:Y:S04]  /*2140*/  SHFL.DOWN PT, R6, R14, 0x1, R5 ;  /* 0x082000000e067989 */ /* 0x0002e800000e0005 */
[----:B------:R1:W4:Y:S04]  /*2150*/  SHFL.DOWN PT, R7, R15, 0x1, R5 ;  /* 0x082000000f077989 */ /* 0x00032800000e0005 */
[----:B0-----:R1:W0:Y:S01]  /*2160*/  SHFL.DOWN PT, R9, R12, 0x1, R5 ;  /* 0x082000000c097989 */ /* 0x00122200000e0005 */
[----:B--2---:R-:W-:-:S03]  /*2170*/  ISETP.GE.AND P0, PT, R4, R5, PT ;  /* 0x000000050400720c */ /* 0x004fc60003f06270 */
[----:B------:R1:W2:Y:S10]  /*2180*/  SHFL.DOWN PT, R11, R13, 0x1, R5 ;  /* 0x082000000d0b7989 */ /* 0x0002b400000e0005 */
[----:B-1----:R-:W-:Y:S05]  /*2190*/  @P0 BRA `(.L_x_399) ;  /* 0x0000000000500947 */ /* 0x002fea0003800000 */
[----:B---34-:R-:W-:Y:S01]  /*21a0*/  DSETP.GEU.AND P0, PT, R14, R6, PT ;  /* 0x000000060e00722a */ /* 0x018fe20003f0e000 */
[----:B0-----:R-:W-:Y:S01]  /*21b0*/  MOV R16, R9 ;  /* 0x0000000900107202 */ /* 0x001fe20000000f00 */
[----:B--2---:R-:W-:Y:S02]  /*21c0*/  IMAD.MOV.U32 R18, RZ, RZ, R11 ;  /* 0x000000ffff127224 */ /* 0x004fe400078e000b */
        /* <DEDUP_REMOVED lines=17> */
.L_x_399:
[----:B------:R-:W-:Y:S05]  /*22e0*/  BSYNC.RECONVERGENT B1 ;  /* 0x0000000000017941 */ /* 0x000fea0003800200 */
.L_x_398:
        /* <DEDUP_REMOVED lines=8> */
[----:B--2---:R1:W2:Y:S01]  /*2370*/  SHFL.DOWN PT, R11, R16, 0x2, R5 ;  /* 0x08400000100b7989 */ /* 0x0042a200000e0005 */
[----:B----4-:R-:W-:-:S03]  /*2380*/  IMAD.MOV.U32 R7, RZ, RZ, R3 ;  /* 0x000000ffff077224 */ /* 0x010fc600078e0003 */
[----:B------:R1:W4:Y:S04]  /*2390*/  SHFL.DOWN PT, R13, R18, 0x2, R5 ;  /* 0x08400000120d7989 */ /* 0x00032800000e0005 */
[----:B------:R-:W-:Y:S05]  /*23a0*/  @P0 BRA `(.L_x_401) ;  /* 0x0000000000500947 */ /* 0x000fea0003800000 */
[----:B0--3--:R-:W-:Y:S01]  /*23b0*/  DSETP.GEU.AND P0, PT, R2, R8, PT ;  /* 0x000000080200722a */ /* 0x009fe20003f0e000 */
        /* <DEDUP_REMOVED lines=19> */
.L_x_401:
[----:B------:R-:W-:Y:S05]  /*24f0*/  BSYNC.RECONVERGENT B1 ;  /* 0x0000000000017941 */ /* 0x000fea0003800200 */
.L_x_400:
[----:B-1----:R-:W-:Y:S01]  /*2500*/  VIADD R2, R4, 0x4 ;  /* 0x0000000404027836 */ /* 0x002fe20000000000 */
[----:B---3--:R1:W3:Y:S01]  /*2510*/  SHFL.DOWN PT, R8, R6, 0x4, R5 ;  /* 0x0880000006087989 */ /* 0x0082e200000e0005 */
[----:B------:R-:W-:Y:S01]  /*2520*/  BSSY.RECONVERGENT B1, `(.L_x_402) ;  /* 0x000001e000017945 */ /* 0x000fe20003800200 */
[----:B------:R-:W-:Y:S01]  /*2530*/  IMAD.MOV.U32 R14, RZ, RZ, R10 ;  /* 0x000000ffff0e7224 */ /* 0x000fe200078e000a */
[----:B------:R-:W-:Y:S01]  /*2540*/  MOV R3, R7 ;  /* 0x0000000700037202 */ /* 0x000fe20000000f00 */
[----:B0-----:R1:W0:Y:S01]  /*2550*/  SHFL.DOWN PT, R9, R7, 0x4, R5 ;  /* 0x0880000007097989 */ /* 0x00122200000e0005 */
[----:B------:R-:W-:Y:S01]  /*2560*/  ISETP.GT.AND P0, PT, R2, R5, PT ;  /* 0x000000050200720c */ /* 0x000fe20003f04270 */
[----:B------:R-:W-:Y:S02]  /*2570*/  IMAD.MOV.U32 R16, RZ, RZ, R12 ;  /* 0x000000ffff107224 */ /* 0x000fe400078e000c */
[----:B--2---:R1:W2:Y:S01]  /*2580*/  SHFL.DOWN PT, R11, R10, 0x4, R5 ;  /* 0x088000000a0b7989 */ /* 0x0042a200000e0005 */
[----:B------:R-:W-:-:S03]  /*2590*/  IMAD.MOV.U32 R2, RZ, RZ, R6 ;  /* 0x000000ffff027224 */ /* 0x000fc600078e0006 */
[----:B----4-:R1:W4:Y:S06]  /*25a0*/  SHFL.DOWN PT, R13, R12, 0x4, R5 ;  /* 0x088000000c0d7989 */ /* 0x01032c00000e0005 */
        /* <DEDUP_REMOVED lines=21> */
.L_x_403:
[----:B------:R-:W-:Y:S05]  /*2700*/  BSYNC.RECONVERGENT B1 ;  /* 0x0000000000017941 */ /* 0x000fea0003800200 */
.L_x_402:
[----:B-1----:R-:W-:Y:S01]  /*2710*/  VIADD R6, R4, 0x8 ;  /* 0x0000000804067836 */ /* 0x002fe20000000000 */
[----:B---3--:R1:W3:Y:S01]  /*2720*/  SHFL.DOWN PT, R8, R2, 0x8, R5 ;  /* 0x0900000002087989 */ /* 0x0082e200000e0005 */
[----:B------:R-:W-:Y:S01]  /*2730*/  BSSY.RECONVERGENT B1, `(.L_x_404) ;  /* 0x000001e000017945 */ /* 0x000fe20003800200 */
[----:B------:R-:W-:Y:S02]  /*2740*/  IMAD.MOV.U32 R10, RZ, RZ, R14 ;  /* 0x000000ffff0a7224 */ /* 0x000fe400078e000e */
[----:B------:R-:W-:Y:S01]  /*2750*/  ISETP.GT.AND P0, PT, R6, R5, PT ;  /* 0x000000050600720c */ /* 0x000fe20003f04270 */
[----:B0-----:R1:W0:Y:S01]  /*2760*/  SHFL.DOWN PT, R9, R3, 0x8, R5 ;  /* 0x0900000003097989 */ /* 0x00122200000e0005 */
[----:B------:R-:W-:Y:S02]  /*2770*/  IMAD.MOV.U32 R12, RZ, RZ, R16 ;  /* 0x000000ffff0c7224 */ /* 0x000fe400078e0010 */
[----:B------:R-:W-:Y:S01]  /*2780*/  IMAD.MOV.U32 R6, RZ, RZ, R2 ;  /* 0x000000ffff067224 */ /* 0x000fe200078e0002 */
[----:B--2---:R1:W2:Y:S01]  /*2790*/  SHFL.DOWN PT, R11, R14, 0x8, R5 ;  /* 0x090000000e0b7989 */ /* 0x0042a200000e0005 */
[----:B------:R-:W-:-:S03]  /*27a0*/  IMAD.MOV.U32 R7, RZ, RZ, R3 ;  /* 0x000000ffff077224 */ /* 0x000fc600078e0003 */
[----:B----4-:R1:W4:Y:S04]  /*27b0*/  SHFL.DOWN PT, R13, R16, 0x8, R5 ;  /* 0x09000000100d7989 */ /* 0x01032800000e0005 */
        /* <DEDUP_REMOVED lines=21> */
.L_x_405:
[----:B------:R-:W-:Y:S05]  /*2910*/  BSYNC.RECONVERGENT B1 ;  /* 0x0000000000017941 */ /* 0x000fea0003800200 */
.L_x_404:
[----:B-1----:R-:W-:Y:S01]  /*2920*/  VIADD R2, R4, 0x10 ;  /* 0x0000001004027836 */ /* 0x002fe20000000000 */
[----:B---3--:R1:W3:Y:S01]  /*2930*/  SHFL.DOWN PT, R8, R6, 0x10, R5 ;  /* 0x0a00000006087989 */ /* 0x0082e200000e0005 */
[----:B------:R-:W-:Y:S01]  /*2940*/  BSSY.RECONVERGENT B1, `(.L_x_406) ;  /* 0x000001e000017945 */ /* 0x000fe20003800200 */
[----:B------:R-:W-:Y:S02]  /*2950*/  IMAD.MOV.U32 R14, RZ, RZ, R10 ;  /* 0x000000ffff0e7224 */ /* 0x000fe400078e000a */
[----:B------:R-:W-:Y:S01]  /*2960*/  ISETP.GT.AND P0, PT, R2, R5, PT ;  /* 0x000000050200720c */ /* 0x000fe20003f04270 */
[----:B0-----:R1:W0:Y:S01]  /*2970*/  SHFL.DOWN PT, R9, R7, 0x10, R5 ;  /* 0x0a00000007097989 */ /* 0x00122200000e0005 */
[----:B------:R-:W-:Y:S01]  /*2980*/  IMAD.MOV.U32 R15, RZ, RZ, R12 ;  /* 0x000000ffff0f7224 */ /* 0x000fe200078e000c */
[----:B------:R-:W-:Y:S01]  /*2990*/  MOV R2, R6 ;  /* 0x0000000600027202 */ /* 0x000fe20000000f00 */
[----:B------:R-:W-:Y:S01]  /*29a0*/  IMAD.MOV.U32 R3, RZ, RZ, R7 ;  /* 0x000000ffff037224 */ /* 0x000fe200078e0007 */
[----:B--2---:R1:W2:Y:S04]  /*29b0*/  SHFL.DOWN PT, R11, R10, 0x10, R5 ;  /* 0x0a0000000a0b7989 */ /* 0x0042a800000e0005 */
        /* <DEDUP_REMOVED lines=22> */
.L_x_407:
[----:B------:R-:W-:Y:S05]  /*2b20*/  BSYNC.RECONVERGENT B1 ;  /* 0x0000000000017941 */ /* 0x000fea0003800200 */
.L_x_406:
        /* <DEDUP_REMOVED lines=11> */
.L_x_409:
[----:B------:R-:W-:Y:S05]  /*2be0*/  BSYNC.RECONVERGENT B1 ;  /* 0x0000000000017941 */ /* 0x000fea0003800200 */
.L_x_408:
[----:B------:R-:W-:Y:S01]  /*2bf0*/  BAR.SYNC.DEFER_BLOCKING 0x0 ;  /* 0x0000000000007b1d */ /* 0x000fe20000010000 */
[----:B------:R-:W-:-:S13]  /*2c00*/  ISETP.NE.AND P1, PT, R0, RZ, PT ;  /* 0x000000ff0000720c */ /* 0x000fda0003f25270 */
[----:B------:R-:W-:Y:S05]  /*2c10*/  @P1 BRA `(.L_x_385) ;  /* 0x0000003400981947 */ /* 0x000fea0003800000 */
[----:B------:R-:W-:Y:S01]  /*2c20*/  UISETP.GE.AND UP0, UPT, UR8, 0x21, UPT ;  /* 0x000000210800788c */ /* 0x000fe2000bf06270 */
[----:B--2---:R-:W-:Y:S02]  /*2c30*/  IMAD.MOV.U32 R11, RZ, RZ, R14 ;  /* 0x000000ffff0b7224 */ /* 0x004fe400078e000e */
[----:B---3--:R-:W-:Y:S02]  /*2c40*/  IMAD.MOV.U32 R8, RZ, RZ, R15 ;  /* 0x000000ffff087224 */ /* 0x008fe400078e000f */
[----:B------:R-:W-:Y:S02]  /*2c50*/  IMAD.MOV.U32 R4, RZ, RZ, R2 ;  /* 0x000000ffff047224 */ /* 0x000fe400078e0002 */
[----:B-1----:R-:W-:Y:S02]  /*2c60*/  IMAD.MOV.U32 R5, RZ, RZ, R3 ;  /* 0x000000ffff057224 */ /* 0x002fe400078e0003 */
[----:B------:R-:W-:Y:S05]  /*2c70*/  BRA.U !UP0, `(.L_x_410) ;  /* 0x00000001086c7547 */ /* 0x000fea000b800000 */
[----:B------:R-:W1:Y:S01]  /*2c80*/  S2UR UR5, SR_CgaCtaId ;  /* 0x00000000000579c3 */ /* 0x000e620000008800 */
[----:B------:R-:W-:Y:S01]  /*2c90*/  UMOV UR4, 0x400 ;  /* 0x0000040000047882 */ /* 0x000fe20000000000 */
[----:B------:R-:W-:Y:S01]  /*2ca0*/  BSSY.RECONVERGENT B1, `(.L_x_410) ;  /* 0x0000018000017945 */ /* 0x000fe20003800200 */
[----:B-1----:R-:W-:-:S09]  /*2cb0*/  ULEA UR4, UR5, UR4, 0x18 ;  /* 0x0000000405047291 */ /* 0x002fd2000f8ec0ff */
[----:B------:R-:W1:Y:S04]  /*2cc0*/  LDS.64 R6, [UR4+0x18] ;  /* 0x00001804ff067984 */ /* 0x000e680008000a00 */
[----:B----4-:R-:W2:Y:S01]  /*2cd0*/  LDS.64 R12, [UR4+0x20] ;  /* 0x00002004ff0c7984 */ /* 0x010ea20008000a00 */
[----:B-1----:R-:W-:Y:S01]  /*2ce0*/  DSETP.GEU.AND P0, PT, R2, R6, PT ;  /* 0x000000060200722a */ /* 0x002fe20003f0e000 */
        /* <DEDUP_REMOVED lines=19> */
.L_x_411:
[----:B------:R-:W-:Y:S05]  /*2e20*/  BSYNC.RECONVERGENT B1 ;  /* 0x0000000000017941 */ /* 0x000fea0003800200 */
.L_x_410:
[----:B------:R-:W-:Y:S01]  /*2e30*/  UISETP.GE.AND UP0, UPT, UR8, 0x41, UPT ;  /* 0x000000410800788c */ /* 0x000fe2000bf06270 */
[----:B0-----:R-:W-:Y:S01]  /*2e40*/  IMAD.MOV.U32 R9, RZ, RZ, R11 ;  /* 0x000000ffff097224 */ /* 0x001fe200078e000b */
        /* <DEDUP_REMOVED lines=9> */
[----:B----4-:R-:W1:Y:S01]  /*2ee0*/  LDS.64 R12, [UR4+0x30] ;  /* 0x00003004ff0c7984 */ /* 0x010e620008000a00 */
        /* <DEDUP_REMOVED lines=20> */
.L_x_413:
[----:B------:R-:W-:Y:S05]  /*3030*/  BSYNC.RECONVERGENT B1 ;  /* 0x0000000000017941 */ /* 0x000fea0003800200 */
.L_x_412:
        /* <DEDUP_REMOVED lines=32> */
.L_x_415:
[----:B------:R-:W-:Y:S05]  /*3240*/  BSYNC.RECONVERGENT B1 ;  /* 0x0000000000017941 */ /* 0x000fea0003800200 */
.L_x_414:
        /* <DEDUP_REMOVED lines=32> */
.L_x_417:
[----:B------:R-:W-:Y:S05]  /*3450*/  BSYNC.RECONVERGENT B1 ;  /* 0x0000000000017941 */ /* 0x000fea0003800200 */
.L_x_416:
        /* <DEDUP_REMOVED lines=32> */
.L_x_419:
[----:B------:R-:W-:Y:S05]  /*3660*/  BSYNC.RECONVERGENT B1 ;  /* 0x0000000000017941 */ /* 0x000fea0003800200 */
.L_x_418:
        /* <DEDUP_REMOVED lines=13> */
[----:B------:R-:W-:Y:S01]  /*3740*/  MOV R6, R2 ;  /* 0x0000000200067202 */ /* 0x000fe20000000f00 */
[----:B------:R-:W-:Y:S02]  /*3750*/  IMAD.MOV.U32 R7, RZ, RZ, R3 ;  /* 0x000000ffff077224 */ /* 0x000fe400078e0003 */
        /* <DEDUP_REMOVED lines=17> */
.L_x_421:
[----:B------:R-:W-:Y:S05]  /*3870*/  BSYNC.RECONVERGENT B1 ;  /* 0x0000000000017941 */ /* 0x000fea0003800200 */
.L_x_420:
        /* <DEDUP_REMOVED lines=32> */
.L_x_353:
        /* <DEDUP_REMOVED lines=34> */
[----:B------:R-:W-:-:S04]  /*3ca0*/  IMAD.MOV.U32 R15, RZ, RZ, 0x500 ;  /* 0x00000500ff0f7424 */ /* 0x000fc800078e00ff */
        /* <DEDUP_REMOVED lines=8> */
[----:B------:R-:W-:Y:S02]  /*3d30*/  @P2 MOV R9, R13 ;  /* 0x0000000d00092202 */ /* 0x000fe40000000f00 */
[----:B------:R-:W-:-:S04]  /*3d40*/  @P2 SEL R7, R11, R7, P0 ;  /* 0x000000070b072207 */ /* 0x000fc80000000000 */
        /* <DEDUP_REMOVED lines=11> */
[----:B------:R-:W-:Y:S01]  /*3e00*/  IMAD.MOV.U32 R27, RZ, RZ, R2 ;  /* 0x000000ffff1b7224 */ /* 0x000fe200078e0002 */
[----:B------:R-:W0:Y:S01]  /*3e10*/  LDCU UR4, c[0x0][0x390] ;  /* 0x00007200ff0477ac */ /* 0x000e220008000800 */
[----:B------:R-:W-:Y:S02]  /*3e20*/  IMAD.MOV.U32 R24, RZ, RZ, R3 ;  /* 0x000000ffff187224 */ /* 0x000fe400078e0003 */
[----:B------:R-:W-:-:S07]  /*3e30*/  IMAD.MOV.U32 R25, RZ, RZ, 0x500 ;  /* 0x00000500ff197424 */ /* 0x000fce00078e00ff */
.L_x_423:
[----:B------:R-:W1:Y:S01]  /*3e40*/  LDC.64 R22, c[0x0][0x380] ;  /* 0x0000e000ff167b82 */ /* 0x000e620000000a00 */
[----:B------:R-:W-:-:S04]  /*3e50*/  IMAD.IADD R3, R0, 0x1, R25 ;  /* 0x0000000100037824 */ /* 0x000fc800078e0219 */
[----:B-1----:R-:W-:-:S05]  /*3e60*/  IMAD.WIDE.U32 R22, R3, 0x10, R22 ;  /* 0x0000001003167825 */ /* 0x002fca00078e0016 */
        /* <DEDUP_REMOVED lines=17> */
[----:B------:R-:W-:-:S06]  /*3f80*/  @P2 IMAD.MOV.U32 R6, RZ, RZ, R29 ;  /* 0x000000ffff062224 */ /* 0x000fcc00078e001d */
[----:B----4-:R-:W-:Y:S01]  /*3f90*/  DSETP.GEU.AND P1, PT, R6, R10, PT ;  /* 0x0000000a0600722a */ /* 0x010fe20003f2e000 */
[----:B------:R-:W-:Y:S02]  /*3fa0*/  @P2 SEL R8, R27, R8, P0 ;  /* 0x000000081b082207 */ /* 0x000fe40000000000 */
[----:B------:R-:W-:-:S11]  /*3fb0*/  @P2 SEL R9, R24, R9, P0 ;  /* 0x0000000918092207 */ /* 0x000fd60000000000 */
[----:B-----5:R-:W-:-:S04]  /*3fc0*/  @P1 ISETP.GE.U32.AND P0, PT, R8, R12, PT ;  /* 0x0000000c0800120c */ /* 0x020fc80003f06070 */
        /* <DEDUP_REMOVED lines=25> */
[----:B------:R-:W-:Y:S01]  /*4160*/  @P1 IMAD.MOV.U32 R19, RZ, RZ, R15 ;  /* 0x000000ffff131224 */ /* 0x000fe200078e000f */
[----:B------:R-:W-:Y:S02]  /*4170*/  @P1 SEL R20, R16, R20, P0 ;  /* 0x0000001410141207 */ /* 0x000fe40000000000 */
[----:B------:R-:W-:Y:S01]  /*4180*/  @P1 SEL R21, R17, R21, P0 ;  /* 0x0000001511151207 */ /* 0x000fe20000000000 */
[----:B------:R-:W-:-:S05]  /*4190*/  VIADD R7, R25, 0xa00 ;  /* 0x00000a0019077836 */ /* 0x000fca0000000000 */
[----:B0-----:R-:W-:Y:S01]  /*41a0*/  ISETP.GT.AND P1, PT, R7, UR4, PT ;  /* 0x0000000407007c0c */ /* 0x001fe2000bf24270 */
[----:B------:R-:W-:-:S04]  /*41b0*/  VIADD R15, R25, 0x500 ;  /* 0x00000500190f7836 */ /* 0x000fc80000000000 */
[----:B------:R-:W-:Y:S01]  /*41c0*/  IMAD.MOV.U32 R25, RZ, RZ, R15 ;  /* 0x000000ffff197224 */ /* 0x000fe200078e000f */
[----:B--2---:R-:W-:-:S14]  /*41d0*/  DSETP.GEU.AND P2, PT, R18, R4, PT ;  /* 0x000000041200722a */ /* 0x004fdc0003f4e000 */
[----:B------:R-:W-:-:S04]  /*41e0*/  @P2 ISETP.GE.U32.AND P0, PT, R20, R2, PT ;  /* 0x000000021400220c */ /* 0x000fc80003f06070 */
[----:B------:R-:W-:-:S13]  /*41f0*/  @P2 ISETP.GE.AND.EX P0, PT, R21, R3, PT, P0 ;  /* 0x000000031500220c */ /* 0x000fda0003f06300 */
[----:B------:R-:W-:-:S06]  /*4200*/  @P2 DSETP.GT.OR P0, PT, R18, R4, !P0 ;  /* 0x000000041200222a */ /* 0x000fcc0004704400 */
[----:B------:R-:W-:Y:S02]  /*4210*/  @P2 FSEL R6, R18, R4, P0 ;  /* 0x0000000412062208 */ /* 0x000fe40000000000 */
[----:B------:R-:W-:Y:S02]  /*4220*/  @P2 FSEL R19, R19, R5, P0 ;  /* 0x0000000513132208 */ /* 0x000fe40000000000 */
[----:B------:R-:W-:Y:S02]  /*4230*/  @P2 SEL R2, R20, R2, P0 ;  /* 0x0000000214022207 */ /* 0x000fe40000000000 */
[----:B------:R-:W-:Y:S01]  /*4240*/  @P2 SEL R3, R21, R3, P0 ;  /* 0x0000000315032207 */ /* 0x000fe20000000000 */
[----:B------:R-:W-:Y:S02]  /*4250*/  @P2 IMAD.MOV.U32 R4, RZ, RZ, R6 ;  /* 0x000000ffff042224 */ /* 0x000fe400078e0006 */
[----:B------:R-:W-:Y:S02]  /*4260*/  @P2 IMAD.MOV.U32 R5, RZ, RZ, R19 ;  /* 0x000000ffff052224 */ /* 0x000fe400078e0013 */
[----:B------:R-:W-:-:S02]  /*4270*/  IMAD.MOV.U32 R27, RZ, RZ, R2 ;  /* 0x000000ffff1b7224 */ /* 0x000fc400078e0002 */
[----:B------:R-:W-:Y:S01]  /*4280*/  IMAD.MOV.U32 R24, RZ, RZ, R3 ;  /* 0x000000ffff187224 */ /* 0x000fe200078e0003 */
[----:B------:R-:W-:Y:S06]  /*4290*/  @!P1 BRA `(.L_x_423) ;  /* 0xfffffff800e89947 */ /* 0x000fec000383ffff */
.L_x_422:
[----:B------:R-:W-:-:S13]  /*42a0*/  ISETP.GE.AND P0, PT, R15, UR4, PT ;  /* 0x000000040f007c0c */ /* 0x000fda000bf06270 */
        /* <DEDUP_REMOVED lines=12> */
[----:B------:R-:W0:Y:S01]  /*4370*/  LDC.64 R6, c[0x0][0x380] ;  /* 0x0000e000ff067b82 */ /* 0x000e220000000a00 */
[----:B------:R-:W-:Y:S01]  /*4380*/  LEA.HI R8, R20, 0x1, RZ, 0x18 ;  /* 0x0000000114087811 */ /* 0x000fe200078fc0ff */
[----:B------:R-:W-:Y:S01]  /*4390*/  IMAD.IADD R21, R0, 0x1, R15 ;  /* 0x0000000100157824 */ /* 0x000fe200078e020f */
[----:B------:R-:W-:Y:S02]  /*43a0*/  MOV R12, R0 ;  /* 0x00000000000c7202 */ /* 0x000fe40000000f00 */
[----:B------:R-:W-:-:S05]  /*43b0*/  LOP3.LUT R8, R8, 0x3, RZ, 0xc0, !PT ;  /* 0x0000000308087812 */ /* 0x000fca00078ec0ff */
[----:B------:R-:W-:-:S07]  /*43c0*/  IMAD.MOV R14, RZ, RZ, -R8 ;  /* 0x000000ffff0e7224 */ /* 0x000fce00078e0a08 */
.L_x_430:
[----:B0-----:R-:W-:-:S05]  /*43d0*/  IMAD.WIDE.U32 R18, R21, 0x10, R6 ;  /* 0x0000001015127825 */ /* 0x001fca00078e0006 */
[----:B------:R-:W2:Y:S04]  /*43e0*/  LDG.E.64.CONSTANT R8, desc[UR6][R18.64] ;  /* 0x0000000612087981 */ /* 0x000ea8000c1e9b00 */
[----:B------:R-:W3:Y:S01]  /*43f0*/  LDG.E.64.CONSTANT R10, desc[UR6][R18.64+0x8] ;  /* 0x00000806120a7981 */ /* 0x000ee2000c1e9b00 */
[----:B------:R-:W-:Y:S01]  /*4400*/  VIADD R14, R14, 0x1 ;  /* 0x000000010e0e7836 */ /* 0x000fe20000000000 */
[----:B------:R-:W-:Y:S01]  /*4410*/  BSSY.RECONVERGENT B3, `(.L_x_428) ;  /* 0x000001a000037945 */ /* 0x000fe20003800200 */
[----:B------:R-:W-:Y:S02]  /*4420*/  IMAD.MOV.U32 R23, RZ, RZ, R2 ;  /* 0x000000ffff177224 */ /* 0x000fe400078e0002 */
        /* <DEDUP_REMOVED lines=24> */
.L_x_429:
[----:B------:R-:W-:Y:S05]  /*45b0*/  BSYNC.RECONVERGENT B3 ;  /* 0x0000000000037941 */ /* 0x000fea0003800200 */
.L_x_428:
[----:B------:R-:W-:Y:S02]  /*45c0*/  VIADD R12, R12, 0x100 ;  /* 0x000001000c0c7836 */ /* 0x000fe40000000000 */
[----:B------:R-:W-:Y:S01]  /*45d0*/  VIADD R21, R21, 0x100 ;  /* 0x0000010015157836 */ /* 0x000fe20000000000 */
[----:B------:R-:W-:Y:S06]  /*45e0*/  @P2 BRA `(.L_x_430) ;  /* 0xfffffffc00782947 */ /* 0x000fec000383ffff */
.L_x_427:
[----:B------:R-:W-:Y:S05]  /*45f0*/  BSYNC.RECONVERGENT B2 ;  /* 0x0000000000027941 */ /* 0x000fea0003800200 */
.L_x_426:
[----:B------:R-:W-:-:S13]  /*4600*/  ISETP.GE.U32.AND P0, PT, R20, 0x300, PT ;  /* 0x000003001400780c */ /* 0x000fda0003f06070 */
[----:B------:R-:W-:Y:S05]  /*4610*/  @!P0 BRA `(.L_x_425) ;  /* 0x0000000400c88947 */ /* 0x000fea0003800000 */
[----:B------:R-:W0:Y:S01]  /*4620*/  LDCU.64 UR8, c[0x0][0x380] ;  /* 0x00007000ff0877ac */ /* 0x000e220008000a00 */
[----:B------:R-:W1:Y:S01]  /*4630*/  LDC.64 R10, c[0x0][0x380] ;  /* 0x0000e000ff0a7b82 */ /* 0x000e620000000a00 */
[C---:B------:R-:W-:Y:S01]  /*4640*/  IADD3 R17, P0, PT, R12.reuse, R15, RZ ;  /* 0x0000000f0c117210 */ /* 0x040fe20007f1e0ff */
[----:B------:R-:W-:-:S04]  /*4650*/  IMAD.IADD R15, R12, 0x1, R15 ;  /* 0x000000010c0f7824 */ /* 0x000fc800078e020f */
[----:B------:R-:W-:Y:S01]  /*4660*/  IMAD.X R6, RZ, RZ, RZ, P0 ;  /* 0x000000ffff067224 */ /* 0x000fe200000e06ff */
[----:B0-----:R-:W-:-:S04]  /*4670*/  LEA R14, P1, R17, UR8, 0x4 ;  /* 0x00000008110e7c11 */ /* 0x001fc8000f8220ff */
[----:B------:R-:W-:Y:S02]  /*4680*/  IADD3 R14, P0, PT, R14, 0x3008, RZ ;  /* 0x000030080e0e7810 */ /* 0x000fe40007f1e0ff */
[----:B------:R-:W-:-:S05]  /*4690*/  LEA.HI.X R17, R17, UR9, R6, 0x4, P1 ;  /* 0x0000000911117c11 */ /* 0x000fca00088f2406 */
[----:B------:R-:W-:-:S07]  /*46a0*/  IMAD.X R17, RZ, RZ, R17, P0 ;  /* 0x000000ffff117224 */ /* 0x000fce00000e0611 */
.L_x_439:
[----:B-1----:R-:W-:-:S05]  /*46b0*/  IMAD.WIDE.U32 R8, R15, 0x10, R10 ;  /* 0x000000100f087825 */ /* 0x002fca00078e000a */
[----:B------:R-:W2:Y:S04]  /*46c0*/  LDG.E.64.CONSTANT R22, desc[UR6][R8.64] ;  /* 0x0000000608167981 */ /* 0x000ea8000c1e9b00 */
[----:B------:R0:W3:Y:S02]  /*46d0*/  LDG.E.64.CONSTANT R6, desc[UR6][R8.64+0x8] ;  /* 0x0000080608067981 */ /* 0x0000e4000c1e9b00 */
[----:B0-----:R-:W-:Y:S02]  /*46e0*/  IMAD.MOV.U32 R8, RZ, RZ, R14 ;  /* 0x000000ffff087224 */ /* 0x001fe400078e000e */
[----:B------:R-:W-:-:S05]  /*46f0*/  IMAD.MOV.U32 R9, RZ, RZ, R17 ;  /* 0x000000ffff097224 */ /* 0x000fca00078e0011 */
[----:B------:R0:W5:Y:S04]  /*4700*/  LDG.E.64.CONSTANT R20, desc[UR6][R8.64+-0x2008] ;  /* 0xffdff80608147981 */ /* 0x000168000c1e9b00 */
[----:B------:R0:W5:Y:S01]  /*4710*/  LDG.E.64.CONSTANT R18, desc[UR6][R8.64+-0x2000] ;  /* 0xffe0000608127981 */ /* 0x000162000c1e9b00 */
[----:B------:R-:W-:Y:S01]  /*4720*/  BSSY.RECONVERGENT B2, `(.L_x_431) ;  /* 0x0000015000027945 */ /* 0x000fe20003800200 */
[----:B--2---:R-:W-:Y:S01]  /*4730*/  DSETP.GEU.AND P0, PT, R4, R22, PT ;  /* 0x000000160400722a */ /* 0x004fe20003f0e000 */
[----:B------:R-:W-:Y:S02]  /*4740*/  IMAD.MOV.U32 R16, RZ, RZ, R22 ;  /* 0x000000ffff107224 */ /* 0x000fe400078e0016 */
[----:B------:R-:W-:Y:S01]  /*4750*/  IMAD.MOV.U32 R17, RZ, RZ, R23 ;  /* 0x000000ffff117224 */ /* 0x000fe200078e0017 */
[----:B---3--:R-:W-:Y:S01]  /*4760*/  MOV R29, R7 ;  /* 0x00000007001d7202 */ /* 0x008fe20000000f00 */
[----:B------:R-:W-:-:S09]  /*4770*/  IMAD.MOV.U32 R27, RZ, RZ, R6 ;  /* 0x000000ffff1b7224 */ /* 0x000fd200078e0006 */
        /* <DEDUP_REMOVED lines=15> */
.L_x_432:
[----:B------:R-:W-:Y:S05]  /*4870*/  BSYNC.RECONVERGENT B2 ;  /* 0x0000000000027941 */ /* 0x000fea0003800200 */
.L_x_431:
[----:B------:R0:W5:Y:S04]  /*4880*/  LDG.E.64.CONSTANT R6, desc[UR6][R8.64+-0x1008] ;  /* 0xffeff80608067981 */ /* 0x000168000c1e9b00 */
[----:B------:R0:W5:Y:S02]  /*4890*/  LDG.E.64.CONSTANT R4, desc[UR6][R8.64+-0x1000] ;  /* 0xfff0000608047981 */ /* 0x000164000c1e9b00 */
[----:B-----5:R-:W-:Y:S01]  /*48a0*/  DSETP.GEU.AND P0, PT, R16, R20, PT ;  /* 0x000000141000722a */ /* 0x020fe20003f0e000 */
[----:B------:R-:W-:Y:S01]  /*48b0*/  BSSY.RECONVERGENT B2, `(.L_x_433) ;  /* 0x0000014000027945 */ /* 0x000fe20003800200 */
[----:B------:R-:W-:Y:S02]  /*48c0*/  IMAD.MOV.U32 R2, RZ, RZ, R20 ;  /* 0x000000ffff027224 */ /* 0x000fe400078e0014 */
[----:B------:R-:W-:-:S02]  /*48d0*/  IMAD.MOV.U32 R3, RZ, RZ, R21 ;  /* 0x000000ffff037224 */ /* 0x000fc400078e0015 */
        /* <DEDUP_REMOVED lines=17> */
.L_x_434:
[----:B------:R-:W-:Y:S05]  /*49f0*/  BSYNC.RECONVERGENT B2 ;  /* 0x0000000000027941 */ /* 0x000fea0003800200 */
.L_x_433:
[----:B------:R0:W5:Y:S04]  /*4a00*/  LDG.E.64.CONSTANT R16, desc[UR6][R8.64+-0x8] ;  /* 0xfffff80608107981 */ /* 0x000168000c1e9b00 */
[----:B------:R0:W5:Y:S01]  /*4a10*/  LDG.E.64.CONSTANT R18, desc[UR6][R8.64] ;  /* 0x0000000608127981 */ /* 0x000162000c1e9b00 */
[----:B------:R-:W-:Y:S01]  /*4a20*/  DSETP.GEU.AND P0, PT, R2, R6, PT ;  /* 0x000000060200722a */ /* 0x000fe20003f0e000 */
[----:B------:R-:W-:Y:S01]  /*4a30*/  BSSY.RECONVERGENT B2, `(.L_x_435) ;  /* 0x0000014000027945 */ /* 0x000fe20003800200 */
[----:B------:R-:W-:Y:S02]  /*4a40*/  IMAD.MOV.U32 R20, RZ, RZ, R6 ;  /* 0x000000ffff147224 */ /* 0x000fe400078e0006 */
[----:B------:R-:W-:Y:S02]  /*4a50*/  IMAD.MOV.U32 R21, RZ, RZ, R7 ;  /* 0x000000ffff157224 */ /* 0x000fe400078e0007 */
[----:B------:R-:W-:-:S02]  /*4a60*/  IMAD.MOV.U32 R29, RZ, RZ, R4 ;  /* 0x000000ffff1d7224 */ /* 0x000fc400078e0004 */
        /* <DEDUP_REMOVED lines=16> */
.L_x_436:
[----:B------:R-:W-:Y:S05]  /*4b70*/  BSYNC.RECONVERGENT B2 ;  /* 0x0000000000027941 */ /* 0x000fea0003800200 */
.L_x_435:
[----:B-----5:R-:W-:Y:S01]  /*4b80*/  DSETP.GEU.AND P0, PT, R20, R16, PT ;  /* 0x000000101400722a */ /* 0x020fe20003f0e000 */
[----:B------:R-:W-:Y:S01]  /*4b90*/  BSSY.RECONVERGENT B2, `(.L_x_437) ;  /* 0x0000014000027945 */ /* 0x000fe20003800200 */
[----:B------:R-:W-:Y:S02]  /*4ba0*/  IMAD.MOV.U32 R4, RZ, RZ, R16 ;  /* 0x000000ffff047224 */ /* 0x000fe400078e0010 */
[----:B------:R-:W-:Y:S02]  /*4bb0*/  IMAD.MOV.U32 R5, RZ, RZ, R17 ;  /* 0x000000ffff057224 */ /* 0x000fe400078e0011 */
[----:B------:R-:W-:Y:S02]  /*4bc0*/  IMAD.MOV.U32 R2, RZ, RZ, R18 ;  /* 0x000000ffff027224 */ /* 0x000fe400078e0012 */
[----:B------:R-:W-:-:S06]  /*4bd0*/  IMAD.MOV.U32 R3, RZ, RZ, R19 ;  /* 0x000000ffff037224 */ /* 0x000fcc00078e0013 */
        /* <DEDUP_REMOVED lines=15> */
.L_x_438:
[----:B------:R-:W-:Y:S05]  /*4cd0*/  BSYNC.RECONVERGENT B2 ;  /* 0x0000000000027941 */ /* 0x000fea0003800200 */
.L_x_437:
[----:B------:R-:W-:Y:S01]  /*4ce0*/  VIADD R12, R12, 0x400 ;  /* 0x000004000c0c7836 */ /* 0x000fe20000000000 */
[----:B------:R-:W-:Y:S01]  /*4cf0*/  IADD3 R14, P1, PT, R8, 0x4000, RZ ;  /* 0x00004000080e7810 */ /* 0x000fe20007f3e0ff */
[----:B------:R-:W-:-:S03]  /*4d00*/  VIADD R15, R15, 0x400 ;  /* 0x000004000f0f7836 */ /* 0x000fc60000000000 */
[----:B------:R-:W-:Y:S01]  /*4d10*/  ISETP.GE.AND P0, PT, R12, R13, PT ;  /* 0x0000000d0c00720c */ /* 0x000fe20003f06270 */
[----:B------:R-:W-:-:S12]  /*4d20*/  IMAD.X R17, RZ, RZ, R9, P1 ;  /* 0x000000ffff117224 */ /* 0x000fd800008e0609 */
[----:B------:R-:W-:Y:S05]  /*4d30*/  @!P0 BRA `(.L_x_439) ;  /* 0xfffffff8005c8947 */ /* 0x000fea000383ffff */
.L_x_425:
[----:B------:R-:W-:Y:S05]  /*4d40*/  BSYNC.RECONVERGENT B1 ;  /* 0x0000000000017941 */ /* 0x000fea0003800200 */
.L_x_424:
        /* <DEDUP_REMOVED lines=32> */
.L_x_441:
[----:B------:R-:W-:Y:S05]  /*4f50*/  BSYNC.RECONVERGENT B1 ;  /* 0x0000000000017941 */ /* 0x000fea0003800200 */
.L_x_440:
        /* <DEDUP_REMOVED lines=12> */
[----:B---3--:R-:W-:Y:S01]  /*5020*/  IMAD.MOV.U32 R8, RZ, RZ, R14 ;  /* 0x000000ffff087224 */ /* 0x008fe200078e000e */
        /* <DEDUP_REMOVED lines=18> */
.L_x_443:
[----:B------:R-:W-:Y:S05]  /*5150*/  BSYNC.RECONVERGENT B1 ;  /* 0x0000000000017941 */ /* 0x000fea0003800200 */
.L_x_442:
[----:B------:R-:W-:Y:S01]  /*5160*/  ISETP.GT.AND P0, PT, R10, 0x1b, PT ;  /* 0x0000001b0a00780c */ /* 0x000fe20003f04270 */
[----:B0-----:R0:W0:Y:S01]  /*5170*/  SHFL.DOWN PT, R6, R2, 0x4, 0x1f ;  /* 0x08801f0002067f89 */ /* 0x00102200000e0000 */
[----:B------:R-:W-:Y:S01]  /*5180*/  BSSY.RECONVERGENT B1, `(.L_x_444) ;  /* 0x000001d000017945 */ /* 0x000fe20003800200 */
[----:B------:R-:W-:Y:S02]  /*5190*/  IMAD.MOV.U32 R11, RZ, RZ, R8 ;  /* 0x000000ffff0b7224 */ /* 0x000fe400078e0008 */
[----:B------:R0:W0:Y:S01]  /*51a0*/  SHFL.DOWN PT, R7, R3, 0x4, 0x1f ;  /* 0x08801f0003077f89 */ /* 0x00002200000e0000 */
[----:B------:R-:W-:Y:S02]  /*51b0*/  IMAD.MOV.U32 R12, RZ, RZ, R9 ;  /* 0x000000ffff0c7224 */ /* 0x000fe400078e0009 */
[----:B-1----:R-:W-:Y:S01]  /*51c0*/  IMAD.MOV.U32 R4, RZ, RZ, R2 ;  /* 0x000000ffff047224 */ /* 0x002fe200078e0002 */
[----:B----4-:R1:W4:Y:S01]  /*51d0*/  SHFL.DOWN PT, R13, R8, 0x4, 0x1f ;  /* 0x08801f00080d7f89 */ /* 0x01032200000e0000 */
[----:B--2---:R-:W-:-:S03]  /*51e0*/  IMAD.MOV.U32 R5, RZ, RZ, R3 ;  /* 0x000000ffff057224 */ /* 0x004fc600078e0003 */
[----:B---3--:R1:W2:Y:S01]  /*51f0*/  SHFL.DOWN PT, R14, R9, 0x4, 0x1f ;  /* 0x08801f00090e7f89 */ /* 0x0082a200000e0000 */
[----:B------:R-:W-:Y:S05]  /*5200*/  @P0 BRA `(.L_x_445) ;  /* 0x0000000000500947 */ /* 0x000fea0003800000 */
[----:B0-----:R-:W-:Y:S01]  /*5210*/  DSETP.GEU.AND P0, PT, R2, R6, PT ;  /* 0x000000060200722a */ /* 0x001fe20003f0e000 */
[----:B----4-:R-:W-:Y:S02]  /*5220*/  IMAD.MOV.U32 R11, RZ, RZ, R13 ;  /* 0x000000ffff0b7224 */ /* 0x010fe400078e000d */
[----:B--2---:R-:W-:Y:S02]  /*5230*/  IMAD.MOV.U32 R12, RZ, RZ, R14 ;  /* 0x000000ffff0c7224 */ /* 0x004fe400078e000e */
        /* <DEDUP_REMOVED lines=17> */
.L_x_445:
[----:B------:R-:W-:Y:S05]  /*5350*/  BSYNC.RECONVERGENT B1 ;  /* 0x0000000000017941 */ /* 0x000fea0003800200 */
.L_x_444:
[----:B------:R-:W-:Y:S01]  /*5360*/  ISETP.GT.AND P0, PT, R10, 0x17, PT ;  /* 0x000000170a00780c */ /* 0x000fe20003f04270 */
[----:B0-----:R0:W3:Y:S01]  /*5370*/  SHFL.DOWN PT, R2, R4, 0x8, 0x1f ;  /* 0x09001f0004027f89 */ /* 0x0010e200000e0000 */
[----:B------:R-:W-:Y:S01]  /*5380*/  BSSY.RECONVERGENT B1, `(.L_x_446) ;  /* 0x000001d000017945 */ /* 0x000fe20003800200 */
[----:B-1----:R-:W-:Y:S02]  /*5390*/  IMAD.MOV.U32 R8, RZ, RZ, R11 ;  /* 0x000000ffff087224 */ /* 0x002fe400078e000b */
[----:B------:R0:W1:Y:S01]  /*53a0*/  SHFL.DOWN PT, R3, R5, 0x8, 0x1f ;  /* 0x09001f0005037f89 */ /* 0x00006200000e0000 */
[----:B------:R-:W-:Y:S02]  /*53b0*/  IMAD.MOV.U32 R9, RZ, RZ, R12 ;  /* 0x000000ffff097224 */ /* 0x000fe400078e000c */
[----:B------:R-:W-:Y:S01]  /*53c0*/  IMAD.MOV.U32 R6, RZ, RZ, R4 ;  /* 0x000000ffff067224 */ /* 0x000fe200078e0004 */
[----:B--2---:R0:W2:Y:S01]  /*53d0*/  SHFL.DOWN PT, R14, R11, 0x8, 0x1f ;  /* 0x09001f000b0e7f89 */ /* 0x0040a200000e0000 */
[----:B------:R-:W-:-:S03]  /*53e0*/  IMAD.MOV.U32 R7, RZ, RZ, R5 ;  /* 0x000000ffff077224 */ /* 0x000fc600078e0005 */
[----:B----4-:R0:W4:Y:S01]  /*53f0*/  SHFL.DOWN PT, R13, R12, 0x8, 0x1f ;  /* 0x09001f000c0d7f89 */ /* 0x01012200000e0000 */
        /* <DEDUP_REMOVED lines=21> */
.L_x_447:
[----:B------:R-:W-:Y:S05]  /*5550*/  BSYNC.RECONVERGENT B1 ;  /* 0x0000000000017941 */ /* 0x000fea0003800200 */
.L_x_446:
[----:B------:R-:W-:Y:S01]  /*5560*/  ISETP.GT.AND P0, PT, R10, 0xf, PT ;  /* 0x0000000f0a00780c */ /* 0x000fe20003f04270 */
[----:B0-----:R0:W0:Y:S01]  /*5570*/  SHFL.DOWN PT, R4, R6, 0x10, 0x1f ;  /* 0x0a001f0006047f89 */ /* 0x00102200000e0000 */
[----:B------:R-:W-:Y:S01]  /*5580*/  BSSY.RECONVERGENT B1, `(.L_x_448) ;  /* 0x000001d000017945 */ /* 0x000fe20003800200 */
[----:B--2---:R-:W-:Y:S02]  /*5590*/  IMAD.MOV.U32 R14, RZ, RZ, R8 ;  /* 0x000000ffff0e7224 */ /* 0x004fe400078e0008 */
[----:B------:R2:W0:Y:S01]  /*55a0*/  SHFL.DOWN PT, R5, R7, 0x10, 0x1f ;  /* 0x0a001f0007057f89 */ /* 0x00042200000e0000 */
[----:B------:R-:W-:Y:S02]  /*55b0*/  IMAD.MOV.U32 R15, RZ, RZ, R9 ;  /* 0x000000ffff0f7224 */ /* 0x000fe400078e0009 */
[----:B---3--:R-:W-:Y:S01]  /*55c0*/  IMAD.MOV.U32 R2, RZ, RZ, R6 ;  /* 0x000000ffff027224 */ /* 0x008fe200078e0006 */
[----:B------:R2:W3:Y:S01]  /*55d0*/  SHFL.DOWN PT, R11, R8, 0x10, 0x1f ;  /* 0x0a001f00080b7f89 */ /* 0x0004e200000e0000 */
[----:B-1----:R-:W-:-:S03]  /*55e0*/  IMAD.MOV.U32 R3, RZ, RZ, R7 ;  /* 0x000000ffff037224 */ /* 0x002fc600078e0007 */
[----:B------:R2:W1:Y:S01]  /*55f0*/  SHFL.DOWN PT, R12, R9, 0x10, 0x1f ;  /* 0x0a001f00090c7f89 */ /* 0x00046200000e0000 */
[----:B------:R-:W-:Y:S05]  /*5600*/  @P0 BRA `(.L_x_449) ;  /* 0x0000000000500947 */ /* 0x000fea0003800000 */
[----:B0-----:R-:W-:Y:S01]  /*5610*/  DSETP.GEU.AND P0, PT, R6, R4, PT ;  /* 0x000000040600722a */ /* 0x001fe20003f0e000 */
[----:B---3--:R-:W-:Y:S02]  /*5620*/  IMAD.MOV.U32 R14, RZ, RZ, R11 ;  /* 0x000000ffff0e7224 */ /* 0x008fe400078e000b */
        /* <DEDUP_REMOVED lines=18> */
.L_x_449:
[----:B------:R-:W-:Y:S05]  /*5750*/  BSYNC.RECONVERGENT B1 ;  /* 0x0000000000017941 */ /* 0x000fea0003800200 */
.L_x_448:
        /* <DEDUP_REMOVED lines=11> */
.L_x_451:
[----:B------:R-:W-:Y:S05]  /*5810*/  BSYNC.RECONVERGENT B1 ;  /* 0x0000000000017941 */ /* 0x000fea0003800200 */
.L_x_450:
        /* <DEDUP_REMOVED lines=8> */
[----:B--2---:R-:W2:Y:S04]  /*58a0*/  LDS.128 R4, [R0+0x20] ;  /* 0x0000200000047984 */ /* 0x004ea80000000c00 */
[----:B-1--4-:R1:W4:Y:S04]  /*58b0*/  LDS.64 R12, [R0+0x80] ;  /* 0x00008000000c7984 */ /* 0x0123280000000a00 */
[----:B---3--:R1:W3:Y:S01]  /*58c0*/  LDS.128 R8, [R0+0x30] ;  /* 0x0000300000087984 */ /* 0x0082e20000000c00 */
[----:B0-----:R-:W-:Y:S01]  /*58d0*/  DSETP.GEU.AND P0, PT, R2, R16, PT ;  /* 0x000000100200722a */ /* 0x001fe20003f0e000 */
[----:B------:R-:W-:-:S02]  /*58e0*/  IMAD.MOV.U32 R24, RZ, RZ, R16 ;  /* 0x000000ffff187224 */ /* 0x000fc400078e0010 */
[----:B------:R-:W-:Y:S02]  /*58f0*/  IMAD.MOV.U32 R25, RZ, RZ, R17 ;  /* 0x000000ffff197224 */ /* 0x000fe400078e0011 */
[----:B--2---:R-:W-:Y:S02]  /*5900*/  IMAD.MOV.U32 R27, RZ, RZ, R4 ;  /* 0x000000ffff1b7224 */ /* 0x004fe400078e0004 */
[----:B------:R-:W-:-:S07]  /*5910*/  IMAD.MOV.U32 R29, RZ, RZ, R5 ;  /* 0x000000ffff1d7224 */ /* 0x000fce00078e0005 */
[----:B-1-34-:R-:W-:Y:S05]  /*5920*/  @!P0 BRA `(.L_x_453) ;  /* 0x0000000000388947 */ /* 0x01afea0003800000 */
        /* <DEDUP_REMOVED lines=14> */
.L_x_453:
[----:B------:R-:W-:Y:S05]  /*5a10*/  BSYNC.RECONVERGENT B1 ;  /* 0x0000000000017941 */ /* 0x000fea0003800200 */
.L_x_452:
        /* <DEDUP_REMOVED lines=23> */
.L_x_455:
[----:B------:R-:W-:Y:S05]  /*5b90*/  BSYNC.RECONVERGENT B1 ;  /* 0x0000000000017941 */ /* 0x000fea0003800200 */
.L_x_454:
        /* <DEDUP_REMOVED lines=21> */
.L_x_457:
[----:B------:R-:W-:Y:S05]  /*5cf0*/  BSYNC.RECONVERGENT B1 ;  /* 0x0000000000017941 */ /* 0x000fea0003800200 */
.L_x_456:
        /* <DEDUP_REMOVED lines=23> */
.L_x_459:
[----:B------:R-:W-:Y:S05]  /*5e70*/  BSYNC.RECONVERGENT B1 ;  /* 0x0000000000017941 */ /* 0x000fea0003800200 */
.L_x_458:
[----:B------:R-:W-:Y:S01]  /*5e80*/  DSETP.GEU.AND P0, PT, R14, R22, PT ;  /* 0x000000160e00722a */ /* 0x000fe20003f0e000 */
[----:B------:R-:W-:Y:S01]  /*5e90*/  BSSY.RECONVERGENT B1, `(.L_x_460) ;  /* 0x0000014000017945 */ /* 0x000fe20003800200 */
[----:B------:R-:W-:Y:S01]  /*5ea0*/  MOV R2, R22 ;  /* 0x0000001600027202 */ /* 0x000fe20000000f00 */
[----:B------:R-:W-:Y:S02]  /*5eb0*/  IMAD.MOV.U32 R3, RZ, RZ, R23 ;  /* 0x000000ffff037224 */ /* 0x000fe400078e0017 */
[----:B-1----:R-:W-:Y:S02]  /*5ec0*/  IMAD.MOV.U32 R19, RZ, RZ, R8 ;  /* 0x000000ffff137224 */ /* 0x002fe400078e0008 */
        /* <DEDUP_REMOVED lines=16> */
.L_x_461:
[----:B------:R-:W-:Y:S05]  /*5fd0*/  BSYNC.RECONVERGENT B1 ;  /* 0x0000000000017941 */ /* 0x000fea0003800200 */
.L_x_460:
        /* <DEDUP_REMOVED lines=21> */
.L_x_463:
[----:B------:R-:W-:Y:S05]  /*6130*/  BSYNC.RECONVERGENT B1 ;  /* 0x0000000000017941 */ /* 0x000fea0003800200 */
.L_x_462:
        /* <DEDUP_REMOVED lines=20> */
.L_x_385:
[----:B------:R-:W-:Y:S05]  /*6280*/  BSYNC.RECONVERGENT B0 ;  /* 0x0000000000007941 */ /* 0x000fea0003800200 */
.L_x_352:
[----:B------:R-:W-:Y:S05]  /*6290*/  @P1 EXIT ;  /* 0x000000000000194d */ /* 0x000fea0003800000 */
[----:B01----:R-:W0:Y:S02]  /*62a0*/  LDC.64 R4, c[0x0][0x388] ;  /* 0x0000e200ff047b82 */ /* 0x003e240000000a00 */
[----:B0-----:R-:W-:Y:S04]  /*62b0*/  STG.E.64 desc[UR6][R4.64], R2 ;  /* 0x0000000204007986 */ /* 0x001fe8000c101b06 */
[----:B------:R-:W-:Y:S01]  /*62c0*/  STG.E.64 desc[UR6][R4.64+0x8], R14 ;  /* 0x0000080e04007986 */ /* 0x000fe2000c101b06 */
[----:B------:R-:W-:Y:S05]  /*62d0*/  EXIT ;  /* 0x000000000000794d */ /* 0x000fea0003800000 */
.L_x_464:
        /* <DEDUP_REMOVED lines=10> */
.L_x_715:


//--------------------- .text._ZN6thrust24THRUST_300001_SM_1000_NS8cuda_cub4core6detail13_kernel_agentINS1_8__reduce10DrainAgentIiEEJN3cub18CUB_300001_SM_10009GridQueueIjEEiEEEvDpT0_ --------------------------
	.section	.text._ZN6thrust24THRUST_300001_SM_1000_NS8cuda_cub4core6detail13_kernel_agentINS1_8__reduce10DrainAgentIiEEJN3cub18CUB_300001_SM_10009GridQueueIjEEiEEEvDpT0_,"ax",@progbits
	.align	128
        .global         _ZN6thrust24THRUST_300001_SM_1000_NS8cuda_cub4core6detail13_kernel_agentINS1_8__reduce10DrainAgentIiEEJN3cub18CUB_300001_SM_10009GridQueueIjEEiEEEvDpT0_
        .type           _ZN6thrust24THRUST_300001_SM_1000_NS8cuda_cub4core6detail13_kernel_agentINS1_8__reduce10DrainAgentIiEEJN3cub18CUB_300001_SM_10009GridQueueIjEEiEEEvDpT0_,@function
        .size           _ZN6thrust24THRUST_300001_SM_1000_NS8cuda_cub4core6detail13_kernel_agentINS1_8__reduce10DrainAgentIiEEJN3cub18CUB_300001_SM_10009GridQueueIjEEiEEEvDpT0_,(.L_x_716 - _ZN6thrust24THRUST_300001_SM_1000_NS8cuda_cub4core6detail13_kernel_agentINS1_8__reduce10DrainAgentIiEEJN3cub18CUB_300001_SM_10009GridQueueIjEEiEEEvDpT0_)
        .other          _ZN6thrust24THRUST_300001_SM_1000_NS8cuda_cub4core6detail13_kernel_agentINS1_8__reduce10DrainAgentIiEEJN3cub18CUB_300001_SM_10009GridQueueIjEEiEEEvDpT0_,@"STO_CUDA_ENTRY STV_DEFAULT"
_ZN6thrust24THRUST_300001_SM_1000_NS8cuda_cub4core6detail13_kernel_agentINS1_8__reduce10DrainAgentIiEEJN3cub18CUB_300001_SM_10009GridQueueIjEEiEEEvDpT0_:
.text._ZN6thrust24THRUST_300001_SM_1000_NS8cuda_cub4core6detail13_kernel_agentINS1_8__reduce10DrainAgentIiEEJN3cub18CUB_300001_SM_10009GridQueueIjEEiEEEvDpT0_:
[----:B------:R-:W-:Y:S08]  /*0000*/  LDC R1, c[0x0][0x37c] ;  /* 0x0000df00ff017b82 */ /* 0x000ff00000000800 */
[----:B------:R-:W0:Y:S01]  /*0010*/  LDC.64 R2, c[0x0][0x380] ;  /* 0x0000e000ff027b82 */ /* 0x000e220000000a00 */
[----:B------:R-:W0:Y:S07]  /*0020*/  LDCU.64 UR4, c[0x0][0x358] ;  /* 0x00006b00ff0477ac */ /* 0x000e2e0008000a00 */
[----:B------:R-:W1:Y:S01]  /*0030*/  LDC R5, c[0x0][0x388] ;  /* 0x0000e200ff057b82 */ /* 0x000e620000000800 */
[----:B0-----:R-:W-:Y:S04]  /*0040*/  STG.E desc[UR4][R2.64+0x4], RZ ;  /* 0x000004ff02007986 */ /* 0x001fe8000c101904 */
[----:B-1----:R-:W-:Y:S01]  /*0050*/  STG.E desc[UR4][R2.64], R5 ;  /* 0x0000000502007986 */ /* 0x002fe2000c101904 */
[----:B------:R-:W-:Y:S05]  /*0060*/  EXIT ;  /* 0x000000000000794d */ /* 0x000fea0003800000 */
.L_x_465:
        /* <DEDUP_REMOVED lines=9> */
.L_x_716:


//--------------------- .text._ZN6thrust24THRUST_300001_SM_1000_NS8cuda_cub4core6detail13_kernel_agentINS1_8__reduce11ReduceAgentINS0_12zip_iteratorIN4cuda3std3__45tupleIJNS0_10device_ptrIdEENS0_17counting_iteratorIlNS0_11use_defaultESF_SF_EEEEEEEPNSB_IJdlEEESJ_iNS1_9__extrema9arg_max_fIdlNSA_4lessIdEEEEEEJSI_SK_iN3cub18CUB_300001_SM_100013GridEvenShareIiEENSS_9GridQueueIjEESP_EEEvDpT0_ --------------------------
	.section	.text._ZN6thrust24THRUST_300001_SM_1000_NS8cuda_cub4core6detail13_kernel_agentINS1_8__reduce11ReduceAgentINS0_12zip_iteratorIN4cuda3std3__45tupleIJNS0_10device_ptrIdEENS0_17counting_iteratorIlNS0_11use_defaultESF_SF_EEEEEEEPNSB_IJdlEEESJ_iNS1_9__extrema9arg_max_fIdlNSA_4lessIdEEEEEEJSI_SK_iN3cub18CUB_300001_SM_100013GridEvenShareIiEENSS_9GridQueueIjEESP_EEEvDpT0_,"ax",@progbits
	.align	128
        .global         _ZN6thrust24THRUST_300001_SM_1000_NS8cuda_cub4core6detail13_kernel_agentINS1_8__reduce11ReduceAgentINS0_12zip_iteratorIN4cuda3std3__45tupleIJNS0_10device_ptrIdEENS0_17counting_iteratorIlNS0_11use_defaultESF_SF_EEEEEEEPNSB_IJdlEEESJ_iNS1_9__extrema9arg_max_fIdlNSA_4lessIdEEEEEEJSI_SK_iN3cub18CUB_300001_SM_100013GridEvenShareIiEENSS_9GridQueueIjEESP_EEEvDpT0_
        .type           _ZN6thrust24THRUST_300001_SM_1000_NS8cuda_cub4core6detail13_kernel_agentINS1_8__reduce11ReduceAgentINS0_12zip_iteratorIN4cuda3std3__45tupleIJNS0_10device_ptrIdEENS0_17counting_iteratorIlNS0_11use_defaultESF_SF_EEEEEEEPNSB_IJdlEEESJ_iNS1_9__extrema9arg_max_fIdlNSA_4lessIdEEEEEEJSI_SK_iN3cub18CUB_300001_SM_100013GridEvenShareIiEENSS_9GridQueueIjEESP_EEEvDpT0_,@function
        .size           _ZN6thrust24THRUST_300001_SM_1000_NS8cuda_cub4core6detail13_kernel_agentINS1_8__reduce11ReduceAgentINS0_12zip_iteratorIN4cuda3std3__45tupleIJNS0_10device_ptrIdEENS0_17counting_iteratorIlNS0_11use_defaultESF_SF_EEEEEEEPNSB_IJdlEEESJ_iNS1_9__extrema9arg_max_fIdlNSA_4lessIdEEEEEEJSI_SK_iN3cub18CUB_300001_SM_100013GridEvenShareIiEENSS_9GridQueueIjEESP_EEEvDpT0_,(.L_x_717 - _ZN6thrust24THRUST_300001_SM_1000_NS8cuda_cub4core6detail13_kernel_agentINS1_8__reduce11ReduceAgentINS0_12zip_iteratorIN4cuda3std3__45tupleIJNS0_10device_ptrIdEENS0_17counting_iteratorIlNS0_11use_defaultESF_SF_EEEEEEEPNSB_IJdlEEESJ_iNS1_9__extrema9arg_max_fIdlNSA_4lessIdEEEEEEJSI_SK_iN3cub18CUB_300001_SM_100013GridEvenShareIiEENSS_9GridQueueIjEESP_EEEvDpT0_)
        .other          _ZN6thrust24THRUST_300001_SM_1000_NS8cuda_cub4core6detail13_kernel_agentINS1_8__reduce11ReduceAgentINS0_12zip_iteratorIN4cuda3std3__45tupleIJNS0_10device_ptrIdEENS0_17counting_iteratorIlNS0_11use_defaultESF_SF_EEEEEEEPNSB_IJdlEEESJ_iNS1_9__extrema9arg_max_fIdlNSA_4lessIdEEEEEEJSI_SK_iN3cub18CUB_300001_SM_100013GridEvenShareIiEENSS_9GridQueueIjEESP_EEEvDpT0_,@"STO_CUDA_ENTRY STV_DEFAULT"
_ZN6thrust24THRUST_300001_SM_1000_NS8cuda_cub4core6detail13_kernel_agentINS1_8__reduce11ReduceAgentINS0_12zip_iteratorIN4cuda3std3__45tupleIJNS0_10device_ptrIdEENS0_17counting_iteratorIlNS0_11use_defaultESF_SF_EEEEEEEPNSB_IJdlEEESJ_iNS1_9__extrema9arg_max_fIdlNSA_4lessIdEEEEEEJSI_SK_iN3cub18CUB_300001_SM_100013GridEvenShareIiEENSS_9GridQueueIjEESP_EEEvDpT0_:
.text._ZN6thrust24THRUST_300001_SM_1000_NS8cuda_cub4core6detail13_kernel_agentINS1_8__reduce11ReduceAgentINS0_12zip_iteratorIN4cuda3std3__45tupleIJNS0_10device_ptrIdEENS0_17counting_iteratorIlNS0_11use_defaultESF_SF_EEEEEEEPNSB_IJdlEEESJ_iNS1_9__extrema9arg_max_fIdlNSA_4lessIdEEEEEEJSI_SK_iN3cub18CUB_300001_SM_100013GridEvenShareIiEENSS_9GridQueueIjEESP_EEEvDpT0_:
[----:B------:R-:W-:Y:S01]  /*0000*/  LDC R1, c[0x0][0x37c] ;  /* 0x0000df00ff017b82 */ /* 0x000fe20000000800 */
[----:B------:R-:W0:Y:S01]  /*0010*/  S2R R0, SR_CTAID.X ;  /* 0x0000000000007919 */ /* 0x000e220000002500 */
[----:B------:R-:W1:Y:S01]  /*0020*/  LDCU UR4, c[0x0][0x398] ;  /* 0x00007300ff0477ac */ /* 0x000e620008000800 */
[----:B------:R-:W-:Y:S01]  /*0030*/  BSSY.RECONVERGENT B0, `(.L_x_466) ;  /* 0x000066e000007945 */ /* 0x000fe20003800200 */
[----:B------:R-:W2:Y:S01]  /*0040*/  LDCU UR6, c[0x0][0x370] ;  /* 0x00006e00ff0677ac */ /* 0x000ea20008000800 */
[----:B------:R-:W3:Y:S01]  /*0050*/  LDCU.64 UR10, c[0x0][0x358] ;  /* 0x00006b00ff0a77ac */ /* 0x000ee20008000a00 */
[----:B-1----:R-:W-:Y:S01]  /*0060*/  IMAD.U32 R7, RZ, RZ, UR4 ;  /* 0x00000004ff077e24 */ /* 0x002fe2000f8e00ff */
[----:B--2---:R-:W-:Y:S01]  /*0070*/  UIMAD UR6, UR6, 0x500, URZ ;  /* 0x00000500060678a4 */ /* 0x004fe2000f8e02ff */
[----:B0-----:R-:W-:-:S04]  /*0080*/  IMAD R6, R0, 0x500, RZ ;  /* 0x0000050000067824 */ /* 0x001fc800078e02ff */
[----:B------:R-:W-:-:S05]  /*0090*/  VIADD R2, R6, 0x500 ;  /* 0x0000050006027836 */ /* 0x000fca0000000000 */
[----:B------:R-:W-:-:S13]  /*00a0*/  ISETP.GT.AND P0, PT, R2, R7, PT ;  /* 0x000000070200720c */ /* 0x000fda0003f04270 */
[----:B---3--:R-:W-:Y:S05]  /*00b0*/  @!P0 BRA `(.L_x_467) ;  /* 0x0000003800cc8947 */ /* 0x008fea0003800000 */
[----:B------:R-:W0:Y:S01]  /*00c0*/  S2R R5, SR_TID.X ;  /* 0x0000000000057919 */ /* 0x000e220000002100 */
[----:B------:R-:W-:Y:S01]  /*00d0*/  IMAD.IADD R4, R7, 0x1, -R6 ;  /* 0x0000000107047824 */ /* 0x000fe200078e0a06 */
[----:B------:R-:W1:Y:S01]  /*00e0*/  LDCU.64 UR6, c[0x0][0x388] ;  /* 0x00007100ff0677ac */ /* 0x000e620008000a00 */
[----:B------:R-:W-:Y:S01]  /*00f0*/  BSSY.RECONVERGENT B1, `(.L_x_468) ;  /* 0x000000f000017945 */ /* 0x000fe20003800200 */
[----:B------:R-:W-:Y:S02]  /*0100*/  CS2R R8, SRZ ;  /* 0x0000000000087805 */ /* 0x000fe4000001ff00 */
[----:B------:R-:W-:Y:S01]  /*0110*/  CS2R R2, SRZ ;  /* 0x0000000000027805 */ /* 0x000fe2000001ff00 */
[----:B------:R-:W2:Y:S01]  /*0120*/  LDCU.64 UR8, c[0x0][0x388] ;  /* 0x00007100ff0877ac */ /* 0x000ea20008000a00 */
[----:B0-----:R-:W-:Y:S01]  /*0130*/  ISETP.GE.AND P0, PT, R5, R4, PT ;  /* 0x000000040500720c */ /* 0x001fe20003f06270 */
[----:B------:R-:W-:-:S12]  /*0140*/  IMAD.MOV.U32 R11, RZ, RZ, R5 ;  /* 0x000000ffff0b7224 */ /* 0x000fd800078e0005 */
[----:B-12---:R-:W-:Y:S05]  /*0150*/  @P0 BRA `(.L_x_469) ;  /* 0x0000000000200947 */ /* 0x006fea0003800000 */
[----:B------:R-:W0:Y:S01]  /*0160*/  LDC.64 R2, c[0x0][0x380] ;  /* 0x0000e000ff027b82 */ /* 0x000e220000000a00 */
[----:B------:R-:W-:Y:S01]  /*0170*/  IMAD.IADD R13, R6, 0x1, R5 ;  /* 0x00000001060d7824 */ /* 0x000fe200078e0205 */
[----:B------:R-:W1:Y:S03]  /*0180*/  LDCU.64 UR4, c[0x0][0x388] ;  /* 0x00007100ff0477ac */ /* 0x000e660008000a00 */
[----:B0-----:R-:W-:-:S06]  /*0190*/  IMAD.WIDE R2, R13, 0x8, R2 ;  /* 0x000000080d027825 */ /* 0x001fcc00078e0202 */
[----:B------:R-:W5:Y:S01]  /*01a0*/  LDG.E.64 R2, desc[UR10][R2.64] ;  /* 0x0000000a02027981 */ /* 0x000f62000c1e1b00 */
[----:B-1----:R-:W-:Y:S01]  /*01b0*/  IADD3 R9, P0, PT, R13, UR4, RZ ;  /* 0x000000040d097c10 */ /* 0x002fe2000ff1e0ff */
[----:B------:R-:W-:-:S03]  /*01c0*/  VIADD R11, R5, 0x100 ;  /* 0x00000100050b7836 */ /* 0x000fc60000000000 */
[----:B------:R-:W-:-:S09]  /*01d0*/  LEA.HI.X.SX32 R8, R13, UR5, 0x1, P0 ;  /* 0x000000050d087c11 */ /* 0x000fd200080f0eff */
.L_x_469:
[----:B------:R-:W-:Y:S05]  /*01e0*/  BSYNC.RECONVERGENT B1 ;  /* 0x0000000000017941 */ /* 0x000fea0003800200 */
.L_x_468:
        /* <DEDUP_REMOVED lines=9> */
[----:B------:R-:W0:Y:S01]  /*0280*/  LDC.64 R12, c[0x0][0x380] ;  /* 0x0000e000ff0c7b82 */ /* 0x000e220000000a00 */
[----:B------:R-:W-:Y:S01]  /*0290*/  LEA.HI R7, R10, 0x1, RZ, 0x18 ;  /* 0x000000010a077811 */ /* 0x000fe200078fc0ff */
[----:B------:R-:W-:-:S03]  /*02a0*/  IMAD.IADD R19, R6, 0x1, R11 ;  /* 0x0000000106137824 */ /* 0x000fc600078e020b */
[----:B------:R-:W-:-:S05]  /*02b0*/  LOP3.LUT R7, R7, 0x3, RZ, 0xc0, !PT ;  /* 0x0000000307077812 */ /* 0x000fca00078ec0ff */
[----:B------:R-:W-:-:S07]  /*02c0*/  IMAD.MOV R7, RZ, RZ, -R7 ;  /* 0x000000ffff077224 */ /* 0x000fce00078e0a07 */
.L_x_476:
[----:B0-----:R-:W-:-:S06]  /*02d0*/  IMAD.WIDE R14, R19, 0x8, R12 ;  /* 0x00000008130e7825 */ /* 0x001fcc00078e020c */
[----:B------:R-:W2:Y:S01]  /*02e0*/  LDG.E.64 R14, desc[UR10][R14.64] ;  /* 0x0000000a0e0e7981 */ /* 0x000ea2000c1e1b00 */
[----:B------:R-:W-:Y:S01]  /*02f0*/  IADD3 R21, P1, PT, R19, UR6, RZ ;  /* 0x0000000613157c10 */ /* 0x000fe2000ff3e0ff */
[----:B------:R-:W-:Y:S01]  /*0300*/  VIADD R7, R7, 0x1 ;  /* 0x0000000107077836 */ /* 0x000fe20000000000 */
[----:B------:R-:W-:Y:S01]  /*0310*/  BSSY.RECONVERGENT B3, `(.L_x_474) ;  /* 0x000001b000037945 */ /* 0x000fe20003800200 */
[----:B------:R-:W-:Y:S01]  /*0320*/  IMAD.MOV.U32 R18, RZ, RZ, R9 ;  /* 0x000000ffff127224 */ /* 0x000fe200078e0009 */
[----:B------:R-:W-:Y:S01]  /*0330*/  LEA.HI.X.SX32 R23, R19, UR7, 0x1, P1 ;  /* 0x0000000713177c11 */ /* 0x000fe200088f0eff */
[----:B------:R-:W-:Y:S01]  /*0340*/  IMAD.MOV.U32 R20, RZ, RZ, R8 ;  /* 0x000000ffff147224 */ /* 0x000fe200078e0008 */
[----:B------:R-:W-:Y:S01]  /*0350*/  ISETP.NE.AND P2, PT, R7, RZ, PT ;  /* 0x000000ff0700720c */ /* 0x000fe20003f45270 */
[----:B-----5:R-:W-:Y:S02]  /*0360*/  IMAD.MOV.U32 R16, RZ, RZ, R2 ;  /* 0x000000ffff107224 */ /* 0x020fe400078e0002 */
[----:B------:R-:W-:-:S02]  /*0370*/  IMAD.MOV.U32 R17, RZ, RZ, R3 ;  /* 0x000000ffff117224 */ /* 0x000fc400078e0003 */
[----:B------:R-:W-:Y:S02]  /*0380*/  IMAD.MOV.U32 R9, RZ, RZ, R21 ;  /* 0x000000ffff097224 */ /* 0x000fe400078e0015 */
        /* <DEDUP_REMOVED lines=19> */
.L_x_475:
[----:B------:R-:W-:Y:S05]  /*04c0*/  BSYNC.RECONVERGENT B3 ;  /* 0x0000000000037941 */ /* 0x000fea0003800200 */
.L_x_474:
[----:B------:R-:W-:Y:S02]  /*04d0*/  VIADD R11, R11, 0x100 ;  /* 0x000001000b0b7836 */ /* 0x000fe40000000000 */
[----:B------:R-:W-:Y:S01]  /*04e0*/  VIADD R19, R19, 0x100 ;  /* 0x0000010013137836 */ /* 0x000fe20000000000 */
[----:B------:R-:W-:Y:S06]  /*04f0*/  @P2 BRA `(.L_x_476) ;  /* 0xfffffffc00742947 */ /* 0x000fec000383ffff */
.L_x_473:
[----:B------:R-:W-:Y:S05]  /*0500*/  BSYNC.RECONVERGENT B2 ;  /* 0x0000000000027941 */ /* 0x000fea0003800200 */
.L_x_472:
[----:B------:R-:W-:-:S13]  /*0510*/  ISETP.GE.U32.AND P0, PT, R10, 0x300, PT ;  /* 0x000003000a00780c */ /* 0x000fda0003f06070 */
[----:B------:R-:W-:Y:S05]  /*0520*/  @!P0 BRA `(.L_x_471) ;  /* 0x0000000400cc8947 */ /* 0x000fea0003800000 */
[----:B------:R-:W0:Y:S01]  /*0530*/  LDC.64 R12, c[0x0][0x380] ;  /* 0x0000e000ff0c7b82 */ /* 0x000e220000000a00 */
[----:B------:R-:W-:-:S04]  /*0540*/  IMAD.IADD R23, R6, 0x1, R11 ;  /* 0x0000000106177824 */ /* 0x000fc800078e020b */
[C---:B------:R-:W-:Y:S02]  /*0550*/  VIADD R27, R23.reuse, 0x100 ;  /* 0x00000100171b7836 */ /* 0x040fe40000000000 */
[C---:B------:R-:W-:Y:S02]  /*0560*/  VIADD R26, R23.reuse, 0x200 ;  /* 0x00000200171a7836 */ /* 0x040fe40000000000 */
[----:B------:R-:W-:Y:S01]  /*0570*/  VIADD R22, R23, 0x300 ;  /* 0x0000030017167836 */ /* 0x000fe20000000000 */
[----:B0-----:R-:W-:-:S05]  /*0580*/  IADD3 R6, P0, PT, R12, 0x1000, RZ ;  /* 0x000010000c067810 */ /* 0x001fca0007f1e0ff */
[----:B------:R-:W-:-:S08]  /*0590*/  IMAD.X R7, RZ, RZ, R13, P0 ;  /* 0x000000ffff077224 */ /* 0x000fd000000e060d */
.L_x_485:
[----:B------:R-:W-:-:S05]  /*05a0*/  IMAD.WIDE R24, R23, 0x8, R6 ;  /* 0x0000000817187825 */ /* 0x000fca00078e0206 */
[----:B------:R-:W2:Y:S04]  /*05b0*/  LDG.E.64 R20, desc[UR10][R24.64+-0x1000] ;  /* 0xfff0000a18147981 */ /* 0x000ea8000c1e1b00 */
[----:B-----5:R0:W5:Y:S04]  /*05c0*/  LDG.E.64 R16, desc[UR10][R24.64+-0x800] ;  /* 0xfff8000a18107981 */ /* 0x020168000c1e1b00 */
[----:B------:R0:W5:Y:S04]  /*05d0*/  LDG.E.64 R14, desc[UR10][R24.64] ;  /* 0x0000000a180e7981 */ /* 0x000168000c1e1b00 */
[----:B------:R0:W5:Y:S01]  /*05e0*/  LDG.E.64 R12, desc[UR10][R24.64+0x800] ;  /* 0x0008000a180c7981 */ /* 0x000162000c1e1b00 */
[C---:B------:R-:W-:Y:S01]  /*05f0*/  IADD3 R30, P1, PT, R23.reuse, UR8, RZ ;  /* 0x00000008171e7c10 */ /* 0x040fe2000ff3e0ff */
[----:B------:R-:W-:Y:S03]  /*0600*/  BSSY.RECONVERGENT B2, `(.L_x_477) ;  /* 0x0000016000027945 */ /* 0x000fe60003800200 */
[----:B------:R-:W-:Y:S01]  /*0610*/  LEA.HI.X.SX32 R29, R23, UR9, 0x1, P1 ;  /* 0x00000009171d7c11 */ /* 0x000fe200088f0eff */
        /* <DEDUP_REMOVED lines=20> */
.L_x_478:
[----:B------:R-:W-:Y:S05]  /*0760*/  BSYNC.RECONVERGENT B2 ;  /* 0x0000000000027941 */ /* 0x000fea0003800200 */
.L_x_477:
[----:B-----5:R-:W-:Y:S01]  /*0770*/  DSETP.GEU.AND P0, PT, R18, R16, PT ;  /* 0x000000101200722a */ /* 0x020fe20003f0e000 */
[C---:B------:R-:W-:Y:S01]  /*0780*/  IADD3 R21, P1, PT, R27.reuse, UR8, RZ ;  /* 0x000000081b157c10 */ /* 0x040fe2000ff3e0ff */
[----:B------:R-:W-:Y:S01]  /*0790*/  BSSY.RECONVERGENT B2, `(.L_x_479) ;  /* 0x0000015000027945 */ /* 0x000fe20003800200 */
[----:B------:R-:W-:Y:S01]  /*07a0*/  IMAD.MOV.U32 R2, RZ, RZ, R16 ;  /* 0x000000ffff027224 */ /* 0x000fe200078e0010 */
[----:B------:R-:W-:Y:S02]  /*07b0*/  MOV R3, R17 ;  /* 0x0000001100037202 */ /* 0x000fe40000000f00 */
[----:B------:R-:W-:Y:S01]  /*07c0*/  LEA.HI.X.SX32 R25, R27, UR9, 0x1, P1 ;  /* 0x000000091b197c11 */ /* 0x000fe200088f0eff */
[----:B------:R-:W-:-:S04]  /*07d0*/  IMAD.MOV.U32 R8, RZ, RZ, R21 ;  /* 0x000000ffff087224 */ /* 0x000fc800078e0015 */
[----:B------:R-:W-:-:S03]  /*07e0*/  IMAD.MOV.U32 R9, RZ, RZ, R25 ;  /* 0x000000ffff097224 */ /* 0x000fc600078e0019 */
        /* <DEDUP_REMOVED lines=15> */
.L_x_480:
[----:B------:R-:W-:Y:S05]  /*08e0*/  BSYNC.RECONVERGENT B2 ;  /* 0x0000000000027941 */ /* 0x000fea0003800200 */
.L_x_479:
[----:B------:R-:W-:Y:S01]  /*08f0*/  DSETP.GEU.AND P0, PT, R2, R14, PT ;  /* 0x0000000e0200722a */ /* 0x000fe20003f0e000 */
[----:B------:R-:W-:Y:S01]  /*0900*/  IADD3 R19, P1, PT, R26, UR8, RZ ;  /* 0x000000081a137c10 */ /* 0x000fe2000ff3e0ff */
[----:B------:R-:W-:Y:S01]  /*0910*/  BSSY.RECONVERGENT B2, `(.L_x_481) ;  /* 0x0000016000027945 */ /* 0x000fe20003800200 */
[----:B------:R-:W-:Y:S01]  /*0920*/  IADD3 R21, P2, PT, R22, UR8, RZ ;  /* 0x0000000816157c10 */ /* 0x000fe2000ff5e0ff */
[----:B------:R-:W-:Y:S01]  /*0930*/  IMAD.MOV.U32 R16, RZ, RZ, R14 ;  /* 0x000000ffff107224 */ /* 0x000fe200078e000e */
[----:B------:R-:W-:Y:S01]  /*0940*/  LEA.HI.X.SX32 R20, R26, UR9, 0x1, P1 ;  /* 0x000000091a147c11 */ /* 0x000fe200088f0eff */
[----:B------:R-:W-:Y:S02]  /*0950*/  IMAD.MOV.U32 R10, RZ, RZ, R19 ;  /* 0x000000ffff0a7224 */ /* 0x000fe400078e0013 */
[----:B------:R-:W-:Y:S02]  /*0960*/  IMAD.MOV.U32 R17, RZ, RZ, R15 ;  /* 0x000000ffff117224 */ /* 0x000fe400078e000f */
[----:B------:R-:W-:-:S04]  /*0970*/  IMAD.MOV.U32 R18, RZ, RZ, R20 ;  /* 0x000000ffff127224 */ /* 0x000fc800078e0014 */
        /* <DEDUP_REMOVED lines=15> */
.L_x_482:
[----:B------:R-:W-:Y:S05]  /*0a70*/  BSYNC.RECONVERGENT B2 ;  /* 0x0000000000027941 */ /* 0x000fea0003800200 */
.L_x_481:
[----:B------:R-:W-:Y:S01]  /*0a80*/  DSETP.GEU.AND P0, PT, R16, R12, PT ;  /* 0x0000000c1000722a */ /* 0x000fe20003f0e000 */
[----:B------:R-:W-:Y:S01]  /*0a90*/  LEA.HI.X.SX32 R15, R22, UR9, 0x1, P2 ;  /* 0x00000009160f7c11 */ /* 0x000fe200090f0eff */
        /* <DEDUP_REMOVED lines=20> */
.L_x_484:
[----:B------:R-:W-:Y:S05]  /*0be0*/  BSYNC.RECONVERGENT B2 ;  /* 0x0000000000027941 */ /* 0x000fea0003800200 */
.L_x_483:
[----:B------:R-:W-:Y:S02]  /*0bf0*/  VIADD R11, R11, 0x400 ;  /* 0x000004000b0b7836 */ /* 0x000fe40000000000 */
[----:B------:R-:W-:Y:S02]  /*0c00*/  VIADD R27, R27, 0x400 ;  /* 0x000004001b1b7836 */ /* 0x000fe40000000000 */
[----:B------:R-:W-:Y:S01]  /*0c10*/  VIADD R26, R26, 0x400 ;  /* 0x000004001a1a7836 */ /* 0x000fe20000000000 */
[----:B------:R-:W-:Y:S01]  /*0c20*/  ISETP.GE.AND P0, PT, R11, R4, PT ;  /* 0x000000040b00720c */ /* 0x000fe20003f06270 */
[----:B------:R-:W-:Y:S02]  /*0c30*/  VIADD R22, R22, 0x400 ;  /* 0x0000040016167836 */ /* 0x000fe40000000000 */
[----:B------:R-:W-:-:S10]  /*0c40*/  VIADD R23, R23, 0x400 ;  /* 0x0000040017177836 */ /* 0x000fd40000000000 */
[----:B------:R-:W-:Y:S05]  /*0c50*/  @!P0 BRA `(.L_x_485) ;  /* 0xfffffff800508947 */ /* 0x000fea000383ffff */
.L_x_471:
[----:B------:R-:W-:Y:S05]  /*0c60*/  BSYNC.RECONVERGENT B1 ;  /* 0x0000000000017941 */ /* 0x000fea0003800200 */
.L_x_470:
        /* <DEDUP_REMOVED lines=34> */
.L_x_488:
[----:B------:R-:W-:Y:S05]  /*0e90*/  BSYNC.RECONVERGENT B1 ;  /* 0x0000000000017941 */ /* 0x000fea0003800200 */
.L_x_487:
        /* <DEDUP_REMOVED lines=31> */
.L_x_490:
[----:B------:R-:W-:Y:S05]  /*1090*/  BSYNC.RECONVERGENT B1 ;  /* 0x0000000000017941 */ /* 0x000fea0003800200 */
.L_x_489:
[----:B------:R-:W-:Y:S01]  /*10a0*/  ISETP.GT.AND P0, PT, R14, 0x1b, PT ;  /* 0x0000001b0e00780c */ /* 0x000fe20003f04270 */
[----:B-1----:R1:W1:Y:S01]  /*10b0*/  SHFL.DOWN PT, R8, R2, 0x4, 0x1f ;  /* 0x08801f0002087f89 */ /* 0x00226200000e0000 */
[----:B------:R-:W-:Y:S01]  /*10c0*/  BSSY.RECONVERGENT B1, `(.L_x_491) ;  /* 0x000001d000017945 */ /* 0x000fe20003800200 */
[----:B---3--:R-:W-:Y:S02]  /*10d0*/  IMAD.MOV.U32 R11, RZ, RZ, R4 ;  /* 0x000000ffff0b7224 */ /* 0x008fe400078e0004 */
[----:B--2---:R2:W3:Y:S01]  /*10e0*/  SHFL.DOWN PT, R9, R3, 0x4, 0x1f ;  /* 0x08801f0003097f89 */ /* 0x0044e200000e0000 */
[----:B0-----:R-:W-:Y:S02]  /*10f0*/  IMAD.MOV.U32 R12, RZ, RZ, R10 ;  /* 0x000000ffff0c7224 */ /* 0x001fe400078e000a */
[----:B------:R-:W-:Y:S01]  /*1100*/  IMAD.MOV.U32 R6, RZ, RZ, R2 ;  /* 0x000000ffff067224 */ /* 0x000fe200078e0002 */
[----:B------:R2:W0:Y:S01]  /*1110*/  SHFL.DOWN PT, R13, R4, 0x4, 0x1f ;  /* 0x08801f00040d7f89 */ /* 0x00042200000e0000 */
[----:B------:R-:W-:-:S03]  /*1120*/  IMAD.MOV.U32 R7, RZ, RZ, R3 ;  /* 0x000000ffff077224 */ /* 0x000fc600078e0003 */
[----:B------:R2:W0:Y:S01]  /*1130*/  SHFL.DOWN PT, R15, R10, 0x4, 0x1f ;  /* 0x08801f000a0f7f89 */ /* 0x00042200000e0000 */
[----:B------:R-:W-:Y:S05]  /*1140*/  @P0 BRA `(.L_x_492) ;  /* 0x0000000000500947 */ /* 0x000fea0003800000 */
[----:B-1-3--:R-:W-:Y:S01]  /*1150*/  DSETP.GEU.AND P0, PT, R2, R8, PT ;  /* 0x000000080200722a */ /* 0x00afe20003f0e000 */
        /* <DEDUP_REMOVED lines=19> */
.L_x_492:
[----:B------:R-:W-:Y:S05]  /*1290*/  BSYNC.RECONVERGENT B1 ;  /* 0x0000000000017941 */ /* 0x000fea0003800200 */
.L_x_491:
[----:B------:R-:W-:Y:S01]  /*12a0*/  ISETP.GT.AND P0, PT, R14, 0x17, PT ;  /* 0x000000170e00780c */ /* 0x000fe20003f04270 */
[----:B-1----:R1:W1:Y:S01]  /*12b0*/  SHFL.DOWN PT, R8, R6, 0x8, 0x1f ;  /* 0x09001f0006087f89 */ /* 0x00226200000e0000 */
[----:B------:R-:W-:Y:S01]  /*12c0*/  BSSY.RECONVERGENT B1, `(.L_x_493) ;  /* 0x000001d000017945 */ /* 0x000fe20003800200 */
[----:B--2---:R-:W-:Y:S02]  /*12d0*/  IMAD.MOV.U32 R4, RZ, RZ, R11 ;  /* 0x000000ffff047224 */ /* 0x004fe400078e000b */
[----:B---3--:R2:W3:Y:S01]  /*12e0*/  SHFL.DOWN PT, R9, R7, 0x8, 0x1f ;  /* 0x09001f0007097f89 */ /* 0x0084e200000e0000 */
[----:B------:R-:W-:Y:S02]  /*12f0*/  IMAD.MOV.U32 R10, RZ, RZ, R12 ;  /* 0x000000ffff0a7224 */ /* 0x000fe400078e000c */
[----:B------:R-:W-:Y:S01]  /*1300*/  IMAD.MOV.U32 R2, RZ, RZ, R6 ;  /* 0x000000ffff027224 */ /* 0x000fe200078e0006 */
[----:B----4-:R2:W4:Y:S01]  /*1310*/  SHFL.DOWN PT, R16, R11, 0x8, 0x1f ;  /* 0x09001f000b107f89 */ /* 0x01052200000e0000 */
[----:B------:R-:W-:-:S03]  /*1320*/  IMAD.MOV.U32 R3, RZ, RZ, R7 ;  /* 0x000000ffff037224 */ /* 0x000fc600078e0007 */
[----:B0-----:R2:W0:Y:S01]  /*1330*/  SHFL.DOWN PT, R13, R12, 0x8, 0x1f ;  /* 0x09001f000c0d7f89 */ /* 0x00142200000e0000 */
[----:B------:R-:W-:Y:S05]  /*1340*/  @P0 BRA `(.L_x_494) ;  /* 0x0000000000500947 */ /* 0x000fea0003800000 */
[----:B-1-3--:R-:W-:Y:S01]  /*1350*/  DSETP.GEU.AND P0, PT, R6, R8, PT ;  /* 0x000000080600722a */ /* 0x00afe20003f0e000 */
        /* <DEDUP_REMOVED lines=19> */
.L_x_494:
[----:B------:R-:W-:Y:S05]  /*1490*/  BSYNC.RECONVERGENT B1 ;  /* 0x0000000000017941 */ /* 0x000fea0003800200 */
.L_x_493:
[----:B------:R-:W-:Y:S01]  /*14a0*/  ISETP.GT.AND P0, PT, R14, 0xf, PT ;  /* 0x0000000f0e00780c */ /* 0x000fe20003f04270 */
[----:B-1----:R1:W1:Y:S01]  /*14b0*/  SHFL.DOWN PT, R6, R2, 0x10, 0x1f ;  /* 0x0a001f0002067f89 */ /* 0x00226200000e0000 */
[----:B------:R-:W-:Y:S01]  /*14c0*/  BSSY.RECONVERGENT B1, `(.L_x_495) ;  /* 0x000001d000017945 */ /* 0x000fe20003800200 */
[----:B------:R-:W-:Y:S01]  /*14d0*/  MOV R17, R4 ;  /* 0x0000000400117202 */ /* 0x000fe20000000f00 */
[----:B------:R-:W-:Y:S01]  /*14e0*/  IMAD.MOV.U32 R19, RZ, RZ, R10 ;  /* 0x000000ffff137224 */ /* 0x000fe200078e000a */
[----:B--2---:R2:W1:Y:S01]  /*14f0*/  SHFL.DOWN PT, R7, R3, 0x10, 0x1f ;  /* 0x0a001f0003077f89 */ /* 0x00446200000e0000 */
[----:B------:R-:W-:Y:S02]  /*1500*/  IMAD.MOV.U32 R12, RZ, RZ, R2 ;  /* 0x000000ffff0c7224 */ /* 0x000fe400078e0002 */
[----:B0-----:R-:W-:Y:S01]  /*1510*/  IMAD.MOV.U32 R13, RZ, RZ, R3 ;  /* 0x000000ffff0d7224 */ /* 0x001fe200078e0003 */
[----:B---3--:R2:W0:Y:S04]  /*1520*/  SHFL.DOWN PT, R9, R4, 0x10, 0x1f ;  /* 0x0a001f0004097f89 */ /* 0x00842800000e0000 */
[----:B------:R2:W3:Y:S01]  /*1530*/  SHFL.DOWN PT, R11, R10, 0x10, 0x1f ;  /* 0x0a001f000a0b7f89 */ /* 0x0004e200000e0000 */
        /* <DEDUP_REMOVED lines=21> */
.L_x_496:
[----:B------:R-:W-:Y:S05]  /*1690*/  BSYNC.RECONVERGENT B1 ;  /* 0x0000000000017941 */ /* 0x000fea0003800200 */
.L_x_495:
[----:B------:R-:W-:Y:S01]  /*16a0*/  ISETP.NE.AND P0, PT, R14, RZ, PT ;  /* 0x000000ff0e00720c */ /* 0x000fe20003f05270 */
[----:B------:R-:W-:-:S12]  /*16b0*/  BSSY.RECONVERGENT B1, `(.L_x_497) ;  /* 0x000000b000017945 */ /* 0x000fd80003800200 */
[----:B------:R-:W-:Y:S05]  /*16c0*/  @P0 BRA `(.L_x_498) ;  /* 0x0000000000240947 */ /* 0x000fea0003800000 */
[----:B--2---:R-:W2:Y:S01]  /*16d0*/  S2R R4, SR_CgaCtaId ;  /* 0x0000000000047919 */ /* 0x004ea20000008800 */
[----:B------:R-:W-:Y:S01]  /*16e0*/  MOV R3, 0x400 ;  /* 0x0000040000037802 */ /* 0x000fe20000000f00 */
[----:B------:R-:W-:Y:S01]  /*16f0*/  IMAD.MOV.U32 R18, RZ, RZ, R17 ;  /* 0x000000ffff127224 */ /* 0x000fe200078e0011 */
[----:B-1----:R-:W-:-:S04]  /*1700*/  SHF.R.U32.HI R2, RZ, 0x1, R5 ;  /* 0x00000001ff027819 */ /* 0x002fc80000011605 */
[----:B------:R-:W-:Y:S02]  /*1710*/  LOP3.LUT R2, R2, 0x1f0, RZ, 0xc0, !PT ;  /* 0x000001f002027812 */ /* 0x000fe400078ec0ff */
[----:B--2---:R-:W-:-:S05]  /*1720*/  LEA R3, R4, R3, 0x18 ;  /* 0x0000000304037211 */ /* 0x004fca00078ec0ff */
[----:B------:R-:W-:-:S05]  /*1730*/  IMAD.IADD R3, R2, 0x1, R3 ;  /* 0x0000000102037824 */ /* 0x000fca00078e0203 */
[----:B------:R1:W-:Y:S04]  /*1740*/  STS.64 [R3+0x10], R18 ;  /* 0x0000101203007388 */ /* 0x0003e80000000a00 */
[----:B------:R1:W-:Y:S02]  /*1750*/  STS.64 [R3+0x8], R12 ;  /* 0x0000080c03007388 */ /* 0x0003e40000000a00 */
.L_x_498:
[----:B------:R-:W-:Y:S05]  /*1760*/  BSYNC.RECONVERGENT B1 ;  /* 0x0000000000017941 */ /* 0x000fea0003800200 */
.L_x_497:
        /* <DEDUP_REMOVED lines=8> */
[----:B0--3--:R-:W0:Y:S04]  /*17f0*/  LDS.128 R8, [R32+0x20] ;  /* 0x0000200020087984 */ /* 0x009e280000000c00 */
[----:B------:R2:W3:Y:S04]  /*1800*/  LDS.64 R2, [R32+0x80] ;  /* 0x0000800020027984 */ /* 0x0004e80000000a00 */
[----:B------:R2:W2:Y:S01]  /*1810*/  LDS.128 R4, [R32+0x30] ;  /* 0x0000300020047984 */ /* 0x0004a20000000c00 */
[----:B-1----:R-:W-:Y:S01]  /*1820*/  DSETP.GEU.AND P0, PT, R12, R14, PT ;  /* 0x0000000e0c00722a */ /* 0x002fe20003f0e000 */
[----:B------:R-:W-:-:S02]  /*1830*/  IMAD.MOV.U32 R28, RZ, RZ, R14 ;  /* 0x000000ffff1c7224 */ /* 0x000fc400078e000e */
[----:B------:R-:W-:Y:S02]  /*1840*/  IMAD.MOV.U32 R29, RZ, RZ, R15 ;  /* 0x000000ffff1d7224 */ /* 0x000fe400078e000f */
[----:B0-----:R-:W-:Y:S02]  /*1850*/  IMAD.MOV.U32 R30, RZ, RZ, R8 ;  /* 0x000000ffff1e7224 */ /* 0x001fe400078e0008 */
[----:B------:R-:W-:-:S07]  /*1860*/  IMAD.MOV.U32 R31, RZ, RZ, R9 ;  /* 0x000000ffff1f7224 */ /* 0x000fce00078e0009 */
[----:B--23--:R-:W-:Y:S05]  /*1870*/  @!P0 BRA `(.L_x_501) ;  /* 0x0000000000388947 */ /* 0x00cfea0003800000 */
        /* <DEDUP_REMOVED lines=14> */
.L_x_501:
[----:B------:R-:W-:Y:S05]  /*1960*/  BSYNC.RECONVERGENT B1 ;  /* 0x0000000000017941 */ /* 0x000fea0003800200 */
.L_x_500:
[----:B------:R0:W1:Y:S01]  /*1970*/  LDS.128 R12, [R32+0x40] ;  /* 0x00004000200c7984 */ /* 0x0000620000000c00 */
[----:B------:R-:W-:Y:S01]  /*1980*/  DSETP.GEU.AND P0, PT, R28, R10, PT ;  /* 0x0000000a1c00722a */ /* 0x000fe20003f0e000 */
[----:B------:R-:W-:Y:S01]  /*1990*/  BSSY.RECONVERGENT B1, `(.L_x_502) ;  /* 0x0000017000017945 */ /* 0x000fe20003800200 */
[----:B------:R-:W-:Y:S01]  /*19a0*/  IMAD.MOV.U32 R33, RZ, RZ, R4 ;  /* 0x000000ffff217224 */ /* 0x000fe200078e0004 */
[----:B----4-:R0:W2:Y:S01]  /*19b0*/  LDS.128 R16, [R32+0x50] ;  /* 0x0000500020107984 */ /* 0x0100a20000000c00 */
[----:B------:R-:W-:Y:S02]  /*19c0*/  IMAD.MOV.U32 R35, RZ, RZ, R5 ;  /* 0x000000ffff237224 */ /* 0x000fe400078e0005 */
[----:B------:R-:W-:Y:S01]  /*19d0*/  IMAD.MOV.U32 R8, RZ, RZ, R10 ;  /* 0x000000ffff087224 */ /* 0x000fe200078e000a */
[----:B------:R0:W3:Y:S01]  /*19e0*/  LDS.128 R20, [R32+0x60] ;  /* 0x0000600020147984 */ /* 0x0000e20000000c00 */
[----:B------:R-:W-:-:S03]  /*19f0*/  IMAD.MOV.U32 R9, RZ, RZ, R11 ;  /* 0x000000ffff097224 */ /* 0x000fc600078e000b */
[----:B------:R0:W4:Y:S03]  /*1a00*/  LDS.128 R24, [R32+0x70] ;  /* 0x0000700020187984 */ /* 0x0001260000000c00 */
[----:B------:R-:W-:Y:S05]  /*1a10*/  @!P0 BRA `(.L_x_503) ;  /* 0x0000000000388947 */ /* 0x000fea0003800000 */
        /* <DEDUP_REMOVED lines=14> */
.L_x_503:
[----:B------:R-:W-:Y:S05]  /*1b00*/  BSYNC.RECONVERGENT B1 ;  /* 0x0000000000017941 */ /* 0x000fea0003800200 */
.L_x_502:
        /* <DEDUP_REMOVED lines=21> */
.L_x_505:
[----:B------:R-:W-:Y:S05]  /*1c60*/  BSYNC.RECONVERGENT B1 ;  /* 0x0000000000017941 */ /* 0x000fea0003800200 */
.L_x_504:
[----:B------:R-:W-:Y:S01]  /*1c70*/  DSETP.GEU.AND P0, PT, R4, R14, PT ;  /* 0x0000000e0400722a */ /* 0x000fe20003f0e000 */
[----:B------:R-:W-:Y:S01]  /*1c80*/  BSSY.RECONVERGENT B1, `(.L_x_506) ;  /* 0x0000014000017945 */ /* 0x000fe20003800200 */
[----:B------:R-:W-:Y:S02]  /*1c90*/  IMAD.MOV.U32 R6, RZ, RZ, R14 ;  /* 0x000000ffff067224 */ /* 0x000fe400078e000e */
[----:B------:R-:W-:Y:S02]  /*1ca0*/  IMAD.MOV.U32 R7, RZ, RZ, R15 ;  /* 0x000000ffff077224 */ /* 0x000fe400078e000f */
[----:B--2---:R-:W-:Y:S02]  /*1cb0*/  IMAD.MOV.U32 R9, RZ, RZ, R16 ;  /* 0x000000ffff097224 */ /* 0x004fe400078e0010 */
        /* <DEDUP_REMOVED lines=16> */
.L_x_507:
[----:B------:R-:W-:Y:S05]  /*1dc0*/  BSYNC.RECONVERGENT B1 ;  /* 0x0000000000017941 */ /* 0x000fea0003800200 */
.L_x_506:
        /* <DEDUP_REMOVED lines=21> */
.L_x_509:
[----:B------:R-:W-:Y:S05]  /*1f20*/  BSYNC.RECONVERGENT B1 ;  /* 0x0000000000017941 */ /* 0x000fea0003800200 */
.L_x_508:
[----:B------:R-:W-:Y:S01]  /*1f30*/  DSETP.GEU.AND P0, PT, R4, R22, PT ;  /* 0x000000160400722a */ /* 0x000fe20003f0e000 */
[----:B------:R-:W-:Y:S01]  /*1f40*/  BSSY.RECONVERGENT B1, `(.L_x_510) ;  /* 0x0000014000017945 */ /* 0x000fe20003800200 */
[----:B------:R-:W-:Y:S02]  /*1f50*/  IMAD.MOV.U32 R6, RZ, RZ, R22 ;  /* 0x000000ffff067224 */ /* 0x000fe400078e0016 */
[----:B------:R-:W-:Y:S02]  /*1f60*/  IMAD.MOV.U32 R7, RZ, RZ, R23 ;  /* 0x000000ffff077224 */ /* 0x000fe400078e0017 */
[----:B----4-:R-:W-:Y:S02]  /*1f70*/  IMAD.MOV.U32 R9, RZ, RZ, R24 ;  /* 0x000000ffff097224 */ /* 0x010fe400078e0018 */
        /* <DEDUP_REMOVED lines=16> */
.L_x_511:
[----:B------:R-:W-:Y:S05]  /*2080*/  BSYNC.RECONVERGENT B1 ;  /* 0x0000000000017941 */ /* 0x000fea0003800200 */
.L_x_510:
        /* <DEDUP_REMOVED lines=21> */
.L_x_486:
[----:B------:R-:W0:Y:S01]  /*21e0*/  S2R R6, SR_LANEID ;  /* 0x0000000000067919 */ /* 0x000e220000000000 */
[----:B------:R-:W-:Y:S01]  /*21f0*/  LOP3.LUT R7, R5, 0x3e0, RZ, 0xc0, !PT ;  /* 0x000003e005077812 */ /* 0x000fe200078ec0ff */
[----:B------:R-:W-:Y:S01]  /*2200*/  BSSY.RECONVERGENT B1, `(.L_x_512) ;  /* 0x0000024000017945 */ /* 0x000fe20003800200 */
[----:B------:R-:W-:Y:S01]  /*2210*/  IMAD.MOV.U32 R18, RZ, RZ, R9 ;  /* 0x000000ffff127224 */ /* 0x000fe200078e0009 */
[----:B-----5:R-:W-:Y:S01]  /*2220*/  MOV R10, R2 ;  /* 0x00000002000a7202 */ /* 0x020fe20000000f00 */
[----:B------:R-:W-:Y:S02]  /*2230*/  IMAD.MOV.U32 R20, RZ, RZ, R8 ;  /* 0x000000ffff147224 */ /* 0x000fe400078e0008 */
[----:B------:R-:W-:Y:S01]  /*2240*/  VIADD R11, R7, 0x20 ;  /* 0x00000020070b7836 */ /* 0x000fe20000000000 */
[----:B------:R-:W-:-:S04]  /*2250*/  LOP3.LUT R7, RZ, R7, RZ, 0x33, !PT ;  /* 0x00000007ff077212 */ /* 0x000fc800078e33ff */
[----:B------:R-:W-:Y:S01]  /*2260*/  ISETP.GT.AND P0, PT, R11, R4, PT ;  /* 0x000000040b00720c */ /* 0x000fe20003f04270 */
[----:B------:R-:W-:Y:S02]  /*2270*/  IMAD.IADD R7, R4, 0x1, R7 ;  /* 0x0000000104077824 */ /* 0x000fe400078e0207 */
        /* <DEDUP_REMOVED lines=28> */
.L_x_513:
[----:B------:R-:W-:Y:S05]  /*2440*/  BSYNC.RECONVERGENT B1 ;  /* 0x0000000000017941 */ /* 0x000fea0003800200 */
.L_x_512:
[----:B------:R-:W-:Y:S01]  /*2450*/  VIADD R2, R6, 0x2 ;  /* 0x0000000206027836 */ /* 0x000fe20000000000 */
[----:B------:R1:W1:Y:S01]  /*2460*/  SHFL.DOWN PT, R8, R10, 0x2, R7 ;  /* 0x084000000a087989 */ /* 0x00026200000e0007 */
[----:B------:R-:W-:Y:S01]  /*2470*/  BSSY.RECONVERGENT B1, `(.L_x_514) ;  /* 0x000001e000017945 */ /* 0x000fe20003800200 */
[----:B----4-:R-:W-:Y:S02]  /*2480*/  IMAD.MOV.U32 R14, RZ, RZ, R18 ;  /* 0x000000ffff0e7224 */ /* 0x010fe400078e0012 */
[----:B------:R-:W-:Y:S01]  /*2490*/  ISETP.GT.AND P0, PT, R2, R7, PT ;  /* 0x000000070200720c */ /* 0x000fe20003f04270 */
[----:B------:R4:W1:Y:S01]  /*24a0*/  SHFL.DOWN PT, R9, R11, 0x2, R7 ;  /* 0x084000000b097989 */ /* 0x00086200000e0007 */
[----:B------:R-:W-:Y:S02]  /*24b0*/  IMAD.MOV.U32 R16, RZ, RZ, R20 ;  /* 0x000000ffff107224 */ /* 0x000fe400078e0014 */
[----:B------:R-:W-:Y:S01]  /*24c0*/  IMAD.MOV.U32 R2, RZ, RZ, R10 ;  /* 0x000000ffff027224 */ /* 0x000fe200078e000a */
[----:B---3--:R4:W3:Y:S01]  /*24d0*/  SHFL.DOWN PT, R13, R18, 0x2, R7 ;  /* 0x08400000120d7989 */ /* 0x0088e200000e0007 */
[----:B------:R-:W-:-:S03]  /*24e0*/  IMAD.MOV.U32 R3, RZ, RZ, R11 ;  /* 0x000000ffff037224 */ /* 0x000fc600078e000b */
[----:B0-----:R4:W0:Y:S04]  /*24f0*/  SHFL.DOWN PT, R15, R20, 0x2, R7 ;  /* 0x08400000140f7989 */ /* 0x00182800000e0007 */
        /* <DEDUP_REMOVED lines=21> */
.L_x_515:
[----:B------:R-:W-:Y:S05]  /*2650*/  BSYNC.RECONVERGENT B1 ;  /* 0x0000000000017941 */ /* 0x000fea0003800200 */
.L_x_514:
        /* <DEDUP_REMOVED lines=32> */
.L_x_517:
[----:B------:R-:W-:Y:S05]  /*2860*/  BSYNC.RECONVERGENT B1 ;  /* 0x0000000000017941 */ /* 0x000fea0003800200 */
.L_x_516:
[----:B-1----:R-:W-:Y:S01]  /*2870*/  VIADD R2, R6, 0x8 ;  /* 0x0000000806027836 */ /* 0x002fe20000000000 */
[----:B------:R1:W1:Y:S01]  /*2880*/  SHFL.DOWN PT, R10, R8, 0x8, R7 ;  /* 0x09000000080a7989 */ /* 0x00026200000e0007 */
[----:B------:R-:W-:Y:S01]  /*2890*/  BSSY.RECONVERGENT B1, `(.L_x_518) ;  /* 0x000001e000017945 */ /* 0x000fe20003800200 */
[----:B--2---:R-:W-:Y:S01]  /*28a0*/  MOV R14, R12 ;  /* 0x0000000c000e7202 */ /* 0x004fe20000000f00 */
[----:B------:R-:W-:Y:S01]  /*28b0*/  IMAD.MOV.U32 R16, RZ, RZ, R18 ;  /* 0x000000ffff107224 */ /* 0x000fe200078e0012 */
[----:B------:R-:W-:Y:S01]  /*28c0*/  ISETP.GT.AND P0, PT, R2, R7, PT ;  /* 0x000000070200720c */ /* 0x000fe20003f04270 */
[----:B----4-:R2:W4:Y:S01]  /*28d0*/  SHFL.DOWN PT, R11, R9, 0x8, R7 ;  /* 0x09000000090b7989 */ /* 0x01052200000e0007 */
[----:B------:R-:W-:Y:S02]  /*28e0*/  IMAD.MOV.U32 R2, RZ, RZ, R8 ;  /* 0x000000ffff027224 */ /* 0x000fe400078e0008 */
[----:B------:R-:W-:Y:S01]  /*28f0*/  IMAD.MOV.U32 R3, RZ, RZ, R9 ;  /* 0x000000ffff037224 */ /* 0x000fe200078e0009 */
[----:B---3--:R2:W3:Y:S04]  /*2900*/  SHFL.DOWN PT, R13, R12, 0x8, R7 ;  /* 0x090000000c0d7989 */ /* 0x0084e800000e0007 */
        /* <DEDUP_REMOVED lines=22> */
.L_x_519:
[----:B------:R-:W-:Y:S05]  /*2a70*/  BSYNC.RECONVERGENT B1 ;  /* 0x0000000000017941 */ /* 0x000fea0003800200 */
.L_x_518:
[----:B-1----:R-:W-:Y:S01]  /*2a80*/  VIADD R10, R6, 0x10 ;  /* 0x00000010060a7836 */ /* 0x002fe20000000000 */
[----:B------:R1:W1:Y:S01]  /*2a90*/  SHFL.DOWN PT, R8, R2, 0x10, R7 ;  /* 0x0a00000002087989 */ /* 0x00026200000e0007 */
[----:B------:R-:W-:Y:S01]  /*2aa0*/  BSSY.RECONVERGENT B1, `(.L_x_520) ;  /* 0x000001e000017945 */ /* 0x000fe20003800200 */
[----:B------:R-:W-:Y:S02]  /*2ab0*/  IMAD.MOV.U32 R17, RZ, RZ, R14 ;  /* 0x000000ffff117224 */ /* 0x000fe400078e000e */
[----:B------:R-:W-:Y:S01]  /*2ac0*/  ISETP.GT.AND P0, PT, R10, R7, PT ;  /* 0x000000070a00720c */ /* 0x000fe20003f04270 */
[----:B--2---:R2:W1:Y:S01]  /*2ad0*/  SHFL.DOWN PT, R9, R3, 0x10, R7 ;  /* 0x0a00000003097989 */ /* 0x00446200000e0007 */
[----:B------:R-:W-:Y:S02]  /*2ae0*/  IMAD.MOV.U32 R19, RZ, RZ, R16 ;  /* 0x000000ffff137224 */ /* 0x000fe400078e0010 */
[----:B------:R-:W-:Y:S01]  /*2af0*/  IMAD.MOV.U32 R12, RZ, RZ, R2 ;  /* 0x000000ffff0c7224 */ /* 0x000fe200078e0002 */
[----:B----4-:R2:W4:Y:S01]  /*2b00*/  SHFL.DOWN PT, R11, R14, 0x10, R7 ;  /* 0x0a0000000e0b7989 */ /* 0x01052200000e0007 */
[----:B---3--:R-:W-:-:S03]  /*2b10*/  IMAD.MOV.U32 R13, RZ, RZ, R3 ;  /* 0x000000ffff0d7224 */ /* 0x008fc600078e0003 */
[----:B0-----:R2:W0:Y:S04]  /*2b20*/  SHFL.DOWN PT, R15, R16, 0x10, R7 ;  /* 0x0a000000100f7989 */ /* 0x00142800000e0007 */
        /* <DEDUP_REMOVED lines=21> */
.L_x_521:
[----:B------:R-:W-:Y:S05]  /*2c80*/  BSYNC.RECONVERGENT B1 ;  /* 0x0000000000017941 */ /* 0x000fea0003800200 */
.L_x_520:
[----:B------:R-:W-:Y:S01]  /*2c90*/  ISETP.NE.AND P0, PT, R6, RZ, PT ;  /* 0x000000ff0600720c */ /* 0x000fe20003f05270 */
[----:B------:R-:W-:-:S12]  /*2ca0*/  BSSY.RECONVERGENT B1, `(.L_x_522) ;  /* 0x000000b000017945 */ /* 0x000fd80003800200 */
[----:B------:R-:W-:Y:S05]  /*2cb0*/  @P0 BRA `(.L_x_523) ;  /* 0x0000000000240947 */ /* 0x000fea0003800000 */
[----:B------:R-:W3:Y:S01]  /*2cc0*/  S2R R6, SR_CgaCtaId ;  /* 0x0000000000067919 */ /* 0x000ee20000008800 */
[----:B--2---:R-:W-:Y:S01]  /*2cd0*/  MOV R3, 0x400 ;  /* 0x0000040000037802 */ /* 0x004fe20000000f00 */
[----:B------:R-:W-:Y:S01]  /*2ce0*/  IMAD.MOV.U32 R18, RZ, RZ, R17 ;  /* 0x000000ffff127224 */ /* 0x000fe200078e0011 */
[----:B-1----:R-:W-:-:S04]  /*2cf0*/  SHF.R.U32.HI R2, RZ, 0x1, R5 ;  /* 0x00000001ff027819 */ /* 0x002fc80000011605 */
[----:B------:R-:W-:Y:S02]  /*2d00*/  LOP3.LUT R2, R2, 0x1f0, RZ, 0xc0, !PT ;  /* 0x000001f002027812 */ /* 0x000fe400078ec0ff */
[----:B---3--:R-:W-:-:S05]  /*2d10*/  LEA R3, R6, R3, 0x18 ;  /* 0x0000000306037211 */ /* 0x008fca00078ec0ff */
[----:B------:R-:W-:-:S05]  /*2d20*/  IMAD.IADD R3, R2, 0x1, R3 ;  /* 0x0000000102037824 */ /* 0x000fca00078e0203 */
[----:B------:R3:W-:Y:S04]  /*2d30*/  STS.64 [R3+0x10], R18 ;  /* 0x0000101203007388 */ /* 0x0007e80000000a00 */
[----:B------:R3:W-:Y:S02]  /*2d40*/  STS.64 [R3+0x8], R12 ;  /* 0x0000080c03007388 */ /* 0x0007e40000000a00 */
.L_x_523:
[----:B------:R-:W-:Y:S05]  /*2d50*/  BSYNC.RECONVERGENT B1 ;  /* 0x0000000000017941 */ /* 0x000fea0003800200 */
.L_x_522:
[----:B------:R-:W-:Y:S01]  /*2d60*/  BAR.SYNC.DEFER_BLOCKING 0x0 ;  /* 0x0000000000007b1d */ /* 0x000fe20000010000 */
[----:B------:R-:W-:-:S13]  /*2d70*/  ISETP.NE.AND P1, PT, R5, RZ, PT ;  /* 0x000000ff0500720c */ /* 0x000fda0003f25270 */
[----:B------:R-:W-:Y:S05]  /*2d80*/  @P1 BRA `(.L_x_499) ;  /* 0x0000003800601947 */ /* 0x000fea0003800000 */
[----:B------:R-:W-:Y:S01]  /*2d90*/  ISETP.GE.AND P0, PT, R4, 0x21, PT ;  /* 0x000000210400780c */ /* 0x000fe20003f06270 */
[----:B----4-:R-:W-:Y:S02]  /*2da0*/  IMAD.MOV.U32 R11, RZ, RZ, R17 ;  /* 0x000000ffff0b7224 */ /* 0x010fe400078e0011 */
[----:B--2---:R-:W-:Y:S02]  /*2db0*/  IMAD.MOV.U32 R14, RZ, RZ, R19 ;  /* 0x000000ffff0e7224 */ /* 0x004fe400078e0013 */
[----:B-1----:R-:W-:Y:S02]  /*2dc0*/  IMAD.MOV.U32 R2, RZ, RZ, R12 ;  /* 0x000000ffff027224 */ /* 0x002fe400078e000c */
[----:B---3--:R-:W-:-:S06]  /*2dd0*/  IMAD.MOV.U32 R3, RZ, RZ, R13 ;  /* 0x000000ffff037224 */ /* 0x008fcc00078e000d */
[----:B------:R-:W-:Y:S05]  /*2de0*/  @!P0 BRA `(.L_x_524) ;  /* 0x00000000006c8947 */ /* 0x000fea0003800000 */
[----:B------:R-:W1:Y:S01]  /*2df0*/  S2UR UR5, SR_CgaCtaId ;  /* 0x00000000000579c3 */ /* 0x000e620000008800 */
[----:B------:R-:W-:Y:S01]  /*2e00*/  UMOV UR4, 0x400 ;  /* 0x0000040000047882 */ /* 0x000fe20000000000 */
[----:B------:R-:W-:Y:S01]  /*2e10*/  BSSY.RECONVERGENT B1, `(.L_x_524) ;  /* 0x0000018000017945 */ /* 0x000fe20003800200 */
[----:B-1----:R-:W-:-:S09]  /*2e20*/  ULEA UR4, UR5, UR4, 0x18 ;  /* 0x0000000405047291 */ /* 0x002fd2000f8ec0ff */
[----:B------:R-:W1:Y:S04]  /*2e30*/  LDS.64 R6, [UR4+0x18] ;  /* 0x00001804ff067984 */ /* 0x000e680008000a00 */
[----:B------:R-:W2:Y:S01]  /*2e40*/  LDS.64 R8, [UR4+0x20] ;  /* 0x00002004ff087984 */ /* 0x000ea20008000a00 */
[----:B-1----:R-:W-:Y:S01]  /*2e50*/  DSETP.GEU.AND P0, PT, R12, R6, PT ;  /* 0x000000060c00722a */ /* 0x002fe20003f0e000 */
[----:B------:R-:W-:Y:S02]  /*2e60*/  IMAD.MOV.U32 R2, RZ, RZ, R6 ;  /* 0x000000ffff027224 */ /* 0x000fe400078e0006 */
[----:B------:R-:W-:Y:S02]  /*2e70*/  IMAD.MOV.U32 R3, RZ, RZ, R7 ;  /* 0x000000ffff037224 */ /* 0x000fe400078e0007 */
[----:B--2---:R-:W-:-:S02]  /*2e80*/  IMAD.MOV.U32 R11, RZ, RZ, R8 ;  /* 0x000000ffff0b7224 */ /* 0x004fc400078e0008 */
        /* <DEDUP_REMOVED lines=16> */
.L_x_525:
[----:B------:R-:W-:Y:S05]  /*2f90*/  BSYNC.RECONVERGENT B1 ;  /* 0x0000000000017941 */ /* 0x000fea0003800200 */
.L_x_524:
[----:B------:R-:W-:Y:S01]  /*2fa0*/  ISETP.GE.AND P0, PT, R4, 0x41, PT ;  /* 0x000000410400780c */ /* 0x000fe20003f06270 */
[----:B------:R-:W-:Y:S02]  /*2fb0*/  IMAD.MOV.U32 R5, RZ, RZ, R11 ;  /* 0x000000ffff057224 */ /* 0x000fe400078e000b */
[----:B------:R-:W-:Y:S02]  /*2fc0*/  IMAD.MOV.U32 R10, RZ, RZ, R14 ;  /* 0x000000ffff0a7224 */ /* 0x000fe400078e000e */
[----:B------:R-:W-:Y:S02]  /*2fd0*/  IMAD.MOV.U32 R6, RZ, RZ, R2 ;  /* 0x000000ffff067224 */ /* 0x000fe400078e0002 */
[----:B------:R-:W-:-:S06]  /*2fe0*/  IMAD.MOV.U32 R7, RZ, RZ, R3 ;  /* 0x000000ffff077224 */ /* 0x000fcc00078e0003 */
        /* <DEDUP_REMOVED lines=27> */
.L_x_527:
[----:B------:R-:W-:Y:S05]  /*31a0*/  BSYNC.RECONVERGENT B1 ;  /* 0x0000000000017941 */ /* 0x000fea0003800200 */
.L_x_526:
        /* <DEDUP_REMOVED lines=11> */
[----:B0-----:R-:W0:Y:S01]  /*3260*/  LDS.64 R14, [UR4+0x40] ;  /* 0x00004004ff0e7984 */ /* 0x001e220008000a00 */
[----:B-1----:R-:W-:Y:S01]  /*3270*/  DSETP.GEU.AND P0, PT, R6, R8, PT ;  /* 0x000000080600722a */ /* 0x002fe20003f0e000 */
[----:B------:R-:W-:Y:S02]  /*3280*/  IMAD.MOV.U32 R2, RZ, RZ, R8 ;  /* 0x000000ffff027224 */ /* 0x000fe400078e0008 */
[----:B------:R-:W-:Y:S02]  /*3290*/  IMAD.MOV.U32 R3, RZ, RZ, R9 ;  /* 0x000000ffff037224 */ /* 0x000fe400078e0009 */
[----:B0-----:R-:W-:-:S02]  /*32a0*/  IMAD.MOV.U32 R11, RZ, RZ, R14 ;  /* 0x000000ffff0b7224 */ /* 0x001fc400078e000e */
        /* <DEDUP_REMOVED lines=16> */
.L_x_529:
[----:B------:R-:W-:Y:S05]  /*33b0*/  BSYNC.RECONVERGENT B1 ;  /* 0x0000000000017941 */ /* 0x000fea0003800200 */
.L_x_528:
        /* <DEDUP_REMOVED lines=32> */
.L_x_531:
[----:B------:R-:W-:Y:S05]  /*35c0*/  BSYNC.RECONVERGENT B1 ;  /* 0x0000000000017941 */ /* 0x000fea0003800200 */
.L_x_530:
        /* <DEDUP_REMOVED lines=32> */
.L_x_533:
[----:B------:R-:W-:Y:S05]  /*37d0*/  BSYNC.RECONVERGENT B1 ;  /* 0x0000000000017941 */ /* 0x000fea0003800200 */
.L_x_532:
        /* <DEDUP_REMOVED lines=32> */
.L_x_535:
[----:B------:R-:W-:Y:S05]  /*39e0*/  BSYNC.RECONVERGENT B1 ;  /* 0x0000000000017941 */ /* 0x000fea0003800200 */
.L_x_534:
[----:B------:R-:W-:Y:S01]  /*39f0*/  ISETP.GE.AND P0, PT, R4, 0xe1, PT ;  /* 0x000000e10400780c */ /* 0x000fe20003f06270 */
[----:B------:R-:W-:Y:S02]  /*3a00*/  IMAD.MOV.U32 R17, RZ, RZ, R5 ;  /* 0x000000ffff117224 */ /* 0x000fe400078e0005 */
[----:B------:R-:W-:Y:S02]  /*3a10*/  IMAD.MOV.U32 R19, RZ, RZ, R10 ;  /* 0x000000ffff137224 */ /* 0x000fe400078e000a */
[----:B------:R-:W-:Y:S02]  /*3a20*/  IMAD.MOV.U32 R12, RZ, RZ, R6 ;  /* 0x000000ffff0c7224 */ /* 0x000fe400078e0006 */
[----:B------:R-:W-:-:S06]  /*3a30*/  IMAD.MOV.U32 R13, RZ, RZ, R7 ;  /* 0x000000ffff0d7224 */ /* 0x000fcc00078e0007 */
[----:B------:R-:W-:Y:S05]  /*3a40*/  @!P0 BRA `(.L_x_499) ;  /* 0x0000002c00308947 */ /* 0x000fea0003800000 */
[----:B------:R-:W1:Y:S01]  /*3a50*/  S2UR UR5, SR_CgaCtaId ;  /* 0x00000000000579c3 */ /* 0x000e620000008800 */
[----:B------:R-:W-:Y:S02]  /*3a60*/  UMOV UR4, 0x400 ;  /* 0x0000040000047882 */ /* 0x000fe40000000000 */
        /* <DEDUP_REMOVED lines=24> */
.L_x_467:
[----:B------:R-:W0:Y:S01]  /*3bf0*/  S2R R4, SR_TID.X ;  /* 0x0000000000047919 */ /* 0x000e220000002100 */
[----:B------:R-:W1:Y:S01]  /*3c00*/  LDCU.128 UR12, c[0x0][0x380] ;  /* 0x00007000ff0c77ac */ /* 0x000e620008000c00 */
[----:B------:R-:W-:Y:S02]  /*3c10*/  SHF.R.S32.HI R5, RZ, 0x1f, R6 ;  /* 0x0000001fff057819 */ /* 0x000fe40000011406 */
[----:B0-----:R-:W-:-:S04]  /*3c20*/  IADD3 R2, P0, PT, R6, R4, RZ ;  /* 0x0000000406027210 */ /* 0x001fc80007f1e0ff */
[----:B-1----:R-:W-:Y:S02]  /*3c30*/  LEA R8, P1, R2, UR12, 0x3 ;  /* 0x0000000c02087c11 */ /* 0x002fe4000f8218ff */
[----:B------:R-:W-:-:S04]  /*3c40*/  IADD3.X R3, PT, PT, RZ, R5, RZ, P0, !PT ;  /* 0x00000005ff037210 */ /* 0x000fc800007fe4ff */
[----:B------:R-:W-:-:S05]  /*3c50*/  LEA.HI.X R9, R2, UR13, R3, 0x3, P1 ;  /* 0x0000000d02097c11 */ /* 0x000fca00088f1c03 */
[----:B------:R-:W2:Y:S04]  /*3c60*/  LDG.E.64 R10, desc[UR10][R8.64] ;  /* 0x0000000a080a7981 */ /* 0x000ea8000c1e1b00 */
[----:B------:R-:W2:Y:S04]  /*3c70*/  LDG.E.64 R12, desc[UR10][R8.64+0x800] ;  /* 0x0008000a080c7981 */ /* 0x000ea8000c1e1b00 */
[----:B------:R-:W3:Y:S04]  /*3c80*/  LDG.E.64 R14, desc[UR10][R8.64+0x1000] ;  /* 0x0010000a080e7981 */ /* 0x000ee8000c1e1b00 */
[----:B------:R-:W4:Y:S04]  /*3c90*/  LDG.E.64 R16, desc[UR10][R8.64+0x1800] ;  /* 0x0018000a08107981 */ /* 0x000f28000c1e1b00 */
[----:B------:R0:W5:Y:S01]  /*3ca0*/  LDG.E.64 R2, desc[UR10][R8.64+0x2000] ;  /* 0x0020000a08027981 */ /* 0x000162000c1e1b00 */
[----:B------:R-:W-:Y:S01]  /*3cb0*/  BSSY.RECONVERGENT B1, `(.L_x_536) ;  /* 0x000001f000017945 */ /* 0x000fe20003800200 */
[----:B------:R-:W-:-:S02]  /*3cc0*/  ISETP.LE.AND P1, PT, R7, UR6, PT ;  /* 0x0000000607007c0c */ /* 0x000fc4000bf23270 */
[C---:B0-----:R-:W-:Y:S01]  /*3cd0*/  LOP3.LUT R8, R4.reuse, 0x400, RZ, 0xfc, !PT ;  /* 0x0000040004087812 */ /* 0x041fe200078efcff */
[----:B------:R-:W-:Y:S01]  /*3ce0*/  VIADD R9, R4, 0x200 ;  /* 0x0000020004097836 */ /* 0x000fe20000000000 */
[----:B--2---:R-:W-:-:S06]  /*3cf0*/  DSETP.GEU.AND P3, PT, R10, R12, PT ;  /* 0x0000000c0a00722a */ /* 0x004fcc0003f6e000 */
[----:B------:R-:W-:Y:S02]  /*3d00*/  FSEL R10, R10, R12, P3 ;  /* 0x0000000c0a0a7208 */ /* 0x000fe40001800000 */
[----:B------:R-:W-:Y:S02]  /*3d10*/  FSEL R11, R11, R13, P3 ;  /* 0x0000000d0b0b7208 */ /* 0x000fe40001800000 */
[----:B------:R-:W-:-:S04]  /*3d20*/  IADD3 R12, P5, PT, R6, UR14, RZ ;  /* 0x0000000e060c7c10 */ /* 0x000fc8000ffbe0ff */
[----:B---3--:R-:W-:Y:S01]  /*3d30*/  DSETP.GEU.AND P4, PT, R10, R14, PT ;  /* 0x0000000e0a00722a */ /* 0x008fe20003f8e000 */
[----:B------:R-:W-:Y:S02]  /*3d40*/  IADD3.X R13, PT, PT, R5, UR15, RZ, P5, !PT ;  /* 0x0000000f050d7c10 */ /* 0x000fe4000affe4ff */
[----:B------:R-:W-:-:S03]  /*3d50*/  IADD3 R6, P5, PT, R8, R12, RZ ;  /* 0x0000000c08067210 */ /* 0x000fc60007fbe0ff */
[----:B------:R-:W-:Y:S02]  /*3d60*/  FSEL R10, R10, R14, P4 ;  /* 0x0000000e0a0a7208 */ /* 0x000fe40002000000 */
[----:B------:R-:W-:Y:S01]  /*3d70*/  FSEL R11, R11, R15, P4 ;  /* 0x0000000f0b0b7208 */ /* 0x000fe20002000000 */
[----:B------:R-:W-:Y:S02]  /*3d80*/  VIADD R15, R4, 0x100 ;  /* 0x00000100040f7836 */ /* 0x000fe40000000000 */
[----:B------:R-:W-:-:S03]  /*3d90*/  IMAD.X R5, RZ, RZ, R13, P5 ;  /* 0x000000ffff057224 */ /* 0x000fc600028e060d */
[----:B----4-:R-:W-:Y:S01]  /*3da0*/  DSETP.GEU.AND P2, PT, R10, R16, PT ;  /* 0x000000100a00722a */ /* 0x010fe20003f4e000 */
[----:B------:R-:W-:-:S05]  /*3db0*/  @P4 SEL R9, R4, R15, P3 ;  /* 0x0000000f04094207 */ /* 0x000fca0001800000 */
[----:B------:R-:W-:Y:S02]  /*3dc0*/  FSEL R10, R10, R16, P2 ;  /* 0x000000100a0a7208 */ /* 0x000fe40001000000 */
[----:B------:R-:W-:-:S06]  /*3dd0*/  FSEL R11, R11, R17, P2 ;  /* 0x000000110b0b7208 */ /* 0x000fcc0001000000 */
[----:B-----5:R-:W-:Y:S01]  /*3de0*/  DSETP.GEU.AND P0, PT, R10, R2, PT ;  /* 0x000000020a00722a */ /* 0x020fe20003f0e000 */
[----:B------:R-:W-:-:S13]  /*3df0*/  @!P2 VIADD R9, R4, 0x300 ;  /* 0x000003000409a836 */ /* 0x000fda0000000000 */
        /* <DEDUP_REMOVED lines=10> */
.L_x_537:
[----:B------:R-:W-:Y:S05]  /*3ea0*/  BSYNC.RECONVERGENT B1 ;  /* 0x0000000000017941 */ /* 0x000fea0003800200 */
.L_x_536:
        /* <DEDUP_REMOVED lines=12> */
[----:B------:R-:W-:-:S05]  /*3f70*/  IMAD.MOV.U32 R11, RZ, RZ, 0x500 ;  /* 0x00000500ff0b7424 */ /* 0x000fca00078e00ff */
[----:B------:R-:W2:Y:S01]  /*3f80*/  ATOMG.E.ADD.STRONG.GPU PT, R10, desc[UR10][R8.64], R11 ;  /* 0x8000000b080a79a8 */ /* 0x000ea200081ef10a */
[----:B------:R-:W0:Y:S01]  /*3f90*/  S2UR UR5, SR_CgaCtaId ;  /* 0x00000000000579c3 */ /* 0x000e220000008800 */
[----:B------:R-:W-:Y:S02]  /*3fa0*/  UMOV UR4, 0x400 ;  /* 0x0000040000047882 */ /* 0x000fe40000000000 */
[----:B0-----:R-:W-:Y:S01]  /*3fb0*/  ULEA UR4, UR5, UR4, 0x18 ;  /* 0x0000000405047291 */ /* 0x001fe2000f8ec0ff */
[----:B--2---:R-:W-:-:S08]  /*3fc0*/  VIADD R10, R10, UR6 ;  /* 0x000000060a0a7c36 */ /* 0x004fd00008000000 */
[----:B------:R0:W-:Y:S03]  /*3fd0*/  STS [UR4+0x98], R10 ;  /* 0x0000980aff007988 */ /* 0x0001e60008000804 */
.L_x_540:
[----:B------:R-:W-:Y:S05]  /*3fe0*/  BSYNC.RECONVERGENT B1 ;  /* 0x0000000000017941 */ /* 0x000fea0003800200 */
.L_x_539:
[----:B------:R-:W1:Y:S08]  /*3ff0*/  S2UR UR5, SR_CgaCtaId ;  /* 0x00000000000579c3 */ /* 0x000e700000008800 */
[----:B------:R-:W-:Y:S06]  /*4000*/  BAR.SYNC.DEFER_BLOCKING 0x0 ;  /* 0x0000000000007b1d */ /* 0x000fec0000010000 */
[----:B------:R-:W-:-:S02]  /*4010*/  UMOV UR4, 0x400 ;  /* 0x0000040000047882 */ /* 0x000fc40000000000 */
[----:B-1----:R-:W-:-:S06]  /*4020*/  ULEA UR4, UR5, UR4, 0x18 ;  /* 0x0000000405047291 */ /* 0x002fcc000f8ec0ff */
[----:B------:R-:W-:-:S05]  /*4030*/  IMAD.U32 R11, RZ, RZ, UR4 ;  /* 0x00000004ff0b7e24 */ /* 0x000fca000f8e00ff */
[----:B0-----:R-:W0:Y:S02]  /*4040*/  LDS R10, [R11+0x98] ;  /* 0x000098000b0a7984 */ /* 0x001e240000000800 */
[----:B0-----:R-:W-:-:S05]  /*4050*/  VIADD R12, R10, 0x500 ;  /* 0x000005000a0c7836 */ /* 0x001fca0000000000 */
[----:B------:R-:W-:-:S13]  /*4060*/  ISETP.GT.AND P0, PT, R12, R7, PT ;  /* 0x000000070c00720c */ /* 0x000fda0003f04270 */
[----:B------:R-:W-:Y:S05]  /*4070*/  @P0 BRA `(.L_x_541) ;  /* 0x0000000400980947 */ /* 0x000fea0003800000 */
[----:B------:R-:W-:Y:S01]  /*4080*/  BSSY.RECONVERGENT B1, `(.L_x_541) ;  /* 0x0000065000017945 */ /* 0x000fe20003800200 */
[----:B------:R-:W-:Y:S01]  /*4090*/  IMAD.MOV.U32 R20, RZ, RZ, R2 ;  /* 0x000000ffff147224 */ /* 0x000fe200078e0002 */
[----:B------:R-:W0:Y:S01]  /*40a0*/  LDCU UR7, c[0x0][0x398] ;  /* 0x00007300ff0777ac */ /* 0x000e220008000800 */
[----:B------:R-:W-:Y:S01]  /*40b0*/  IMAD.MOV.U32 R21, RZ, RZ, R3 ;  /* 0x000000ffff157224 */ /* 0x000fe200078e0003 */
[----:B------:R-:W1:Y:S06]  /*40c0*/  LDCU.128 UR12, c[0x0][0x380] ;  /* 0x00007000ff0c77ac */ /* 0x000e6c0008000c00 */
.L_x_544:
[----:B------:R-:W-:Y:S02]  /*40d0*/  SHF.R.S32.HI R2, RZ, 0x1f, R10 ;  /* 0x0000001fff027819 */ /* 0x000fe4000001140a */
[----:B------:R-:W-:-:S05]  /*40e0*/  IADD3 R7, P0, PT, R4, R10, RZ ;  /* 0x0000000a04077210 */ /* 0x000fca0007f1e0ff */
[----:B------:R-:W-:Y:S01]  /*40f0*/  IMAD.X R24, RZ, RZ, R2, P0 ;  /* 0x000000ffff187224 */ /* 0x000fe200000e0602 */
[----:B-1----:R-:W-:-:S04]  /*4100*/  LEA R22, P0, R7, UR12, 0x3 ;  /* 0x0000000c07167c11 */ /* 0x002fc8000f8018ff */
[----:B------:R-:W-:-:S05]  /*4110*/  LEA.HI.X R23, R7, UR13, R24, 0x3, P0 ;  /* 0x0000000d07177c11 */ /* 0x000fca00080f1c18 */
[----:B------:R-:W2:Y:S04]  /*4120*/  LDG.E.64 R18, desc[UR10][R22.64] ;  /* 0x0000000a16127981 */ /* 0x000ea8000c1e1b00 */
[----:B------:R-:W3:Y:S04]  /*4130*/  LDG.E.64 R16, desc[UR10][R22.64+0x800] ;  /* 0x0008000a16107981 */ /* 0x000ee8000c1e1b00 */
[----:B------:R-:W4:Y:S04]  /*4140*/  LDG.E.64 R14, desc[UR10][R22.64+0x1000] ;  /* 0x0010000a160e7981 */ /* 0x000f28000c1e1b00 */
[----:B------:R-:W4:Y:S01]  /*4150*/  LDG.E.64 R12, desc[UR10][R22.64+0x1800] ;  /* 0x0018000a160c7981 */ /* 0x000f22000c1e1b00 */
[----:B------:R-:W-:Y:S01]  /*4160*/  IADD3 R25, P0, PT, R7, UR14, RZ ;  /* 0x0000000e07197c10 */ /* 0x000fe2000ff1e0ff */
[----:B------:R-:W-:Y:S02]  /*4170*/  BSSY.RECONVERGENT B2, `(.L_x_542) ;  /* 0x000003d000027945 */ /* 0x000fe40003800200 */
[----:B------:R1:W5:Y:S01]  /*4180*/  LDG.E.64 R2, desc[UR10][R22.64+0x2000] ;  /* 0x0020000a16027981 */ /* 0x000362000c1e1b00 */
[----:B------:R-:W-:Y:S01]  /*4190*/  IADD3.X R24, PT, PT, R24, UR15, RZ, P0, !PT ;  /* 0x0000000f18187c10 */ /* 0x000fe200087fe4ff */
[----:B------:R-:W-:Y:S06]  /*41a0*/  BAR.SYNC.DEFER_BLOCKING 0x0 ;  /* 0x0000000000007b1d */ /* 0x000fec0000010000 */
[----:B--2---:R-:W-:-:S14]  /*41b0*/  DSETP.GEU.AND P1, PT, R20, R18, PT ;  /* 0x000000121400722a */ /* 0x004fdc0003f2e000 */
[----:B------:R-:W-:-:S04]  /*41c0*/  @P1 ISETP.GE.U32.AND P0, PT, R6, R25, PT ;  /* 0x000000190600120c */ /* 0x000fc80003f06070 */
[----:B------:R-:W-:-:S13]  /*41d0*/  @P1 ISETP.GE.AND.EX P0, PT, R5, R24, PT, P0 ;  /* 0x000000180500120c */ /* 0x000fda0003f06300 */
[----:B------:R-:W-:-:S06]  /*41e0*/  @P1 DSETP.LT.OR P0, PT, R18, R20, !P0 ;  /* 0x000000141200122a */ /* 0x000fcc0004701400 */
[----:B------:R-:W-:Y:S02]  /*41f0*/  @P1 FSEL R7, R20, R18, P0 ;  /* 0x0000001214071208 */ /* 0x000fe40000000000 */
[----:B------:R-:W-:Y:S01]  /*4200*/  @P1 FSEL R20, R21, R19, P0 ;  /* 0x0000001315141208 */ /* 0x000fe20000000000 */
[----:B------:R-:W-:Y:S01]  /*4210*/  IMAD.MOV.U32 R21, RZ, RZ, R24 ;  /* 0x000000ffff157224 */ /* 0x000fe200078e0018 */
[----:B------:R-:W-:Y:S01]  /*4220*/  @P1 SEL R21, R5, R24, P0 ;  /* 0x0000001805151207 */ /* 0x000fe20000000000 */
[----:B------:R-:W-:Y:S01]  /*4230*/  @P1 IMAD.MOV.U32 R18, RZ, RZ, R7 ;  /* 0x000000ffff121224 */ /* 0x000fe200078e0007 */
[----:B------:R-:W-:Y:S01]  /*4240*/  IADD3 R7, P3, PT, R25, 0x100, RZ ;  /* 0x0000010019077810 */ /* 0x000fe20007f7e0ff */
[----:B------:R-:W-:Y:S02]  /*4250*/  @P1 IMAD.MOV.U32 R19, RZ, RZ, R20 ;  /* 0x000000ffff131224 */ /* 0x000fe400078e0014 */
[----:B------:R-:W-:Y:S01]  /*4260*/  IMAD.MOV.U32 R20, RZ, RZ, R25 ;  /* 0x000000ffff147224 */ /* 0x000fe200078e0019 */
[----:B------:R-:W-:Y:S01]  /*4270*/  @P1 SEL R20, R6, R25, P0 ;  /* 0x0000001906141207 */ /* 0x000fe20000000000 */
[----:B------:R-:W-:-:S02]  /*4280*/  IMAD.X R6, RZ, RZ, R24, P3 ;  /* 0x000000ffff067224 */ /* 0x000fc400018e0618 */
[----:B---3--:R-:W-:-:S14]  /*4290*/  DSETP.GEU.AND P2, PT, R18, R16, PT ;  /* 0x000000101200722a */ /* 0x008fdc0003f4e000 */
        /* <DEDUP_REMOVED lines=9> */
[----:B------:R-:W-:Y:S02]  /*4330*/  IADD3 R18, P3, PT, R25, 0x200, RZ ;  /* 0x0000020019127810 */ /* 0x000fe40007f7e0ff */
[----:B------:R-:W-:-:S03]  /*4340*/  SHF.R.S32.HI R21, RZ, 0x1f, R10 ;  /* 0x0000001fff157819 */ /* 0x000fc6000001140a */
[----:B----4-:R-:W-:Y:S01]  /*4350*/  DSETP.GEU.AND P1, PT, R16, R14, PT ;  /* 0x0000000e1000722a */ /* 0x010fe20003f2e000 */
[----:B------:R-:W-:Y:S01]  /*4360*/  IMAD.X R19, RZ, RZ, R24, P3 ;  /* 0x000000ffff137224 */ /* 0x000fe200018e0618 */
[----:B------:R-:W-:-:S04]  /*4370*/  IADD3 R20, P3, P4, R4, UR14, R10 ;  /* 0x0000000e04147c10 */ /* 0x000fc8000fc7e00a */
[----:B------:R-:W-:-:S08]  /*4380*/  IADD3.X R21, PT, PT, RZ, UR15, R21, P3, P4 ;  /* 0x0000000fff157c10 */ /* 0x000fd00009fe8415 */
[----:B------:R-:W-:-:S04]  /*4390*/  @P1 ISETP.GE.U32.AND P0, PT, R7, R18, PT ;  /* 0x000000120700120c */ /* 0x000fc80003f06070 */
[----:B------:R-:W-:-:S13]  /*43a0*/  @P1 ISETP.GE.AND.EX P0, PT, R6, R19, PT, P0 ;  /* 0x000000130600120c */ /* 0x000fda0003f06300 */
[----:B------:R-:W-:-:S06]  /*43b0*/  @P1 DSETP.LT.OR P0, PT, R14, R16, !P0 ;  /* 0x000000100e00122a */ /* 0x000fcc0004701400 */
[----:B------:R-:W-:Y:S02]  /*43c0*/  @P1 FSEL R5, R16, R14, P0 ;  /* 0x0000000e10051208 */ /* 0x000fe40000000000 */
[----:B------:R-:W-:Y:S02]  /*43d0*/  @P1 FSEL R16, R17, R15, P0 ;  /* 0x0000000f11101208 */ /* 0x000fe40000000000 */
[----:B------:R-:W-:Y:S01]  /*43e0*/  IADD3 R17, P3, PT, R20, 0x300, RZ ;  /* 0x0000030014117810 */ /* 0x000fe20007f7e0ff */
[----:B------:R-:W-:Y:S01]  /*43f0*/  @P1 IMAD.MOV.U32 R14, RZ, RZ, R5 ;  /* 0x000000ffff0e1224 */ /* 0x000fe200078e0005 */
[----:B------:R-:W-:Y:S01]  /*4400*/  @P1 SEL R18, R7, R18, P0 ;  /* 0x0000001207121207 */ /* 0x000fe20000000000 */
[----:B------:R-:W-:Y:S01]  /*4410*/  @P1 IMAD.MOV.U32 R15, RZ, RZ, R16 ;  /* 0x000000ffff0f1224 */ /* 0x000fe200078e0010 */
[----:B------:R-:W-:Y:S01]  /*4420*/  @P1 SEL R19, R6, R19, P0 ;  /* 0x0000001306131207 */ /* 0x000fe20000000000 */
[----:B------:R-:W-:Y:S01]  /*4430*/  IMAD.X R16, RZ, RZ, R21, P3 ;  /* 0x000000ffff107224 */ /* 0x000fe200018e0615 */
[----:B------:R-:W-:-:S03]  /*4440*/  ISETP.NE.AND P1, PT, R4, RZ, PT ;  /* 0x000000ff0400720c */ /* 0x000fc60003f25270 */
[----:B------:R-:W-:-:S14]  /*4450*/  DSETP.GEU.AND P2, PT, R14, R12, PT ;  /* 0x0000000c0e00722a */ /* 0x000fdc0003f4e000 */
[----:B------:R-:W-:-:S04]  /*4460*/  @P2 ISETP.GE.U32.AND P0, PT, R18, R17, PT ;  /* 0x000000111200220c */ /* 0x000fc80003f06070 */
[----:B------:R-:W-:-:S13]  /*4470*/  @P2 ISETP.GE.AND.EX P0, PT, R19, R16, PT, P0 ;  /* 0x000000101300220c */ /* 0x000fda0003f06300 */
[----:B------:R-:W-:-:S06]  /*4480*/  @P2 DSETP.LT.OR P0, PT, R12, R14, !P0 ;  /* 0x0000000e0c00222a */ /* 0x000fcc0004701400 */
[----:B------:R-:W-:Y:S02]  /*4490*/  @P2 FSEL R7, R14, R12, P0 ;  /* 0x0000000c0e072208 */ /* 0x000fe40000000000 */
[----:B------:R-:W-:Y:S01]  /*44a0*/  @P2 FSEL R14, R15, R13, P0 ;  /* 0x0000000d0f0e2208 */ /* 0x000fe20000000000 */
[----:B-1----:R-:W-:Y:S06]  /*44b0*/  @P1 BRA `(.L_x_543) ;  /* 0x0000000000201947 */ /* 0x002fec0003800000 */
[----:B------:R-:W-:-:S06]  /*44c0*/  IMAD.MOV.U32 R5, RZ, RZ, 0x500 ;  /* 0x00000500ff057424 */ /* 0x000fcc00078e00ff */
[----:B------:R-:W2:Y:S01]  /*44d0*/  ATOMG.E.ADD.STRONG.GPU PT, R5, desc[UR10][R8.64], R5 ;  /* 0x80000005080579a8 */ /* 0x000ea200081ef10a */
[----:B------:R-:W1:Y:S01]  /*44e0*/  S2UR UR5, SR_CgaCtaId ;  /* 0x00000000000579c3 */ /* 0x000e620000008800 */
[----:B------:R-:W-:Y:S02]  /*44f0*/  UMOV UR4, 0x400 ;  /* 0x0000040000047882 */ /* 0x000fe40000000000 */
[----:B-1----:R-:W-:-:S06]  /*4500*/  ULEA UR4, UR5, UR4, 0x18 ;  /* 0x0000000405047291 */ /* 0x002fcc000f8ec0ff */
[----:B------:R-:W-:Y:S02]  /*4510*/  IMAD.U32 R11, RZ, RZ, UR4 ;  /* 0x00000004ff0b7e24 */ /* 0x000fe4000f8e00ff */
[----:B--2---:R-:W-:-:S05]  /*4520*/  VIADD R6, R5, UR6 ;  /* 0x0000000605067c36 */ /* 0x004fca0008000000 */
[----:B------:R1:W-:Y:S02]  /*4530*/  STS [R11+0x98], R6 ;  /* 0x000098060b007388 */ /* 0x0003e40000000800 */
.L_x_543:
[----:B0-----:R-:W-:Y:S05]  /*4540*/  BSYNC.RECONVERGENT B2 ;  /* 0x0000000000027941 */ /* 0x001fea0003800200 */
.L_x_542:
[----:B------:R-:W-:Y:S01]  /*4550*/  BAR.SYNC.DEFER_BLOCKING 0x0 ;  /* 0x0000000000007b1d */ /* 0x000fe20000010000 */
[----:B------:R-:W-:Y:S01]  /*4560*/  @P2 IMAD.MOV.U32 R12, RZ, RZ, R7 ;  /* 0x000000ffff0c2224 */ /* 0x000fe200078e0007 */
[----:B-1----:R-:W-:Y:S01]  /*4570*/  IADD3 R6, P3, PT, R20, 0x400, RZ ;  /* 0x0000040014067810 */ /* 0x002fe20007f7e0ff */
[----:B------:R-:W-:Y:S01]  /*4580*/  @P2 IMAD.MOV.U32 R13, RZ, RZ, R14 ;  /* 0x000000ffff0d2224 */ /* 0x000fe200078e000e */
[----:B------:R-:W-:Y:S01]  /*4590*/  @P2 SEL R17, R18, R17, P0 ;  /* 0x0000001112112207 */ /* 0x000fe20000000000 */
[----:B------:R-:W-:Y:S01]  /*45a0*/  IMAD.U32 R7, RZ, RZ, UR7 ;  /* 0x00000007ff077e24 */ /* 0x000fe2000f8e00ff */
[----:B------:R-:W-:Y:S01]  /*45b0*/  @P2 SEL R16, R19, R16, P0 ;  /* 0x0000001013102207 */ /* 0x000fe20000000000 */
[----:B------:R-:W-:Y:S02]  /*45c0*/  IMAD.X R5, RZ, RZ, R21, P3 ;  /* 0x000000ffff057224 */ /* 0x000fe400018e0615 */
[----:B-----5:R-:W-:-:S14]  /*45d0*/  DSETP.GEU.AND P1, PT, R12, R2, PT ;  /* 0x000000020c00722a */ /* 0x020fdc0003f2e000 */
[----:B------:R-:W-:Y:S01]  /*45e0*/  @P1 ISETP.GE.U32.AND P0, PT, R17, R6, PT ;  /* 0x000000061100120c */ /* 0x000fe20003f06070 */
[----:B------:R-:W0:Y:S03]  /*45f0*/  LDS R10, [R11+0x98] ;  /* 0x000098000b0a7984 */ /* 0x000e260000000800 */
[----:B------:R-:W-:-:S13]  /*4600*/  @P1 ISETP.GE.AND.EX P0, PT, R16, R5, PT, P0 ;  /* 0x000000051000120c */ /* 0x000fda0003f06300 */
[----:B------:R-:W-:-:S06]  /*4610*/  @P1 DSETP.LT.OR P0, PT, R2, R12, !P0 ;  /* 0x0000000c0200122a */ /* 0x000fcc0004701400 */
[----:B------:R-:W-:Y:S02]  /*4620*/  @P1 FSEL R14, R12, R2, P0 ;  /* 0x000000020c0e1208 */ /* 0x000fe40000000000 */
[----:B------:R-:W-:Y:S02]  /*4630*/  @P1 FSEL R13, R13, R3, P0 ;  /* 0x000000030d0d1208 */ /* 0x000fe40000000000 */
[----:B------:R-:W-:Y:S01]  /*4640*/  @P1 SEL R6, R17, R6, P0 ;  /* 0x0000000611061207 */ /* 0x000fe20000000000 */
[----:B------:R-:W-:Y:S01]  /*4650*/  @P1 IMAD.MOV.U32 R2, RZ, RZ, R14 ;  /* 0x000000ffff021224 */ /* 0x000fe200078e000e */
[----:B------:R-:W-:Y:S01]  /*4660*/  @P1 SEL R5, R16, R5, P0 ;  /* 0x0000000510051207 */ /* 0x000fe20000000000 */
[----:B------:R-:W-:-:S03]  /*4670*/  @P1 IMAD.MOV.U32 R3, RZ, RZ, R13 ;  /* 0x000000ffff031224 */ /* 0x000fc600078e000d */
[----:B------:R-:W-:Y:S01]  /*4680*/  MOV R20, R2 ;  /* 0x0000000200147202 */ /* 0x000fe20000000f00 */
[----:B------:R-:W-:Y:S02]  /*4690*/  IMAD.MOV.U32 R21, RZ, RZ, R3 ;  /* 0x000000ffff157224 */ /* 0x000fe400078e0003 */
[----:B0-----:R-:W-:-:S05]  /*46a0*/  VIADD R12, R10, 0x500 ;  /* 0x000005000a0c7836 */ /* 0x001fca0000000000 */
[----:B------:R-:W-:-:S13]  /*46b0*/  ISETP.GT.AND P0, PT, R12, R7, PT ;  /* 0x000000070c00720c */ /* 0x000fda0003f04270 */
[----:B------:R-:W-:Y:S05]  /*46c0*/  @!P0 BRA `(.L_x_544) ;  /* 0xfffffff800808947 */ /* 0x000fea000383ffff */
[----:B------:R-:W-:Y:S05]  /*46d0*/  BSYNC.RECONVERGENT B1 ;  /* 0x0000000000017941 */ /* 0x000fea0003800200 */
.L_x_541:
[----:B------:R-:W-:Y:S01]  /*46e0*/  ISETP.GE.AND P0, PT, R10, R7, PT ;  /* 0x000000070a00720c */ /* 0x000fe20003f06270 */
[----:B------:R-:W0:Y:S01]  /*46f0*/  LDCU.64 UR6, c[0x0][0x388] ;  /* 0x00007100ff0677ac */ /* 0x000e220008000a00 */
[----:B------:R-:W-:Y:S01]  /*4700*/  BSSY.RECONVERGENT B1, `(.L_x_538) ;  /* 0x00000ac000017945 */ /* 0x000fe20003800200 */
[----:B------:R-:W1:Y:S10]  /*4710*/  LDCU.64 UR4, c[0x0][0x388] ;  /* 0x00007100ff0477ac */ /* 0x000e740008000a00 */
        /* <DEDUP_REMOVED lines=11> */
[----:B------:R-:W2:Y:S01]  /*47d0*/  LDC.64 R12, c[0x0][0x380] ;  /* 0x0000e000ff0c7b82 */ /* 0x000ea20000000a00 */
[----:B------:R-:W-:Y:S01]  /*47e0*/  LEA.HI R7, R18, 0x1, RZ, 0x18 ;  /* 0x0000000112077811 */ /* 0x000fe200078fc0ff */
[----:B------:R-:W-:-:S03]  /*47f0*/  IMAD.IADD R11, R4, 0x1, R10 ;  /* 0x00000001040b7824 */ /* 0x000fc600078e020a */
[----:B------:R-:W-:Y:S01]  /*4800*/  LOP3.LUT R8, R7, 0x3, RZ, 0xc0, !PT ;  /* 0x0000000307087812 */ /* 0x000fe200078ec0ff */
[----:B------:R-:W-:-:S04]  /*4810*/  IMAD.MOV.U32 R7, RZ, RZ, R4 ;  /* 0x000000ffff077224 */ /* 0x000fc800078e0004 */
[----:B------:R-:W-:-:S07]  /*4820*/  IMAD.MOV R8, RZ, RZ, -R8 ;  /* 0x000000ffff087224 */ /* 0x000fce00078e0a08 */
.L_x_550:
[----:B--2---:R-:W-:-:S06]  /*4830*/  IMAD.WIDE R14, R11, 0x8, R12 ;  /* 0x000000080b0e7825 */ /* 0x004fcc00078e020c */
[----:B------:R-:W2:Y:S01]  /*4840*/  LDG.E.64 R14, desc[UR10][R14.64] ;  /* 0x0000000a0e0e7981 */ /* 0x000ea2000c1e1b00 */
[C---:B-1----:R-:W-:Y:S01]  /*4850*/  IADD3 R19, P1, PT, R11.reuse, UR4, RZ ;  /* 0x000000040b137c10 */ /* 0x042fe2000ff3e0ff */
[----:B------:R-:W-:Y:S01]  /*4860*/  VIADD R8, R8, 0x1 ;  /* 0x0000000108087836 */ /* 0x000fe20000000000 */
[----:B------:R-:W-:Y:S01]  /*4870*/  BSSY.RECONVERGENT B3, `(.L_x_548) ;  /* 0x000001b000037945 */ /* 0x000fe20003800200 */
[----:B------:R-:W-:Y:S01]  /*4880*/  IMAD.MOV.U32 R22, RZ, RZ, R6 ;  /* 0x000000ffff167224 */ /* 0x000fe200078e0006 */
[----:B------:R-:W-:Y:S01]  /*4890*/  LEA.HI.X.SX32 R20, R11, UR5, 0x1, P1 ;  /* 0x000000050b147c11 */ /* 0x000fe200088f0eff */
[----:B------:R-:W-:Y:S01]  /*48a0*/  IMAD.MOV.U32 R21, RZ, RZ, R5 ;  /* 0x000000ffff157224 */ /* 0x000fe200078e0005 */
[----:B------:R-:W-:Y:S01]  /*48b0*/  ISETP.NE.AND P2, PT, R8, RZ, PT ;  /* 0x000000ff0800720c */ /* 0x000fe20003f45270 */
[----:B------:R-:W-:Y:S02]  /*48c0*/  IMAD.MOV.U32 R16, RZ, RZ, R2 ;  /* 0x000000ffff107224 */ /* 0x000fe400078e0002 */
        /* <DEDUP_REMOVED lines=21> */
.L_x_549:
[----:B0-----:R-:W-:Y:S05]  /*4a20*/  BSYNC.RECONVERGENT B3 ;  /* 0x0000000000037941 */ /* 0x001fea0003800200 */
.L_x_548:
[----:B------:R-:W-:Y:S02]  /*4a30*/  VIADD R7, R7, 0x100 ;  /* 0x0000010007077836 */ /* 0x000fe40000000000 */
[----:B------:R-:W-:Y:S01]  /*4a40*/  VIADD R11, R11, 0x100 ;  /* 0x000001000b0b7836 */ /* 0x000fe20000000000 */
[----:B------:R-:W-:Y:S06]  /*4a50*/  @P2 BRA `(.L_x_550) ;  /* 0xfffffffc00742947 */ /* 0x000fec000383ffff */
.L_x_547:
[----:B01----:R-:W-:Y:S05]  /*4a60*/  BSYNC.RECONVERGENT B2 ;  /* 0x0000000000027941 */ /* 0x003fea0003800200 */
.L_x_546:
        /* <DEDUP_REMOVED lines=9> */
.L_x_559:
[----:B------:R-:W-:-:S05]  /*4b00*/  IMAD.WIDE R24, R23, 0x8, R10 ;  /* 0x0000000817187825 */ /* 0x000fca00078e020a */
[----:B------:R-:W2:Y:S04]  /*4b10*/  LDG.E.64 R20, desc[UR10][R24.64+-0x1000] ;  /* 0xfff0000a18147981 */ /* 0x000ea8000c1e1b00 */
[----:B------:R0:W5:Y:S04]  /*4b20*/  LDG.E.64 R16, desc[UR10][R24.64+-0x800] ;  /* 0xfff8000a18107981 */ /* 0x000168000c1e1b00 */
        /* <DEDUP_REMOVED lines=25> */
.L_x_552:
[----:B------:R-:W-:Y:S05]  /*4cc0*/  BSYNC.RECONVERGENT B2 ;  /* 0x0000000000027941 */ /* 0x000fea0003800200 */
.L_x_551:
[----:B-----5:R-:W-:Y:S01]  /*4cd0*/  DSETP.GEU.AND P0, PT, R18, R16, PT ;  /* 0x000000101200722a */ /* 0x020fe20003f0e000 */
[C---:B------:R-:W-:Y:S01]  /*4ce0*/  IADD3 R21, P1, PT, R27.reuse, UR6, RZ ;  /* 0x000000061b157c10 */ /* 0x040fe2000ff3e0ff */
[----:B------:R-:W-:Y:S01]  /*4cf0*/  BSSY.RECONVERGENT B2, `(.L_x_553) ;  /* 0x0000015000027945 */ /* 0x000fe20003800200 */
[----:B------:R-:W-:Y:S01]  /*4d00*/  MOV R2, R16 ;  /* 0x0000001000027202 */ /* 0x000fe20000000f00 */
[----:B------:R-:W-:Y:S01]  /*4d10*/  IMAD.MOV.U32 R3, RZ, RZ, R17 ;  /* 0x000000ffff037224 */ /* 0x000fe200078e0011 */
[----:B------:R-:W-:Y:S01]  /*4d20*/  LEA.HI.X.SX32 R25, R27, UR7, 0x1, P1 ;  /* 0x000000071b197c11 */ /* 0x000fe200088f0eff */
[----:B------:R-:W-:-:S04]  /*4d30*/  IMAD.MOV.U32 R5, RZ, RZ, R21 ;  /* 0x000000ffff057224 */ /* 0x000fc800078e0015 */
        /* <DEDUP_REMOVED lines=16> */
.L_x_554:
[----:B------:R-:W-:Y:S05]  /*4e40*/  BSYNC.RECONVERGENT B2 ;  /* 0x0000000000027941 */ /* 0x000fea0003800200 */
.L_x_553:
        /* <DEDUP_REMOVED lines=24> */
.L_x_556:
[----:B------:R-:W-:Y:S05]  /*4fd0*/  BSYNC.RECONVERGENT B2 ;  /* 0x0000000000027941 */ /* 0x000fea0003800200 */
.L_x_555:
        /* <DEDUP_REMOVED lines=22> */
.L_x_558:
[----:B------:R-:W-:Y:S05]  /*5140*/  BSYNC.RECONVERGENT B2 ;  /* 0x0000000000027941 */ /* 0x000fea0003800200 */
.L_x_557:
[----:B------:R-:W-:Y:S02]  /*5150*/  VIADD R7, R7, 0x400 ;  /* 0x0000040007077836 */ /* 0x000fe40000000000 */
[----:B------:R-:W-:Y:S02]  /*5160*/  VIADD R27, R27, 0x400 ;  /* 0x000004001b1b7836 */ /* 0x000fe40000000000 */
[----:B------:R-:W-:Y:S01]  /*5170*/  VIADD R26, R26, 0x400 ;  /* 0x000004001a1a7836 */ /* 0x000fe20000000000 */
[----:B------:R-:W-:Y:S01]  /*5180*/  ISETP.GE.AND P0, PT, R7, R9, PT ;  /* 0x000000090700720c */ /* 0x000fe20003f06270 */
[----:B------:R-:W-:Y:S02]  /*5190*/  VIADD R22, R22, 0x400 ;  /* 0x0000040016167836 */ /* 0x000fe40000000000 */
[----:B------:R-:W-:-:S10]  /*51a0*/  VIADD R23, R23, 0x400 ;  /* 0x0000040017177836 */ /* 0x000fd40000000000 */
[----:B------:R-:W-:Y:S05]  /*51b0*/  @!P0 BRA `(.L_x_559) ;  /* 0xfffffff800508947 */ /* 0x000fea000383ffff */
.L_x_545:
[----:B01----:R-:W-:Y:S05]  /*51c0*/  BSYNC.RECONVERGENT B1 ;  /* 0x0000000000017941 */ /* 0x003fea0003800200 */
.L_x_538:
        /* <DEDUP_REMOVED lines=32> */
.L_x_561:
[----:B------:R-:W-:Y:S05]  /*53d0*/  BSYNC.RECONVERGENT B1 ;  /* 0x0000000000017941 */ /* 0x000fea0003800200 */
.L_x_560:
        /* <DEDUP_REMOVED lines=31> */
.L_x_563:
[----:B------:R-:W-:Y:S05]  /*55d0*/  BSYNC.RECONVERGENT B1 ;  /* 0x0000000000017941 */ /* 0x000fea0003800200 */
.L_x_562:
[----:B------:R-:W-:Y:S01]  /*55e0*/  ISETP.GT.AND P0, PT, R14, 0x1b, PT ;  /* 0x0000001b0e00780c */ /* 0x000fe20003f04270 */
[----:B0-----:R0:W0:Y:S01]  /*55f0*/  SHFL.DOWN PT, R8, R2, 0x4, 0x1f ;  /* 0x08801f0002087f89 */ /* 0x00102200000e0000 */
[----:B------:R-:W-:Y:S01]  /*5600*/  BSSY.RECONVERGENT B1, `(.L_x_564) ;  /* 0x000001d000017945 */ /* 0x000fe20003800200 */
[----:B---3--:R-:W-:Y:S02]  /*5610*/  IMAD.MOV.U32 R11, RZ, RZ, R5 ;  /* 0x000000ffff0b7224 */ /* 0x008fe400078e0005 */
[----:B------:R3:W0:Y:S01]  /*5620*/  SHFL.DOWN PT, R9, R3, 0x4, 0x1f ;  /* 0x08801f0003097f89 */ /* 0x00062200000e0000 */
[----:B------:R-:W-:Y:S02]  /*5630*/  IMAD.MOV.U32 R12, RZ, RZ, R10 ;  /* 0x000000ffff0c7224 */ /* 0x000fe400078e000a */
[----:B-1----:R-:W-:Y:S01]  /*5640*/  IMAD.MOV.U32 R6, RZ, RZ, R2 ;  /* 0x000000ffff067224 */ /* 0x002fe200078e0002 */
[----:B----4-:R3:W1:Y:S01]  /*5650*/  SHFL.DOWN PT, R16, R5, 0x4, 0x1f ;  /* 0x08801f0005107f89 */ /* 0x01066200000e0000 */
[----:B--2---:R-:W-:-:S03]  /*5660*/  IMAD.MOV.U32 R7, RZ, RZ, R3 ;  /* 0x000000ffff077224 */ /* 0x004fc600078e0003 */
[----:B------:R3:W2:Y:S01]  /*5670*/  SHFL.DOWN PT, R13, R10, 0x4, 0x1f ;  /* 0x08801f000a0d7f89 */ /* 0x0006a200000e0000 */
[----:B------:R-:W-:Y:S05]  /*5680*/  @P0 BRA `(.L_x_565) ;  /* 0x0000000000500947 */ /* 0x000fea0003800000 */
[----:B0-----:R-:W-:Y:S01]  /*5690*/  DSETP.GEU.AND P0, PT, R2, R8, PT ;  /* 0x000000080200722a */ /* 0x001fe20003f0e000 */
[----:B-1----:R-:W-:Y:S02]  /*56a0*/  IMAD.MOV.U32 R11, RZ, RZ, R16 ;  /* 0x000000ffff0b7224 */ /* 0x002fe400078e0010 */
        /* <DEDUP_REMOVED lines=18> */
.L_x_565:
[----:B------:R-:W-:Y:S05]  /*57d0*/  BSYNC.RECONVERGENT B1 ;  /* 0x0000000000017941 */ /* 0x000fea0003800200 */
.L_x_564:
[----:B------:R-:W-:Y:S01]  /*57e0*/  ISETP.GT.AND P0, PT, R14, 0x17, PT ;  /* 0x000000170e00780c */ /* 0x000fe20003f04270 */
[----:B0-----:R0:W4:Y:S01]  /*57f0*/  SHFL.DOWN PT, R8, R6, 0x8, 0x1f ;  /* 0x09001f0006087f89 */ /* 0x00112200000e0000 */
[----:B------:R-:W-:Y:S01]  /*5800*/  BSSY.RECONVERGENT B1, `(.L_x_566) ;  /* 0x000001d000017945 */ /* 0x000fe20003800200 */
[----:B---3--:R-:W-:Y:S02]  /*5810*/  IMAD.MOV.U32 R5, RZ, RZ, R11 ;  /* 0x000000ffff057224 */ /* 0x008fe400078e000b */
[----:B------:R0:W3:Y:S01]  /*5820*/  SHFL.DOWN PT, R9, R7, 0x8, 0x1f ;  /* 0x09001f0007097f89 */ /* 0x0000e200000e0000 */
[----:B------:R-:W-:Y:S02]  /*5830*/  IMAD.MOV.U32 R10, RZ, RZ, R12 ;  /* 0x000000ffff0a7224 */ /* 0x000fe400078e000c */
[----:B------:R-:W-:Y:S01]  /*5840*/  IMAD.MOV.U32 R2, RZ, RZ, R6 ;  /* 0x000000ffff027224 */ /* 0x000fe200078e0006 */
[----:B-1----:R0:W1:Y:S01]  /*5850*/  SHFL.DOWN PT, R16, R11, 0x8, 0x1f ;  /* 0x09001f000b107f89 */ /* 0x00206200000e0000 */
[----:B------:R-:W-:-:S03]  /*5860*/  IMAD.MOV.U32 R3, RZ, RZ, R7 ;  /* 0x000000ffff037224 */ /* 0x000fc600078e0007 */
[----:B--2---:R0:W2:Y:S01]  /*5870*/  SHFL.DOWN PT, R13, R12, 0x8, 0x1f ;  /* 0x09001f000c0d7f89 */ /* 0x0040a200000e0000 */
[----:B------:R-:W-:Y:S05]  /*5880*/  @P0 BRA `(.L_x_567) ;  /* 0x0000000000500947 */ /* 0x000fea0003800000 */
[----:B---34-:R-:W-:Y:S01]  /*5890*/  DSETP.GEU.AND P0, PT, R6, R8, PT ;  /* 0x000000080600722a */ /* 0x018fe20003f0e000 */
[----:B-1----:R-:W-:Y:S02]  /*58a0*/  IMAD.MOV.U32 R5, RZ, RZ, R16 ;  /* 0x000000ffff057224 */ /* 0x002fe400078e0010 */
[----:B--2---:R-:W-:Y:S02]  /*58b0*/  IMAD.MOV.U32 R10, RZ, RZ, R13 ;  /* 0x000000ffff0a7224 */ /* 0x004fe400078e000d */
        /* <DEDUP_REMOVED lines=17> */
.L_x_567:
[----:B------:R-:W-:Y:S05]  /*59d0*/  BSYNC.RECONVERGENT B1 ;  /* 0x0000000000017941 */ /* 0x000fea0003800200 */
.L_x_566:
[----:B------:R-:W-:Y:S01]  /*59e0*/  ISETP.GT.AND P0, PT, R14, 0xf, PT ;  /* 0x0000000f0e00780c */ /* 0x000fe20003f04270 */
[----:B0-----:R0:W0:Y:S01]  /*59f0*/  SHFL.DOWN PT, R6, R2, 0x10, 0x1f ;  /* 0x0a001f0002067f89 */ /* 0x00102200000e0000 */
[----:B------:R-:W-:Y:S01]  /*5a00*/  BSSY.RECONVERGENT B1, `(.L_x_568) ;  /* 0x000001d000017945 */ /* 0x000fe20003800200 */
[----:B------:R-:W-:Y:S02]  /*5a10*/  IMAD.MOV.U32 R17, RZ, RZ, R5 ;  /* 0x000000ffff117224 */ /* 0x000fe400078e0005 */
[----:B------:R0:W0:Y:S01]  /*5a20*/  SHFL.DOWN PT, R7, R3, 0x10, 0x1f ;  /* 0x0a001f0003077f89 */ /* 0x00002200000e0000 */
[----:B------:R-:W-:Y:S02]  /*5a30*/  IMAD.MOV.U32 R19, RZ, RZ, R10 ;  /* 0x000000ffff137224 */ /* 0x000fe400078e000a */
[----:B------:R-:W-:Y:S01]  /*5a40*/  IMAD.MOV.U32 R12, RZ, RZ, R2 ;  /* 0x000000ffff0c7224 */ /* 0x000fe200078e0002 */
[----:B----4-:R4:W0:Y:S01]  /*5a50*/  SHFL.DOWN PT, R8, R5, 0x10, 0x1f ;  /* 0x0a001f0005087f89 */ /* 0x01082200000e0000 */
[----:B--2---:R-:W-:-:S03]  /*5a60*/  IMAD.MOV.U32 R13, RZ, RZ, R3 ;  /* 0x000000ffff0d7224 */ /* 0x004fc600078e0003 */
[----:B---3--:R4:W2:Y:S01]  /*5a70*/  SHFL.DOWN PT, R9, R10, 0x10, 0x1f ;  /* 0x0a001f000a097f89 */ /* 0x0088a200000e0000 */
[----:B------:R-:W-:Y:S05]  /*5a80*/  @P0 BRA `(.L_x_569) ;  /* 0x0000000000500947 */ /* 0x000fea0003800000 */
[----:B0-----:R-:W-:Y:S01]  /*5a90*/  DSETP.GEU.AND P0, PT, R2, R6, PT ;  /* 0x000000060200722a */ /* 0x001fe20003f0e000 */
[----:B------:R-:W-:Y:S02]  /*5aa0*/  IMAD.MOV.U32 R17, RZ, RZ, R8 ;  /* 0x000000ffff117224 */ /* 0x000fe400078e0008 */
        /* <DEDUP_REMOVED lines=18> */
.L_x_569:
[----:B------:R-:W-:Y:S05]  /*5bd0*/  BSYNC.RECONVERGENT B1 ;  /* 0x0000000000017941 */ /* 0x000fea0003800200 */
.L_x_568:
[----:B------:R-:W-:Y:S01]  /*5be0*/  ISETP.NE.AND P0, PT, R14, RZ, PT ;  /* 0x000000ff0e00720c */ /* 0x000fe20003f05270 */
[----:B------:R-:W-:-:S12]  /*5bf0*/  BSSY.RECONVERGENT B1, `(.L_x_570) ;  /* 0x000000b000017945 */ /* 0x000fd80003800200 */
[----:B------:R-:W-:Y:S05]  /*5c00*/  @P0 BRA `(.L_x_571) ;  /* 0x0000000000240947 */ /* 0x000fea0003800000 */
[----:B0-----:R-:W0:Y:S01]  /*5c10*/  S2R R6, SR_CgaCtaId ;  /* 0x0000000000067919 */ /* 0x001e220000008800 */
[----:B------:R-:W-:Y:S01]  /*5c20*/  MOV R3, 0x400 ;  /* 0x0000040000037802 */ /* 0x000fe20000000f00 */
[----:B------:R-:W-:Y:S01]  /*5c30*/  IMAD.MOV.U32 R18, RZ, RZ, R17 ;  /* 0x000000ffff127224 */ /* 0x000fe200078e0011 */
[----:B------:R-:W-:-:S04]  /*5c40*/  SHF.R.U32.HI R2, RZ, 0x1, R4 ;  /* 0x00000001ff027819 */ /* 0x000fc80000011604 */
[----:B------:R-:W-:Y:S02]  /*5c50*/  LOP3.LUT R2, R2, 0x1f0, RZ, 0xc0, !PT ;  /* 0x000001f002027812 */ /* 0x000fe400078ec0ff */
[----:B0-----:R-:W-:-:S05]  /*5c60*/  LEA R3, R6, R3, 0x18 ;  /* 0x0000000306037211 */ /* 0x001fca00078ec0ff */
[----:B------:R-:W-:-:S05]  /*5c70*/  IMAD.IADD R3, R2, 0x1, R3 ;  /* 0x0000000102037824 */ /* 0x000fca00078e0203 */
[----:B------:R3:W-:Y:S04]  /*5c80*/  STS.64 [R3+0x10], R18 ;  /* 0x0000101203007388 */ /* 0x0007e80000000a00 */
[----:B------:R3:W-:Y:S02]  /*5c90*/  STS.64 [R3+0x8], R12 ;  /* 0x0000080c03007388 */ /* 0x0007e40000000a00 */
.L_x_571:
[----:B------:R-:W-:Y:S05]  /*5ca0*/  BSYNC.RECONVERGENT B1 ;  /* 0x0000000000017941 */ /* 0x000fea0003800200 */
.L_x_570:
[----:B------:R-:W-:Y:S01]  /*5cb0*/  BAR.SYNC.DEFER_BLOCKING 0x0 ;  /* 0x0000000000007b1d */ /* 0x000fe20000010000 */
[----:B------:R-:W-:-:S13]  /*5cc0*/  ISETP.NE.AND P1, PT, R4, RZ, PT ;  /* 0x000000ff0400720c */ /* 0x000fda0003f25270 */
[----:B------:R-:W-:Y:S05]  /*5cd0*/  @P1 BRA `(.L_x_499) ;  /* 0x00000008008c1947 */ /* 0x000fea0003800000 */
[----:B0--3--:R-:W0:Y:S01]  /*5ce0*/  S2R R3, SR_CgaCtaId ;  /* 0x0000000000037919 */ /* 0x009e220000008800 */
[----:B------:R-:W-:Y:S01]  /*5cf0*/  MOV R2, 0x400 ;  /* 0x0000040000027802 */ /* 0x000fe20000000f00 */
[----:B------:R-:W-:Y:S03]  /*5d00*/  BSSY.RECONVERGENT B1, `(.L_x_572) ;  /* 0x000001a000017945 */ /* 0x000fe60003800200 */
[----:B0-----:R-:W-:-:S05]  /*5d10*/  LEA R30, R3, R2, 0x18 ;  /* 0x00000002031e7211 */ /* 0x001fca00078ec0ff */
[----:B------:R-:W0:Y:S04]  /*5d20*/  LDS.64 R14, [R30+0x18] ;  /* 0x000018001e0e7984 */ /* 0x000e280000000a00 */
[----:B----4-:R-:W3:Y:S04]  /*5d30*/  LDS.128 R4, [R30+0x20] ;  /* 0x000020001e047984 */ /* 0x010ee80000000c00 */
[----:B------:R4:W1:Y:S04]  /*5d40*/  LDS.64 R28, [R30+0x80] ;  /* 0x000080001e1c7984 */ /* 0x0008680000000a00 */
[----:B--2---:R4:W2:Y:S01]  /*5d50*/  LDS.128 R8, [R30+0x30] ;  /* 0x000030001e087984 */ /* 0x0048a20000000c00 */
[----:B0-----:R-:W-:Y:S01]  /*5d60*/  DSETP.GEU.AND P0, PT, R12, R14, PT ;  /* 0x0000000e0c00722a */ /* 0x001fe20003f0e000 */
[----:B------:R-:W-:-:S02]  /*5d70*/  IMAD.MOV.U32 R2, RZ, RZ, R14 ;  /* 0x000000ffff027224 */ /* 0x000fc400078e000e */
[----:B------:R-:W-:Y:S02]  /*5d80*/  IMAD.MOV.U32 R3, RZ, RZ, R15 ;  /* 0x000000ffff037224 */ /* 0x000fe400078e000f */
[----:B---3--:R-:W-:Y:S02]  /*5d90*/  IMAD.MOV.U32 R31, RZ, RZ, R4 ;  /* 0x000000ffff1f7224 */ /* 0x008fe400078e0004 */
[----:B------:R-:W-:-:S07]  /*5da0*/  IMAD.MOV.U32 R33, RZ, RZ, R5 ;  /* 0x000000ffff217224 */ /* 0x000fce00078e0005 */
[----:B-12-4-:R-:W-:Y:S05]  /*5db0*/  @!P0 BRA `(.L_x_573) ;  /* 0x0000000000388947 */ /* 0x016fea0003800000 */
        /* <DEDUP_REMOVED lines=14> */
.L_x_573:
[----:B------:R-:W-:Y:S05]  /*5ea0*/  BSYNC.RECONVERGENT B1 ;  /* 0x0000000000017941 */ /* 0x000fea0003800200 */
.L_x_572:
[----:B------:R0:W1:Y:S01]  /*5eb0*/  LDS.128 R16, [R30+0x40] ;  /* 0x000040001e107984 */ /* 0x0000620000000c00 */
[----:B------:R-:W-:Y:S01]  /*5ec0*/  DSETP.GEU.AND P0, PT, R2, R6, PT ;  /* 0x000000060200722a */ /* 0x000fe20003f0e000 */
[----:B------:R-:W-:Y:S01]  /*5ed0*/  BSSY.RECONVERGENT B1, `(.L_x_574) ;  /* 0x0000017000017945 */ /* 0x000fe20003800200 */
[----:B------:R-:W-:Y:S01]  /*5ee0*/  IMAD.MOV.U32 R35, RZ, RZ, R8 ;  /* 0x000000ffff237224 */ /* 0x000fe200078e0008 */
[----:B------:R0:W2:Y:S01]  /*5ef0*/  LDS.128 R20, [R30+0x50] ;  /* 0x000050001e147984 */ /* 0x0000a20000000c00 */
        /* <DEDUP_REMOVED lines=20> */
.L_x_575:
[----:B------:R-:W-:Y:S05]  /*6040*/  BSYNC.RECONVERGENT B1 ;  /* 0x0000000000017941 */ /* 0x000fea0003800200 */
.L_x_574:
        /* <DEDUP_REMOVED lines=21> */
.L_x_577:
[----:B------:R-:W-:Y:S05]  /*61a0*/  BSYNC.RECONVERGENT B1 ;  /* 0x0000000000017941 */ /* 0x000fea0003800200 */
.L_x_576:
        /* <DEDUP_REMOVED lines=21> */
.L_x_579:
[----:B------:R-:W-:Y:S05]  /*6300*/  BSYNC.RECONVERGENT B1 ;  /* 0x0000000000017941 */ /* 0x000fea0003800200 */
.L_x_578:
        /* <DEDUP_REMOVED lines=21> */
.L_x_581:
[----:B------:R-:W-:Y:S05]  /*6460*/  BSYNC.RECONVERGENT B1 ;  /* 0x0000000000017941 */ /* 0x000fea0003800200 */
.L_x_580:
        /* <DEDUP_REMOVED lines=21> */
.L_x_583:
[----:B------:R-:W-:Y:S05]  /*65c0*/  BSYNC.RECONVERGENT B1 ;  /* 0x0000000000017941 */ /* 0x000fea0003800200 */
.L_x_582:
        /* <DEDUP_REMOVED lines=20> */
.L_x_499:
[----:B------:R-:W-:Y:S05]  /*6710*/  BSYNC.RECONVERGENT B0 ;  /* 0x0000000000007941 */ /* 0x000fea0003800200 */
.L_x_466:
[----:B------:R-:W-:Y:S05]  /*6720*/  @P1 EXIT ;  /* 0x000000000000194d */ /* 0x000fea0003800000 */
[----:B0123--:R-:W0:Y:S01]  /*6730*/  LDC.64 R2, c[0x0][0x390] ;  /* 0x0000e400ff027b82 */ /* 0x00fe220000000a00 */
[----:B------:R-:W-:Y:S02]  /*6740*/  IMAD.MOV.U32 R18, RZ, RZ, R17 ;  /* 0x000000ffff127224 */ /* 0x000fe400078e0011 */
[----:B0-----:R-:W-:-:S05]  /*6750*/  IMAD.WIDE.U32 R2, R0, 0x10, R2 ;  /* 0x0000001000027825 */ /* 0x001fca00078e0002 */
[----:B------:R-:W-:Y:S04]  /*6760*/  STG.E.64 desc[UR10][R2.64], R12 ;  /* 0x0000000c02007986 */ /* 0x000fe8000c101b0a */
[----:B------:R-:W-:Y:S01]  /*6770*/  STG.E.64 desc[UR10][R2.64+0x8], R18 ;  /* 0x0000081202007986 */ /* 0x000fe2000c101b0a */
[----:B------:R-:W-:Y:S05]  /*6780*/  EXIT ;  /* 0x000000000000794d */ /* 0x000fea0003800000 */
.L_x_584:
        /* <DEDUP_REMOVED lines=15> */
.L_x_717:


//--------------------- .text._ZN6thrust24THRUST_300001_SM_1000_NS8cuda_cub4core6detail13_kernel_agentINS1_8__reduce11ReduceAgentINS0_12zip_iteratorIN4cuda3std3__45tupleIJNS0_10device_ptrIdEENS0_17counting_iteratorIlNS0_11use_defaultESF_SF_EEEEEEEPNSB_IJdlEEESJ_iNS1_9__extrema9arg_max_fIdlNSA_4lessIdEEEEEEJSI_SK_iSP_EEEvDpT0_ --------------------------
	.section	.text._ZN6thrust24THRUST_300001_SM_1000_NS8cuda_cub4core6detail13_kernel_agentINS1_8__reduce11ReduceAgentINS0_12zip_iteratorIN4cuda3std3__45tupleIJNS0_10device_ptrIdEENS0_17counting_iteratorIlNS0_11use_defaultESF_SF_EEEEEEEPNSB_IJdlEEESJ_iNS1_9__extrema9arg_max_fIdlNSA_4lessIdEEEEEEJSI_SK_iSP_EEEvDpT0_,"ax",@progbits
	.align	128
        .global         _ZN6thrust24THRUST_300001_SM_1000_NS8cuda_cub4core6detail13_kernel_agentINS1_8__reduce11ReduceAgentINS0_12zip_iteratorIN4cuda3std3__45tupleIJNS0_10device_ptrIdEENS0_17counting_iteratorIlNS0_11use_defaultESF_SF_EEEEEEEPNSB_IJdlEEESJ_iNS1_9__extrema9arg_max_fIdlNSA_4lessIdEEEEEEJSI_SK_iSP_EEEvDpT0_
        .type           _ZN6thrust24THRUST_300001_SM_1000_NS8cuda_cub4core6detail13_kernel_agentINS1_8__reduce11ReduceAgentINS0_12zip_iteratorIN4cuda3std3__45tupleIJNS0_10device_ptrIdEENS0_17counting_iteratorIlNS0_11use_defaultESF_SF_EEEEEEEPNSB_IJdlEEESJ_iNS1_9__extrema9arg_max_fIdlNSA_4lessIdEEEEEEJSI_SK_iSP_EEEvDpT0_,@function
        .size           _ZN6thrust24THRUST_300001_SM_1000_NS8cuda_cub4core6detail13_kernel_agentINS1_8__reduce11ReduceAgentINS0_12zip_iteratorIN4cuda3std3__45tupleIJNS0_10device_ptrIdEENS0_17counting_iteratorIlNS0_11use_defaultESF_SF_EEEEEEEPNSB_IJdlEEESJ_iNS1_9__extrema9arg_max_fIdlNSA_4lessIdEEEEEEJSI_SK_iSP_EEEvDpT0_,(.L_x_718 - _ZN6thrust24THRUST_300001_SM_1000_NS8cuda_cub4core6detail13_kernel_agentINS1_8__reduce11ReduceAgentINS0_12zip_iteratorIN4cuda3std3__45tupleIJNS0_10device_ptrIdEENS0_17counting_iteratorIlNS0_11use_defaultESF_SF_EEEEEEEPNSB_IJdlEEESJ_iNS1_9__extrema9arg_max_fIdlNSA_4lessIdEEEEEEJSI_SK_iSP_EEEvDpT0_)
        .other          _ZN6thrust24THRUST_300001_SM_1000_NS8cuda_cub4core6detail13_kernel_agentINS1_8__reduce11ReduceAgentINS0_12zip_iteratorIN4cuda3std3__45tupleIJNS0_10device_ptrIdEENS0_17counting_iteratorIlNS0_11use_defaultESF_SF_EEEEEEEPNSB_IJdlEEESJ_iNS1_9__extrema9arg_max_fIdlNSA_4lessIdEEEEEEJSI_SK_iSP_EEEvDpT0_,@"STO_CUDA_ENTRY STV_DEFAULT"
_ZN6thrust24THRUST_300001_SM_1000_NS8cuda_cub4core6detail13_kernel_agentINS1_8__reduce11ReduceAgentINS0_12zip_iteratorIN4cuda3std3__45tupleIJNS0_10device_ptrIdEENS0_17counting_iteratorIlNS0_11use_defaultESF_SF_EEEEEEEPNSB_IJdlEEESJ_iNS1_9__extrema9arg_max_fIdlNSA_4lessIdEEEEEEJSI_SK_iSP_EEEvDpT0_:
.text._ZN6thrust24THRUST_300001_SM_1000_NS8cuda_cub4core6detail13_kernel_agentINS1_8__reduce11ReduceAgentINS0_12zip_iteratorIN4cuda3std3__45tupleIJNS0_10device_ptrIdEENS0_17counting_iteratorIlNS0_11use_defaultESF_SF_EEEEEEEPNSB_IJdlEEESJ_iNS1_9__extrema9arg_max_fIdlNSA_4lessIdEEEEEEJSI_SK_iSP_EEEvDpT0_:
        /* <DEDUP_REMOVED lines=23> */
.L_x_588:
[----:B0-----:R-:W-:Y:S05]  /*0170*/  BSYNC.RECONVERGENT B1 ;  /* 0x0000000000017941 */ /* 0x001fea0003800200 */
.L_x_587:
        /* <DEDUP_REMOVED lines=19> */
.L_x_595:
        /* <DEDUP_REMOVED lines=31> */
.L_x_594:
[----:B------:R-:W-:Y:S05]  /*04a0*/  BSYNC.RECONVERGENT B3 ;  /* 0x0000000000037941 */ /* 0x000fea0003800200 */
.L_x_593:
[----:B------:R-:W-:Y:S01]  /*04b0*/  IADD3 R14, P0, PT, R14, 0x100, RZ ;  /* 0x000001000e0e7810 */ /* 0x000fe20007f1e0ff */
[----:B------:R-:W-:Y:S02]  /*04c0*/  VIADD R10, R10, 0x100 ;  /* 0x000001000a0a7836 */ /* 0x000fe40000000000 */
[----:B------:R-:W-:Y:S01]  /*04d0*/  IMAD.X R13, RZ, RZ, R13, P3 ;  /* 0x000000ffff0d7224 */ /* 0x000fe200018e060d */
[----:B------:R-:W-:Y:S01]  /*04e0*/  IADD3.X R15, PT, PT, RZ, R15, RZ, P0, !PT ;  /* 0x0000000fff0f7210 */ /* 0x000fe200007fe4ff */
[----:B------:R-:W-:Y:S08]  /*04f0*/  @P2 BRA `(.L_x_595) ;  /* 0xfffffffc006c2947 */ /* 0x000ff0000383ffff */
.L_x_592:
[----:B------:R-:W-:Y:S05]  /*0500*/  BSYNC.RECONVERGENT B2 ;  /* 0x0000000000027941 */ /* 0x000fea0003800200 */
.L_x_591:
[----:B------:R-:W-:-:S13]  /*0510*/  ISETP.GE.U32.AND P0, PT, R16, 0x300, PT ;  /* 0x000003001000780c */ /* 0x000fda0003f06070 */
[----:B------:R-:W-:Y:S05]  /*0520*/  @!P0 BRA `(.L_x_590) ;  /* 0x0000000400bc8947 */ /* 0x000fea0003800000 */
[----:B------:R-:W0:Y:S01]  /*0530*/  LDC.64 R4, c[0x0][0x380] ;  /* 0x0000e000ff047b82 */ /* 0x000e220000000a00 */
[----:B------:R-:W-:-:S07]  /*0540*/  VIADD R20, R10, 0x200 ;  /* 0x000002000a147836 */ /* 0x000fce0000000000 */
[----:B------:R-:W1:Y:S02]  /*0550*/  LDC.64 R6, c[0x0][0x388] ;  /* 0x0000e200ff067b82 */ /* 0x000e640000000a00 */
.L_x_604:
        /* <DEDUP_REMOVED lines=30> */
.L_x_597:
[----:B------:R-:W-:Y:S05]  /*0740*/  BSYNC.RECONVERGENT B2 ;  /* 0x0000000000027941 */ /* 0x000fea0003800200 */
.L_x_596:
        /* <DEDUP_REMOVED lines=23> */
.L_x_599:
[----:B------:R-:W-:Y:S05]  /*08c0*/  BSYNC.RECONVERGENT B2 ;  /* 0x0000000000027941 */ /* 0x000fea0003800200 */
.L_x_598:
        /* <DEDUP_REMOVED lines=25> */
.L_x_601:
[----:B------:R-:W-:Y:S05]  /*0a60*/  BSYNC.RECONVERGENT B2 ;  /* 0x0000000000027941 */ /* 0x000fea0003800200 */
.L_x_600:
        /* <DEDUP_REMOVED lines=22> */
.L_x_603:
[----:B------:R-:W-:Y:S05]  /*0bd0*/  BSYNC.RECONVERGENT B2 ;  /* 0x0000000000027941 */ /* 0x000fea0003800200 */
.L_x_602:
[C---:B------:R-:W-:Y:S02]  /*0be0*/  VIADD R10, R20.reuse, 0x200 ;  /* 0x00000200140a7836 */ /* 0x040fe40000000000 */
[----:B------:R-:W-:-:S03]  /*0bf0*/  VIADD R20, R20, 0x400 ;  /* 0x0000040014147836 */ /* 0x000fc60000000000 */
[----:B------:R-:W-:-:S13]  /*0c00*/  ISETP.GE.AND P0, PT, R10, UR5, PT ;  /* 0x000000050a007c0c */ /* 0x000fda000bf06270 */
[----:B------:R-:W-:Y:S05]  /*0c10*/  @!P0 BRA `(.L_x_604) ;  /* 0xfffffff800508947 */ /* 0x000fea000383ffff */
.L_x_590:
[----:B------:R-:W-:Y:S05]  /*0c20*/  BSYNC.RECONVERGENT B1 ;  /* 0x0000000000017941 */ /* 0x000fea0003800200 */
.L_x_589:
        /* <DEDUP_REMOVED lines=35> */
.L_x_607:
[----:B------:R-:W-:Y:S05]  /*0e60*/  BSYNC.RECONVERGENT B1 ;  /* 0x0000000000017941 */ /* 0x000fea0003800200 */
.L_x_606:
        /* <DEDUP_REMOVED lines=31> */
.L_x_609:
[----:B------:R-:W-:Y:S05]  /*1060*/  BSYNC.RECONVERGENT B1 ;  /* 0x0000000000017941 */ /* 0x000fea0003800200 */
.L_x_608:
        /* <DEDUP_REMOVED lines=31> */
.L_x_611:
[----:B------:R-:W-:Y:S05]  /*1260*/  BSYNC.RECONVERGENT B1 ;  /* 0x0000000000017941 */ /* 0x000fea0003800200 */
.L_x_610:
[----:B------:R-:W-:Y:S01]  /*1270*/  ISETP.GT.AND P0, PT, R10, 0x17, PT ;  /* 0x000000170a00780c */ /* 0x000fe20003f04270 */
[----:B-1----:R1:W1:Y:S01]  /*1280*/  SHFL.DOWN PT, R2, R4, 0x8, 0x1f ;  /* 0x09001f0004027f89 */ /* 0x00226200000e0000 */
[----:B------:R-:W-:Y:S01]  /*1290*/  BSSY.RECONVERGENT B1, `(.L_x_612) ;  /* 0x000001d000017945 */ /* 0x000fe20003800200 */
[----:B0-----:R-:W-:Y:S02]  /*12a0*/  IMAD.MOV.U32 R8, RZ, RZ, R11 ;  /* 0x000000ffff087224 */ /* 0x001fe400078e000b */
[----:B------:R0:W0:Y:S01]  /*12b0*/  SHFL.DOWN PT, R3, R5, 0x8, 0x1f ;  /* 0x09001f0005037f89 */ /* 0x00002200000e0000 */
[----:B------:R-:W-:Y:S02]  /*12c0*/  IMAD.MOV.U32 R9, RZ, RZ, R12 ;  /* 0x000000ffff097224 */ /* 0x000fe400078e000c */
[----:B------:R-:W-:Y:S01]  /*12d0*/  IMAD.MOV.U32 R6, RZ, RZ, R4 ;  /* 0x000000ffff067224 */ /* 0x000fe200078e0004 */
[----:B---3--:R3:W0:Y:S01]  /*12e0*/  SHFL.DOWN PT, R14, R11, 0x8, 0x1f ;  /* 0x09001f000b0e7f89 */ /* 0x00862200000e0000 */
[----:B--2---:R-:W-:-:S03]  /*12f0*/  IMAD.MOV.U32 R7, RZ, RZ, R5 ;  /* 0x000000ffff077224 */ /* 0x004fc600078e0005 */
[----:B----4-:R3:W2:Y:S01]  /*1300*/  SHFL.DOWN PT, R13, R12, 0x8, 0x1f ;  /* 0x09001f000c0d7f89 */ /* 0x0106a200000e0000 */
[----:B------:R-:W-:Y:S05]  /*1310*/  @P0 BRA `(.L_x_613) ;  /* 0x0000000000500947 */ /* 0x000fea0003800000 */
[----:B01----:R-:W-:Y:S01]  /*1320*/  DSETP.GEU.AND P0, PT, R4, R2, PT ;  /* 0x000000020400722a */ /* 0x003fe20003f0e000 */
        /* <DEDUP_REMOVED lines=19> */
.L_x_613:
[----:B------:R-:W-:Y:S05]  /*1460*/  BSYNC.RECONVERGENT B1 ;  /* 0x0000000000017941 */ /* 0x000fea0003800200 */
.L_x_612:
[----:B------:R-:W-:Y:S01]  /*1470*/  ISETP.GT.AND P0, PT, R10, 0xf, PT ;  /* 0x0000000f0a00780c */ /* 0x000fe20003f04270 */
[----:B-1----:R1:W4:Y:S01]  /*1480*/  SHFL.DOWN PT, R4, R6, 0x10, 0x1f ;  /* 0x0a001f0006047f89 */ /* 0x00232200000e0000 */
[----:B------:R-:W-:Y:S01]  /*1490*/  BSSY.RECONVERGENT B1, `(.L_x_614) ;  /* 0x000001d000017945 */ /* 0x000fe20003800200 */
[----:B0-----:R-:W-:Y:S02]  /*14a0*/  IMAD.MOV.U32 R14, RZ, RZ, R8 ;  /* 0x000000ffff0e7224 */ /* 0x001fe400078e0008 */
[----:B------:R1:W0:Y:S01]  /*14b0*/  SHFL.DOWN PT, R5, R7, 0x10, 0x1f ;  /* 0x0a001f0007057f89 */ /* 0x00022200000e0000 */
[----:B------:R-:W-:Y:S02]  /*14c0*/  IMAD.MOV.U32 R15, RZ, RZ, R9 ;  /* 0x000000ffff0f7224 */ /* 0x000fe400078e0009 */
[----:B------:R-:W-:Y:S01]  /*14d0*/  IMAD.MOV.U32 R2, RZ, RZ, R6 ;  /* 0x000000ffff027224 */ /* 0x000fe200078e0006 */
[----:B---3--:R1:W3:Y:S01]  /*14e0*/  SHFL.DOWN PT, R11, R8, 0x10, 0x1f ;  /* 0x0a001f00080b7f89 */ /* 0x0082e200000e0000 */
[----:B------:R-:W-:-:S03]  /*14f0*/  IMAD.MOV.U32 R3, RZ, RZ, R7 ;  /* 0x000000ffff037224 */ /* 0x000fc600078e0007 */
[----:B------:R1:W0:Y:S01]  /*1500*/  SHFL.DOWN PT, R12, R9, 0x10, 0x1f ;  /* 0x0a001f00090c7f89 */ /* 0x00022200000e0000 */
[----:B------:R-:W-:Y:S05]  /*1510*/  @P0 BRA `(.L_x_615) ;  /* 0x0000000000500947 */ /* 0x000fea0003800000 */
[----:B0---4-:R-:W-:Y:S01]  /*1520*/  DSETP.GEU.AND P0, PT, R6, R4, PT ;  /* 0x000000040600722a */ /* 0x011fe20003f0e000 */
[----:B---3--:R-:W-:Y:S02]  /*1530*/  IMAD.MOV.U32 R14, RZ, RZ, R11 ;  /* 0x000000ffff0e7224 */ /* 0x008fe400078e000b */
        /* <DEDUP_REMOVED lines=18> */
.L_x_615:
[----:B------:R-:W-:Y:S05]  /*1660*/  BSYNC.RECONVERGENT B1 ;  /* 0x0000000000017941 */ /* 0x000fea0003800200 */
.L_x_614:
[----:B------:R-:W-:Y:S01]  /*1670*/  ISETP.NE.AND P0, PT, R10, RZ, PT ;  /* 0x000000ff0a00720c */ /* 0x000fe20003f05270 */
[----:B------:R-:W-:-:S12]  /*1680*/  BSSY.RECONVERGENT B1, `(.L_x_616) ;  /* 0x000000a000017945 */ /* 0x000fd80003800200 */
[----:B------:R-:W-:Y:S05]  /*1690*/  @P0 BRA `(.L_x_617) ;  /* 0x0000000000200947 */ /* 0x000fea0003800000 */
[----:B-1----:R-:W1:Y:S01]  /*16a0*/  S2R R6, SR_CgaCtaId ;  /* 0x0000000000067919 */ /* 0x002e620000008800 */
[----:B0-----:R-:W-:Y:S02]  /*16b0*/  MOV R5, 0x400 ;  /* 0x0000040000057802 */ /* 0x001fe40000000f00 */
[----:B----4-:R-:W-:-:S04]  /*16c0*/  SHF.R.U32.HI R4, RZ, 0x1, R0 ;  /* 0x00000001ff047819 */ /* 0x010fc80000011600 */
[----:B------:R-:W-:Y:S02]  /*16d0*/  LOP3.LUT R4, R4, 0x1f0, RZ, 0xc0, !PT ;  /* 0x000001f004047812 */ /* 0x000fe400078ec0ff */
[----:B-1----:R-:W-:-:S05]  /*16e0*/  LEA R5, R6, R5, 0x18 ;  /* 0x0000000506057211 */ /* 0x002fca00078ec0ff */
[----:B------:R-:W-:-:S05]  /*16f0*/  IMAD.IADD R5, R4, 0x1, R5 ;  /* 0x0000000104057824 */ /* 0x000fca00078e0205 */
[----:B------:R0:W-:Y:S04]  /*1700*/  STS.64 [R5+0x10], R14 ;  /* 0x0000100e05007388 */ /* 0x0001e80000000a00 */
[----:B------:R0:W-:Y:S02]  /*1710*/  STS.64 [R5+0x8], R2 ;  /* 0x0000080205007388 */ /* 0x0001e40000000a00 */
.L_x_617:
[----:B------:R-:W-:Y:S05]  /*1720*/  BSYNC.RECONVERGENT B1 ;  /* 0x0000000000017941 */ /* 0x000fea0003800200 */
.L_x_616:
        /* <DEDUP_REMOVED lines=8> */
[----:B-1--4-:R-:W1:Y:S04]  /*17b0*/  LDS.128 R4, [R0+0x20] ;  /* 0x0000200000047984 */ /* 0x012e680000000c00 */
[----:B--2---:R2:W4:Y:S04]  /*17c0*/  LDS.64 R12, [R0+0x80] ;  /* 0x00008000000c7984 */ /* 0x0045280000000a00 */
[----:B---3--:R2:W3:Y:S01]  /*17d0*/  LDS.128 R8, [R0+0x30] ;  /* 0x0000300000087984 */ /* 0x0084e20000000c00 */
        /* <DEDUP_REMOVED lines=20> */
.L_x_620:
[----:B------:R-:W-:Y:S05]  /*1920*/  BSYNC.RECONVERGENT B1 ;  /* 0x0000000000017941 */ /* 0x000fea0003800200 */
.L_x_619:
        /* <DEDUP_REMOVED lines=23> */
.L_x_622:
[----:B------:R-:W-:Y:S05]  /*1aa0*/  BSYNC.RECONVERGENT B1 ;  /* 0x0000000000017941 */ /* 0x000fea0003800200 */
.L_x_621:
        /* <DEDUP_REMOVED lines=21> */
.L_x_624:
[----:B------:R-:W-:Y:S05]  /*1c00*/  BSYNC.RECONVERGENT B1 ;  /* 0x0000000000017941 */ /* 0x000fea0003800200 */
.L_x_623:
        /* <DEDUP_REMOVED lines=23> */
.L_x_626:
[----:B------:R-:W-:Y:S05]  /*1d80*/  BSYNC.RECONVERGENT B1 ;  /* 0x0000000000017941 */ /* 0x000fea0003800200 */
.L_x_625:
        /* <DEDUP_REMOVED lines=21> */
.L_x_628:
[----:B------:R-:W-:Y:S05]  /*1ee0*/  BSYNC.RECONVERGENT B1 ;  /* 0x0000000000017941 */ /* 0x000fea0003800200 */
.L_x_627:
        /* <DEDUP_REMOVED lines=21> */
.L_x_630:
[----:B------:R-:W-:Y:S05]  /*2040*/  BSYNC.RECONVERGENT B1 ;  /* 0x0000000000017941 */ /* 0x000fea0003800200 */
.L_x_629:
        /* <DEDUP_REMOVED lines=21> */
.L_x_605:
        /* <DEDUP_REMOVED lines=38> */
.L_x_632:
[----:B------:R-:W-:Y:S05]  /*2400*/  BSYNC.RECONVERGENT B1 ;  /* 0x0000000000017941 */ /* 0x000fea0003800200 */
.L_x_631:
[----:B------:R-:W-:Y:S01]  /*2410*/  IADD3 R8, PT, PT, R4, 0x2, RZ ;  /* 0x0000000204087810 */ /* 0x000fe20007ffe0ff */
[----:B------:R1:W1:Y:S01]  /*2420*/  SHFL.DOWN PT, R2, R6, 0x2, R5 ;  /* 0x0840000006027989 */ /* 0x00026200000e0005 */
[----:B------:R-:W-:Y:S01]  /*2430*/  BSSY.RECONVERGENT B1, `(.L_x_633) ;  /* 0x000001e000017945 */ /* 0x000fe20003800200 */
[----:B--2---:R-:W-:Y:S01]  /*2440*/  IMAD.MOV.U32 R10, RZ, RZ, R14 ;  /* 0x000000ffff0a7224 */ /* 0x004fe200078e000e */
[----:B------:R-:W-:Y:S01]  /*2450*/  ISETP.GT.AND P0, PT, R8, R5, PT ;  /* 0x000000050800720c */ /* 0x000fe20003f04270 */
[----:B------:R2:W1:Y:S01]  /*2460*/  SHFL.DOWN PT, R3, R7, 0x2, R5 ;  /* 0x0840000007037989 */ /* 0x00046200000e0005 */
[----:B----4-:R-:W-:Y:S02]  /*2470*/  IMAD.MOV.U32 R12, RZ, RZ, R16 ;  /* 0x000000ffff0c7224 */ /* 0x010fe400078e0010 */
        /* <DEDUP_REMOVED lines=25> */
.L_x_634:
[----:B------:R-:W-:Y:S05]  /*2610*/  BSYNC.RECONVERGENT B1 ;  /* 0x0000000000017941 */ /* 0x000fea0003800200 */
.L_x_633:
[----:B-1----:R-:W-:Y:S01]  /*2620*/  VIADD R2, R4, 0x4 ;  /* 0x0000000404027836 */ /* 0x002fe20000000000 */
[----:B------:R1:W4:Y:S01]  /*2630*/  SHFL.DOWN PT, R6, R8, 0x4, R5 ;  /* 0x0880000008067989 */ /* 0x00032200000e0005 */
[----:B------:R-:W-:Y:S01]  /*2640*/  BSSY.RECONVERGENT B1, `(.L_x_635) ;  /* 0x000001e000017945 */ /* 0x000fe20003800200 */
[----:B--2---:R-:W-:Y:S02]  /*2650*/  IMAD.MOV.U32 R14, RZ, RZ, R10 ;  /* 0x000000ffff0e7224 */ /* 0x004fe400078e000a */
[----:B------:R-:W-:Y:S01]  /*2660*/  ISETP.GT.AND P0, PT, R2, R5, PT ;  /* 0x000000050200720c */ /* 0x000fe20003f04270 */
[----:B------:R1:W2:Y:S01]  /*2670*/  SHFL.DOWN PT, R7, R9, 0x4, R5 ;  /* 0x0880000009077989 */ /* 0x0002a200000e0005 */
[----:B------:R-:W-:Y:S02]  /*2680*/  IMAD.MOV.U32 R16, RZ, RZ, R12 ;  /* 0x000000ffff107224 */ /* 0x000fe400078e000c */
[----:B------:R-:W-:Y:S01]  /*2690*/  IMAD.MOV.U32 R2, RZ, RZ, R8 ;  /* 0x000000ffff027224 */ /* 0x000fe200078e0008 */
[----:B---3--:R1:W3:Y:S01]  /*26a0*/  SHFL.DOWN PT, R11, R10, 0x4, R5 ;  /* 0x088000000a0b7989 */ /* 0x0082e200000e0005 */
[----:B------:R-:W-:-:S03]  /*26b0*/  IMAD.MOV.U32 R3, RZ, RZ, R9 ;  /* 0x000000ffff037224 */ /* 0x000fc600078e0009 */
[----:B0-----:R1:W0:Y:S04]  /*26c0*/  SHFL.DOWN PT, R13, R12, 0x4, R5 ;  /* 0x088000000c0d7989 */ /* 0x00122800000e0005 */
[----:B------:R-:W-:Y:S05]  /*26d0*/  @P0 BRA `(.L_x_636) ;  /* 0x0000000000500947 */ /* 0x000fea0003800000 */
[----:B--2-4-:R-:W-:Y:S01]  /*26e0*/  DSETP.GEU.AND P0, PT, R8, R6, PT ;  /* 0x000000060800722a */ /* 0x014fe20003f0e000 */
[----:B---3--:R-:W-:Y:S02]  /*26f0*/  IMAD.MOV.U32 R14, RZ, RZ, R11 ;  /* 0x000000ffff0e7224 */ /* 0x008fe400078e000b */
[----:B0-----:R-:W-:Y:S02]  /*2700*/  IMAD.MOV.U32 R16, RZ, RZ, R13 ;  /* 0x000000ffff107224 */ /* 0x001fe400078e000d */
        /* <DEDUP_REMOVED lines=17> */
.L_x_636:
[----:B------:R-:W-:Y:S05]  /*2820*/  BSYNC.RECONVERGENT B1 ;  /* 0x0000000000017941 */ /* 0x000fea0003800200 */
.L_x_635:
[----:B----4-:R-:W-:Y:S01]  /*2830*/  VIADD R6, R4, 0x8 ;  /* 0x0000000804067836 */ /* 0x010fe20000000000 */
[----:B-1----:R1:W4:Y:S01]  /*2840*/  SHFL.DOWN PT, R8, R2, 0x8, R5 ;  /* 0x0900000002087989 */ /* 0x00232200000e0005 */
[----:B------:R-:W-:Y:S01]  /*2850*/  BSSY.RECONVERGENT B1, `(.L_x_637) ;  /* 0x000001e000017945 */ /* 0x000fe20003800200 */
[----:B------:R-:W-:Y:S02]  /*2860*/  IMAD.MOV.U32 R10, RZ, RZ, R14 ;  /* 0x000000ffff0a7224 */ /* 0x000fe400078e000e */
[----:B------:R-:W-:Y:S01]  /*2870*/  ISETP.GT.AND P0, PT, R6, R5, PT ;  /* 0x000000050600720c */ /* 0x000fe20003f04270 */
[----:B------:R1:W1:Y:S01]  /*2880*/  SHFL.DOWN PT, R9, R3, 0x8, R5 ;  /* 0x0900000003097989 */ /* 0x00026200000e0005 */
[----:B------:R-:W-:Y:S02]  /*2890*/  IMAD.MOV.U32 R12, RZ, RZ, R16 ;  /* 0x000000ffff0c7224 */ /* 0x000fe400078e0010 */
[----:B------:R-:W-:Y:S01]  /*28a0*/  IMAD.MOV.U32 R6, RZ, RZ, R2 ;  /* 0x000000ffff067224 */ /* 0x000fe200078e0002 */
[----:B---3--:R3:W1:Y:S01]  /*28b0*/  SHFL.DOWN PT, R11, R14, 0x8, R5 ;  /* 0x090000000e0b7989 */ /* 0x00866200000e0005 */
[----:B--2---:R-:W-:-:S03]  /*28c0*/  IMAD.MOV.U32 R7, RZ, RZ, R3 ;  /* 0x000000ffff077224 */ /* 0x004fc600078e0003 */
[----:B0-----:R3:W0:Y:S04]  /*28d0*/  SHFL.DOWN PT, R13, R16, 0x8, R5 ;  /* 0x09000000100d7989 */ /* 0x00162800000e0005 */
[----:B------:R-:W-:Y:S05]  /*28e0*/  @P0 BRA `(.L_x_638) ;  /* 0x0000000000500947 */ /* 0x000fea0003800000 */
[----:B-1--4-:R-:W-:Y:S01]  /*28f0*/  DSETP.GEU.AND P0, PT, R2, R8, PT ;  /* 0x000000080200722a */ /* 0x012fe20003f0e000 */
[----:B------:R-:W-:Y:S02]  /*2900*/  IMAD.MOV.U32 R10, RZ, RZ, R11 ;  /* 0x000000ffff0a7224 */ /* 0x000fe400078e000b */
        /* <DEDUP_REMOVED lines=18> */
.L_x_638:
[----:B------:R-:W-:Y:S05]  /*2a30*/  BSYNC.RECONVERGENT B1 ;  /* 0x0000000000017941 */ /* 0x000fea0003800200 */
.L_x_637:
[----:B-1----:R-:W-:Y:S01]  /*2a40*/  VIADD R2, R4, 0x10 ;  /* 0x0000001004027836 */ /* 0x002fe20000000000 */
[----:B----4-:R1:W2:Y:S01]  /*2a50*/  SHFL.DOWN PT, R8, R6, 0x10, R5 ;  /* 0x0a00000006087989 */ /* 0x0102a200000e0005 */
[----:B------:R-:W-:Y:S01]  /*2a60*/  BSSY.RECONVERGENT B1, `(.L_x_639) ;  /* 0x000001e000017945 */ /* 0x000fe20003800200 */
[----:B---3--:R-:W-:Y:S02]  /*2a70*/  IMAD.MOV.U32 R14, RZ, RZ, R10 ;  /* 0x000000ffff0e7224 */ /* 0x008fe400078e000a */
[----:B------:R-:W-:Y:S01]  /*2a80*/  ISETP.GT.AND P0, PT, R2, R5, PT ;  /* 0x000000050200720c */ /* 0x000fe20003f04270 */
[----:B------:R1:W3:Y:S01]  /*2a90*/  SHFL.DOWN PT, R9, R7, 0x10, R5 ;  /* 0x0a00000007097989 */ /* 0x0002e200000e0005 */
[----:B------:R-:W-:Y:S02]  /*2aa0*/  IMAD.MOV.U32 R15, RZ, RZ, R12 ;  /* 0x000000ffff0f7224 */ /* 0x000fe400078e000c */
[----:B------:R-:W-:Y:S01]  /*2ab0*/  IMAD.MOV.U32 R2, RZ, RZ, R6 ;  /* 0x000000ffff027224 */ /* 0x000fe200078e0006 */
[----:B------:R1:W4:Y:S01]  /*2ac0*/  SHFL.DOWN PT, R11, R10, 0x10, R5 ;  /* 0x0a0000000a0b7989 */ /* 0x00032200000e0005 */
[----:B------:R-:W-:-:S03]  /*2ad0*/  IMAD.MOV.U32 R3, RZ, RZ, R7 ;  /* 0x000000ffff037224 */ /* 0x000fc600078e0007 */
[----:B0-----:R1:W0:Y:S04]  /*2ae0*/  SHFL.DOWN PT, R13, R12, 0x10, R5 ;  /* 0x0a0000000c0d7989 */ /* 0x00122800000e0005 */
[----:B------:R-:W-:Y:S05]  /*2af0*/  @P0 BRA `(.L_x_640) ;  /* 0x0000000000500947 */ /* 0x000fea0003800000 */
[----:B--23--:R-:W-:Y:S01]  /*2b00*/  DSETP.GEU.AND P0, PT, R6, R8, PT ;  /* 0x000000080600722a */ /* 0x00cfe20003f0e000 */
[----:B----4-:R-:W-:Y:S02]  /*2b10*/  IMAD.MOV.U32 R14, RZ, RZ, R11 ;  /* 0x000000ffff0e7224 */ /* 0x010fe400078e000b */
[----:B0-----:R-:W-:Y:S02]  /*2b20*/  IMAD.MOV.U32 R15, RZ, RZ, R13 ;  /* 0x000000ffff0f7224 */ /* 0x001fe400078e000d */
        /* <DEDUP_REMOVED lines=17> */
.L_x_640:
[----:B------:R-:W-:Y:S05]  /*2c40*/  BSYNC.RECONVERGENT B1 ;  /* 0x0000000000017941 */ /* 0x000fea0003800200 */
.L_x_639:
        /* <DEDUP_REMOVED lines=11> */
.L_x_642:
[----:B------:R-:W-:Y:S05]  /*2d00*/  BSYNC.RECONVERGENT B1 ;  /* 0x0000000000017941 */ /* 0x000fea0003800200 */
.L_x_641:
[----:B------:R-:W-:Y:S01]  /*2d10*/  BAR.SYNC.DEFER_BLOCKING 0x0 ;  /* 0x0000000000007b1d */ /* 0x000fe20000010000 */
[----:B------:R-:W-:-:S13]  /*2d20*/  ISETP.NE.AND P1, PT, R0, RZ, PT ;  /* 0x000000ff0000720c */ /* 0x000fda0003f25270 */
[----:B------:R-:W-:Y:S05]  /*2d30*/  @P1 BRA `(.L_x_618) ;  /* 0x0000003400ec1947 */ /* 0x000fea0003800000 */
[----:B------:R-:W-:Y:S01]  /*2d40*/  UISETP.GE.AND UP0, UPT, UR6, 0x21, UPT ;  /* 0x000000210600788c */ /* 0x000fe2000bf06270 */
[----:B----4-:R-:W-:Y:S02]  /*2d50*/  IMAD.MOV.U32 R11, RZ, RZ, R14 ;  /* 0x000000ffff0b7224 */ /* 0x010fe400078e000e */
[----:B--2---:R-:W-:Y:S02]  /*2d60*/  IMAD.MOV.U32 R8, RZ, RZ, R15 ;  /* 0x000000ffff087224 */ /* 0x004fe400078e000f */
        /* <DEDUP_REMOVED lines=29> */
.L_x_644:
[----:B------:R-:W-:Y:S05]  /*2f40*/  BSYNC.RECONVERGENT B1 ;  /* 0x0000000000017941 */ /* 0x000fea0003800200 */
.L_x_643:
[----:B------:R-:W-:Y:S01]  /*2f50*/  UISETP.GE.AND UP0, UPT, UR6, 0x41, UPT ;  /* 0x000000410600788c */ /* 0x000fe2000bf06270 */
[----:B---3--:R-:W-:Y:S02]  /*2f60*/  IMAD.MOV.U32 R9, RZ, RZ, R11 ;  /* 0x000000ffff097224 */ /* 0x008fe400078e000b */
[----:B------:R-:W-:Y:S02]  /*2f70*/  IMAD.MOV.U32 R0, RZ, RZ, R8 ;  /* 0x000000ffff007224 */ /* 0x000fe400078e0008 */
[----:B------:R-:W-:Y:S02]  /*2f80*/  IMAD.MOV.U32 R2, RZ, RZ, R4 ;  /* 0x000000ffff027224 */ /* 0x000fe400078e0004 */
[----:B------:R-:W-:Y:S02]  /*2f90*/  IMAD.MOV.U32 R3, RZ, RZ, R5 ;  /* 0x000000ffff037224 */ /* 0x000fe400078e0005 */
        /* <DEDUP_REMOVED lines=9> */
[----:B------:R-:W-:Y:S01]  /*3030*/  IMAD.MOV.U32 R3, RZ, RZ, R7 ;  /* 0x000000ffff037224 */ /* 0x000fe200078e0007 */
[----:B0-----:R-:W-:Y:S01]  /*3040*/  MOV R0, R13 ;  /* 0x0000000d00007202 */ /* 0x001fe20000000f00 */
        /* <DEDUP_REMOVED lines=16> */
.L_x_646:
[----:B------:R-:W-:Y:S05]  /*3150*/  BSYNC.RECONVERGENT B1 ;  /* 0x0000000000017941 */ /* 0x000fea0003800200 */
.L_x_645:
[----:B------:R-:W-:Y:S01]  /*3160*/  UISETP.GE.AND UP0, UPT, UR6, 0x61, UPT ;  /* 0x000000610600788c */ /* 0x000fe2000bf06270 */
[----:B------:R-:W-:Y:S02]  /*3170*/  IMAD.MOV.U32 R11, RZ, RZ, R9 ;  /* 0x000000ffff0b7224 */ /* 0x000fe400078e0009 */
        /* <DEDUP_REMOVED lines=30> */
.L_x_648:
[----:B------:R-:W-:Y:S05]  /*3360*/  BSYNC.RECONVERGENT B1 ;  /* 0x0000000000017941 */ /* 0x000fea0003800200 */
.L_x_647:
        /* <DEDUP_REMOVED lines=32> */
.L_x_650:
[----:B------:R-:W-:Y:S05]  /*3570*/  BSYNC.RECONVERGENT B1 ;  /* 0x0000000000017941 */ /* 0x000fea0003800200 */
.L_x_649:
        /* <DEDUP_REMOVED lines=32> */
.L_x_652:
[----:B------:R-:W-:Y:S05]  /*3780*/  BSYNC.RECONVERGENT B1 ;  /* 0x0000000000017941 */ /* 0x000fea0003800200 */
.L_x_651:
        /* <DEDUP_REMOVED lines=32> */
.L_x_654:
[----:B------:R-:W-:Y:S05]  /*3990*/  BSYNC.RECONVERGENT B1 ;  /* 0x0000000000017941 */ /* 0x000fea0003800200 */
.L_x_653:
[----:B------:R-:W-:Y:S01]  /*39a0*/  UISETP.GE.AND UP0, UPT, UR6, 0xe1, UPT ;  /* 0x000000e10600788c */ /* 0x000fe2000bf06270 */
[----:B------:R-:W-:Y:S02]  /*39b0*/  IMAD.MOV.U32 R14, RZ, RZ, R9 ;  /* 0x000000ffff0e7224 */ /* 0x000fe400078e0009 */
[----:B------:R-:W-:Y:S02]  /*39c0*/  IMAD.MOV.U32 R15, RZ, RZ, R0 ;  /* 0x000000ffff0f7224 */ /* 0x000fe400078e0000 */
[----:B------:R-:W-:Y:S02]  /*39d0*/  IMAD.MOV.U32 R2, RZ, RZ, R6 ;  /* 0x000000ffff027224 */ /* 0x000fe400078e0006 */
[----:B------:R-:W-:Y:S02]  /*39e0*/  IMAD.MOV.U32 R3, RZ, RZ, R7 ;  /* 0x000000ffff037224 */ /* 0x000fe400078e0007 */
[----:B------:R-:W-:Y:S05]  /*39f0*/  BRA.U !UP0, `(.L_x_618) ;  /* 0x0000002908bc7547 */ /* 0x000fea000b800000 */
        /* <DEDUP_REMOVED lines=26> */
.L_x_586:
        /* <DEDUP_REMOVED lines=37> */
.L_x_656:
[----:B------:R-:W-:Y:S05]  /*3df0*/  BSYNC.RECONVERGENT B1 ;  /* 0x0000000000017941 */ /* 0x000fea0003800200 */
.L_x_655:
[----:B------:R-:W-:Y:S01]  /*3e00*/  UISETP.GE.U32.AND UP0, UPT, UR4, 0xa00, UPT ;  /* 0x00000a000400788c */ /* 0x000fe2000bf06070 */
[----:B------:R-:W-:-:S08]  /*3e10*/  IMAD.MOV.U32 R5, RZ, RZ, 0x500 ;  /* 0x00000500ff057424 */ /* 0x000fd000078e00ff */
[----:B------:R-:W-:Y:S05]  /*3e20*/  BRA.U !UP0, `(.L_x_657) ;  /* 0x0000000508647547 */ /* 0x000fea000b800000 */
[----:B------:R-:W-:Y:S01]  /*3e30*/  IMAD.MOV.U32 R14, RZ, RZ, R8 ;  /* 0x000000ffff0e7224 */ /* 0x000fe200078e0008 */
[----:B------:R-:W-:Y:S01]  /*3e40*/  MOV R15, R9 ;  /* 0x00000009000f7202 */ /* 0x000fe20000000f00 */
[----:B------:R-:W-:Y:S01]  /*3e50*/  IMAD.MOV.U32 R17, RZ, RZ, 0x500 ;  /* 0x00000500ff117424 */ /* 0x000fe200078e00ff */
[----:B------:R-:W0:Y:S01]  /*3e60*/  LDCU UR4, c[0x0][0x398] ;  /* 0x00007300ff0477ac */ /* 0x000e220008000800 */
[----:B------:R-:W1:Y:S05]  /*3e70*/  LDCU.64 UR6, c[0x0][0x388] ;  /* 0x00007100ff0677ac */ /* 0x000e6a0008000a00 */
.L_x_660:
[----:B------:R-:W-:-:S05]  /*3e80*/  IMAD.WIDE.U32 R20, R17, 0x8, R2 ;  /* 0x0000000811147825 */ /* 0x000fca00078e0002 */
[----:B------:R-:W2:Y:S04]  /*3e90*/  LDG.E.64 R12, desc[UR8][R20.64] ;  /* 0x00000008140c7981 */ /* 0x000ea8000c1e1b00 */
[----:B------:R-:W3:Y:S01]  /*3ea0*/  LDG.E.64 R10, desc[UR8][R20.64+0x800] ;  /* 0x00080008140a7981 */ /* 0x000ee2000c1e1b00 */
[----:B------:R-:W-:Y:S01]  /*3eb0*/  IADD3 R16, P0, PT, R0, R17, RZ ;  /* 0x0000001100107210 */ /* 0x000fe20007f1e0ff */
[----:B------:R-:W-:Y:S02]  /*3ec0*/  BSSY.RECONVERGENT B1, `(.L_x_658) ;  /* 0x0000022000017945 */ /* 0x000fe40003800200 */
[----:B------:R-:W5:Y:S01]  /*3ed0*/  LDG.E.64 R6, desc[UR8][R20.64+0x1000] ;  /* 0x0010000814067981 */ /* 0x000f62000c1e1b00 */
[----:B-1----:R-:W-:Y:S01]  /*3ee0*/  IADD3 R16, P2, PT, R16, UR6, RZ ;  /* 0x0000000610107c10 */ /* 0x002fe2000ff5e0ff */
[----:B------:R-:W-:-:S02]  /*3ef0*/  IMAD.X R19, RZ, RZ, RZ, P0 ;  /* 0x000000ffff137224 */ /* 0x000fc400000e06ff */
[----:B------:R-:W5:Y:S03]  /*3f00*/  LDG.E.64 R4, desc[UR8][R20.64+0x1800] ;  /* 0x0018000814047981 */ /* 0x000f66000c1e1b00 */
[----:B------:R-:W-:Y:S01]  /*3f10*/  IADD3.X R19, PT, PT, R19, UR7, RZ, P2, !PT ;  /* 0x0000000713137c10 */ /* 0x000fe200097fe4ff */
[----:B------:R1:W5:Y:S04]  /*3f20*/  LDG.E.64 R8, desc[UR8][R20.64+0x2000] ;  /* 0x0020000814087981 */ /* 0x000368000c1e1b00 */
[----:B------:R-:W-:Y:S02]  /*3f30*/  IMAD.MOV.U32 R18, RZ, RZ, R19 ;  /* 0x000000ffff127224 */ /* 0x000fe400078e0013 */
[----:B-1----:R-:W-:Y:S01]  /*3f40*/  IMAD.MOV.U32 R21, RZ, RZ, R16 ;  /* 0x000000ffff157224 */ /* 0x002fe200078e0010 */
        /* <DEDUP_REMOVED lines=12> */
[----:B---3--:R-:W-:-:S14]  /*4010*/  DSETP.GEU.AND P2, PT, R12, R10, PT ;  /* 0x0000000a0c00722a */ /* 0x008fdc0003f4e000 */
[----:B------:R-:W-:Y:S05]  /*4020*/  @!P2 BRA `(.L_x_659) ;  /* 0x00000000002ca947 */ /* 0x000fea0003800000 */
[----:B------:R-:W-:-:S04]  /*4030*/  IADD3 R14, P0, P1, R0, UR6, R17 ;  /* 0x00000006000e7c10 */ /* 0x000fc8000f91e011 */
[----:B------:R-:W-:Y:S02]  /*4040*/  IADD3 R14, P2, PT, R14, 0x100, RZ ;  /* 0x000001000e0e7810 */ /* 0x000fe40007f5e0ff */
[----:B------:R-:W-:Y:S02]  /*4050*/  IADD3.X R15, PT, PT, RZ, UR7, RZ, P0, P1 ;  /* 0x00000007ff0f7c10 */ /* 0x000fe400087e24ff */
[----:B------:R-:W-:-:S03]  /*4060*/  ISETP.GE.U32.AND P0, PT, R21, R14, PT ;  /* 0x0000000e1500720c */ /* 0x000fc60003f06070 */
[----:B------:R-:W-:-:S05]  /*4070*/  IMAD.X R15, RZ, RZ, R15, P2 ;  /* 0x000000ffff0f7224 */ /* 0x000fca00010e060f */
[----:B------:R-:W-:-:S13]  /*4080*/  ISETP.GE.AND.EX P0, PT, R18, R15, PT, P0 ;  /* 0x0000000f1200720c */ /* 0x000fda0003f06300 */
[----:B------:R-:W-:-:S06]  /*4090*/  DSETP.LT.OR P0, PT, R10, R12, !P0 ;  /* 0x0000000c0a00722a */ /* 0x000fcc0004701400 */
[----:B------:R-:W-:Y:S02]  /*40a0*/  FSEL R10, R12, R10, P0 ;  /* 0x0000000a0c0a7208 */ /* 0x000fe40000000000 */
[----:B------:R-:W-:Y:S02]  /*40b0*/  FSEL R11, R13, R11, P0 ;  /* 0x0000000b0d0b7208 */ /* 0x000fe40000000000 */
[----:B------:R-:W-:Y:S02]  /*40c0*/  SEL R14, R21, R14, P0 ;  /* 0x0000000e150e7207 */ /* 0x000fe40000000000 */
[----:B------:R-:W-:-:S07]  /*40d0*/  SEL R15, R18, R15, P0 ;  /* 0x0000000f120f7207 */ /* 0x000fce0000000000 */
.L_x_659:
[----:B0-----:R-:W-:Y:S05]  /*40e0*/  BSYNC.RECONVERGENT B1 ;  /* 0x0000000000017941 */ /* 0x001fea0003800200 */
.L_x_658:
[----:B-----5:R-:W-:Y:S01]  /*40f0*/  DSETP.GEU.AND P2, PT, R10, R6, PT ;  /* 0x000000060a00722a */ /* 0x020fe20003f4e000 */
[----:B------:R-:W-:Y:S02]  /*4100*/  IADD3 R13, P0, PT, R16, 0x200, RZ ;  /* 0x00000200100d7810 */ /* 0x000fe40007f1e0ff */
[----:B------:R-:W-:-:S03]  /*4110*/  IADD3 R23, P3, P4, R0, UR6, R17 ;  /* 0x0000000600177c10 */ /* 0x000fc6000fc7e011 */
[----:B------:R-:W-:Y:S01]  /*4120*/  IMAD.X R12, RZ, RZ, R19, P0 ;  /* 0x000000ffff0c7224 */ /* 0x000fe200000e0613 */
[----:B------:R-:W-:-:S07]  /*4130*/  IADD3.X R24, PT, PT, RZ, UR7, RZ, P3, P4 ;  /* 0x00000007ff187c10 */ /* 0x000fce0009fe84ff */
        /* <DEDUP_REMOVED lines=10> */
[----:B------:R-:W-:Y:S01]  /*41e0*/  IMAD.X R11, RZ, RZ, R24, P3 ;  /* 0x000000ffff0b7224 */ /* 0x000fe200018e0618 */
[----:B------:R-:W-:Y:S01]  /*41f0*/  IADD3 R23, P3, PT, R23, 0x400, RZ ;  /* 0x0000040017177810 */ /* 0x000fe20007f7e0ff */
[----:B------:R-:W-:-:S04]  /*4200*/  DSETP.GEU.AND P1, PT, R6, R4, PT ;  /* 0x000000040600722a */ /* 0x000fc80003f2e000 */
[----:B------:R-:W-:-:S10]  /*4210*/  IMAD.X R24, RZ, RZ, R24, P3 ;  /* 0x000000ffff187224 */ /* 0x000fd400018e0618 */
        /* <DEDUP_REMOVED lines=9> */
[----:B------:R-:W-:-:S04]  /*42b0*/  VIADD R6, R17, 0xa00 ;  /* 0x00000a0011067836 */ /* 0x000fc80000000000 */
[----:B------:R-:W-:Y:S01]  /*42c0*/  DSETP.GEU.AND P2, PT, R4, R8, PT ;  /* 0x000000080400722a */ /* 0x000fe20003f4e000 */
[----:B------:R-:W-:-:S13]  /*42d0*/  ISETP.GT.AND P1, PT, R6, UR4, PT ;  /* 0x0000000406007c0c */ /* 0x000fda000bf24270 */
[----:B------:R-:W-:-:S04]  /*42e0*/  @P2 ISETP.GE.U32.AND P0, PT, R10, R23, PT ;  /* 0x000000170a00220c */ /* 0x000fc80003f06070 */
[----:B------:R-:W-:-:S13]  /*42f0*/  @P2 ISETP.GE.AND.EX P0, PT, R11, R24, PT, P0 ;  /* 0x000000180b00220c */ /* 0x000fda0003f06300 */
[----:B------:R-:W-:-:S06]  /*4300*/  @P2 DSETP.LT.OR P0, PT, R8, R4, !P0 ;  /* 0x000000040800222a */ /* 0x000fcc0004701400 */
[----:B------:R-:W-:Y:S02]  /*4310*/  @P2 FSEL R4, R4, R8, P0 ;  /* 0x0000000804042208 */ /* 0x000fe40000000000 */
[----:B------:R-:W-:Y:S01]  /*4320*/  @P2 FSEL R7, R5, R9, P0 ;  /* 0x0000000905072208 */ /* 0x000fe20000000000 */
[----:B------:R-:W-:Y:S01]  /*4330*/  VIADD R5, R17, 0x500 ;  /* 0x0000050011057836 */ /* 0x000fe20000000000 */
[----:B------:R-:W-:Y:S01]  /*4340*/  @P2 SEL R23, R10, R23, P0 ;  /* 0x000000170a172207 */ /* 0x000fe20000000000 */
[----:B------:R-:W-:Y:S01]  /*4350*/  @P2 IMAD.MOV.U32 R8, RZ, RZ, R4 ;  /* 0x000000ffff082224 */ /* 0x000fe200078e0004 */
[----:B------:R-:W-:Y:S01]  /*4360*/  @P2 SEL R24, R11, R24, P0 ;  /* 0x000000180b182207 */ /* 0x000fe20000000000 */
[----:B------:R-:W-:Y:S02]  /*4370*/  @P2 IMAD.MOV.U32 R9, RZ, RZ, R7 ;  /* 0x000000ffff092224 */ /* 0x000fe400078e0007 */
[----:B------:R-:W-:Y:S02]  /*4380*/  IMAD.MOV.U32 R17, RZ, RZ, R5 ;  /* 0x000000ffff117224 */ /* 0x000fe400078e0005 */
[----:B------:R-:W-:-:S02]  /*4390*/  IMAD.MOV.U32 R14, RZ, RZ, R8 ;  /* 0x000000ffff0e7224 */ /* 0x000fc400078e0008 */
[----:B------:R-:W-:Y:S01]  /*43a0*/  IMAD.MOV.U32 R15, RZ, RZ, R9 ;  /* 0x000000ffff0f7224 */ /* 0x000fe200078e0009 */
[----:B------:R-:W-:Y:S06]  /*43b0*/  @!P1 BRA `(.L_x_660) ;  /* 0xfffffff800b09947 */ /* 0x000fec000383ffff */
.L_x_657:
        /* <DEDUP_REMOVED lines=14> */
[----:B------:R-:W-:Y:S02]  /*44a0*/  IADD3 R7, PT, PT, R0, R5, RZ ;  /* 0x0000000500077210 */ /* 0x000fe40007ffe0ff */
[----:B------:R-:W-:Y:S02]  /*44b0*/  LEA.HI R4, R10, 0x1, RZ, 0x18 ;  /* 0x000000010a047811 */ /* 0x000fe400078fc0ff */
[----:B------:R-:W-:Y:S02]  /*44c0*/  IADD3 R14, P0, PT, R7, UR6, RZ ;  /* 0x00000006070e7c10 */ /* 0x000fe4000ff1e0ff */
[----:B------:R-:W-:Y:S01]  /*44d0*/  LOP3.LUT R6, R4, 0x3, RZ, 0xc0, !PT ;  /* 0x0000000304067812 */ /* 0x000fe200078ec0ff */
[----:B------:R-:W-:Y:S02]  /*44e0*/  IMAD.MOV.U32 R4, RZ, RZ, R0 ;  /* 0x000000ffff047224 */ /* 0x000fe400078e0000 */
[----:B------:R-:W-:-:S02]  /*44f0*/  IMAD.X R15, RZ, RZ, UR7, P0 ;  /* 0x00000007ff0f7e24 */ /* 0x000fc400080e06ff */
[----:B------:R-:W-:Y:S02]  /*4500*/  IMAD.MOV R11, RZ, RZ, -R6 ;  /* 0x000000ffff0b7224 */ /* 0x000fe400078e0a06 */
[----:B0-----:R-:W-:-:S04]  /*4510*/  IMAD.WIDE.U32 R2, R7, 0x8, R2 ;  /* 0x0000000807027825 */ /* 0x001fc800078e0002 */
[----:B------:R-:W-:Y:S02]  /*4520*/  IMAD.MOV.U32 R12, RZ, RZ, R2 ;  /* 0x000000ffff0c7224 */ /* 0x000fe400078e0002 */
[----:B------:R-:W-:-:S07]  /*4530*/  IMAD.MOV.U32 R13, RZ, RZ, R3 ;  /* 0x000000ffff0d7224 */ /* 0x000fce00078e0003 */
.L_x_667:
        /* <DEDUP_REMOVED lines=31> */
.L_x_666:
[----:B------:R-:W-:Y:S05]  /*4730*/  BSYNC.RECONVERGENT B3 ;  /* 0x0000000000037941 */ /* 0x000fea0003800200 */
.L_x_665:
[----:B------:R-:W-:Y:S01]  /*4740*/  IADD3 R14, P0, PT, R14, 0x100, RZ ;  /* 0x000001000e0e7810 */ /* 0x000fe20007f1e0ff */
[----:B------:R-:W-:Y:S02]  /*4750*/  VIADD R4, R4, 0x100 ;  /* 0x0000010004047836 */ /* 0x000fe40000000000 */
[----:B------:R-:W-:Y:S02]  /*4760*/  IMAD.X R13, RZ, RZ, R13, P3 ;  /* 0x000000ffff0d7224 */ /* 0x000fe400018e060d */
[----:B------:R-:W-:Y:S01]  /*4770*/  IMAD.X R15, RZ, RZ, R15, P0 ;  /* 0x000000ffff0f7224 */ /* 0x000fe200000e060f */
[----:B------:R-:W-:Y:S07]  /*4780*/  @P2 BRA `(.L_x_667) ;  /* 0xfffffffc006c2947 */ /* 0x000fee000383ffff */
.L_x_664:
[----:B------:R-:W-:Y:S05]  /*4790*/  BSYNC.RECONVERGENT B2 ;  /* 0x0000000000027941 */ /* 0x000fea0003800200 */
.L_x_663:
[----:B------:R-:W-:-:S13]  /*47a0*/  ISETP.GE.U32.AND P0, PT, R10, 0x300, PT ;  /* 0x000003000a00780c */ /* 0x000fda0003f06070 */
[----:B------:R-:W-:Y:S05]  /*47b0*/  @!P0 BRA `(.L_x_662) ;  /* 0x0000000400fc8947 */ /* 0x000fea0003800000 */
[----:B------:R-:W0:Y:S01]  /*47c0*/  LDCU.128 UR12, c[0x0][0x380] ;  /* 0x00007000ff0c77ac */ /* 0x000e220008000c00 */
[----:B------:R-:W1:Y:S01]  /*47d0*/  LDC.64 R20, c[0x0][0x380] ;  /* 0x0000e000ff147b82 */ /* 0x000e620000000a00 */
[CC--:B------:R-:W-:Y:S01]  /*47e0*/  IADD3 R7, P1, PT, R4.reuse, R5.reuse, RZ ;  /* 0x0000000504077210 */ /* 0x0c0fe20007f3e0ff */
[C---:B------:R-:W-:Y:S01]  /*47f0*/  VIADD R22, R4.reuse, 0x200 ;  /* 0x0000020004167836 */ /* 0x040fe20000000000 */
[----:B------:R-:W-:-:S03]  /*4800*/  IADD3 R16, PT, PT, R4, R5, RZ ;  /* 0x0000000504107210 */ /* 0x000fc60007ffe0ff */
[----:B------:R-:W-:Y:S02]  /*4810*/  IMAD.X R10, RZ, RZ, RZ, P1 ;  /* 0x000000ffff0a7224 */ /* 0x000fe400008e06ff */
[----:B------:R-:W2:Y:S01]  /*4820*/  LDC.64 R2, c[0x0][0x388] ;  /* 0x0000e200ff027b82 */ /* 0x000ea20000000a00 */
[C---:B0-----:R-:W-:Y:S02]  /*4830*/  LEA R6, P2, R7.reuse, UR12, 0x3 ;  /* 0x0000000c07067c11 */ /* 0x041fe4000f8418ff */
[----:B------:R-:W-:Y:S02]  /*4840*/  IADD3 R18, P0, PT, R16, UR14, RZ ;  /* 0x0000000e10127c10 */ /* 0x000fe4000ff1e0ff */
[----:B------:R-:W-:Y:S02]  /*4850*/  IADD3 R6, P1, PT, R6, 0x1800, RZ ;  /* 0x0000180006067810 */ /* 0x000fe40007f3e0ff */
[----:B------:R-:W-:Y:S01]  /*4860*/  LEA.HI.X R5, R7, UR13, R10, 0x3, P2 ;  /* 0x0000000d07057c11 */ /* 0x000fe200090f1c0a */
[----:B-1----:R-:W-:-:S04]  /*4870*/  IMAD.WIDE.U32 R20, R16, 0x8, R20 ;  /* 0x0000000810147825 */ /* 0x002fc800078e0014 */
[----:B------:R-:W-:Y:S02]  /*4880*/  IMAD.X R19, RZ, RZ, UR15, P0 ;  /* 0x0000000fff137e24 */ /* 0x000fe400080e06ff */
[----:B------:R-:W-:-:S07]  /*4890*/  IMAD.X R5, RZ, RZ, R5, P1 ;  /* 0x000000ffff057224 */ /* 0x000fce00008e0605 */
.L_x_676:
[----:B------:R-:W3:Y:S01]  /*48a0*/  LDG.E.64 R14, desc[UR8][R20.64] ;  /* 0x00000008140e7981 */ /* 0x000ee2000c1e1b00 */
[----:B------:R-:W-:-:S05]  /*48b0*/  IMAD.MOV.U32 R4, RZ, RZ, R6 ;  /* 0x000000ffff047224 */ /* 0x000fca00078e0006 */
[----:B------:R0:W5:Y:S04]  /*48c0*/  LDG.E.64 R10, desc[UR8][R4.64+-0x1000] ;  /* 0xfff00008040a7981 */ /* 0x000168000c1e1b00 */
[----:B------:R0:W5:Y:S01]  /*48d0*/  LDG.E.64 R6, desc[UR8][R4.64+-0x800] ;  /* 0xfff8000804067981 */ /* 0x000162000c1e1b00 */
[----:B------:R-:W-:Y:S01]  /*48e0*/  BSSY.RECONVERGENT B2, `(.L_x_668) ;  /* 0x0000015000027945 */ /* 0x000fe20003800200 */
[----:B------:R-:W-:Y:S02]  /*48f0*/  IMAD.MOV.U32 R26, RZ, RZ, R18 ;  /* 0x000000ffff1a7224 */ /* 0x000fe400078e0012 */
[----:B------:R-:W-:Y:S01]  /*4900*/  IMAD.MOV.U32 R25, RZ, RZ, R19 ;  /* 0x000000ffff197224 */ /* 0x000fe200078e0013 */
[----:B---3--:R-:W-:Y:S01]  /*4910*/  DSETP.GEU.AND P0, PT, R8, R14, PT ;  /* 0x0000000e0800722a */ /* 0x008fe20003f0e000 */
[----:B------:R-:W-:-:S02]  /*4920*/  IMAD.MOV.U32 R12, RZ, RZ, R14 ;  /* 0x000000ffff0c7224 */ /* 0x000fc400078e000e */
        /* <DEDUP_REMOVED lines=16> */
.L_x_669:
[----:B------:R-:W-:Y:S05]  /*4a30*/  BSYNC.RECONVERGENT B2 ;  /* 0x0000000000027941 */ /* 0x000fea0003800200 */
.L_x_668:
[----:B-----5:R-:W-:Y:S01]  /*4a40*/  DSETP.GEU.AND P0, PT, R12, R10, PT ;  /* 0x0000000a0c00722a */ /* 0x020fe20003f0e000 */
[----:B------:R-:W-:Y:S01]  /*4a50*/  VIADD R9, R16, 0x100 ;  /* 0x0000010010097836 */ /* 0x000fe20000000000 */
[----:B------:R-:W-:Y:S01]  /*4a60*/  BSSY.RECONVERGENT B2, `(.L_x_670) ;  /* 0x0000016000027945 */ /* 0x000fe20003800200 */
[----:B------:R-:W-:-:S03]  /*4a70*/  IMAD.MOV.U32 R8, RZ, RZ, R10 ;  /* 0x000000ffff087224 */ /* 0x000fc600078e000a */
[----:B--2---:R-:W-:Y:S01]  /*4a80*/  IADD3 R23, P1, PT, R9, R2, RZ ;  /* 0x0000000209177210 */ /* 0x004fe20007f3e0ff */
[----:B------:R-:W-:-:S04]  /*4a90*/  IMAD.MOV.U32 R9, RZ, RZ, R11 ;  /* 0x000000ffff097224 */ /* 0x000fc800078e000b */
[----:B------:R-:W-:Y:S02]  /*4aa0*/  IMAD.X R24, RZ, RZ, R3, P1 ;  /* 0x000000ffff187224 */ /* 0x000fe400008e0603 */
[----:B------:R-:W-:Y:S02]  /*4ab0*/  IMAD.MOV.U32 R15, RZ, RZ, R23 ;  /* 0x000000ffff0f7224 */ /* 0x000fe400078e0017 */
[----:B------:R-:W-:Y:S01]  /*4ac0*/  IMAD.MOV.U32 R14, RZ, RZ, R24 ;  /* 0x000000ffff0e7224 */ /* 0x000fe200078e0018 */
        /* <DEDUP_REMOVED lines=15> */
.L_x_671:
[----:B------:R-:W-:Y:S05]  /*4bc0*/  BSYNC.RECONVERGENT B2 ;  /* 0x0000000000027941 */ /* 0x000fea0003800200 */
.L_x_670:
[----:B------:R0:W5:Y:S01]  /*4bd0*/  LDG.E.64 R10, desc[UR8][R4.64] ;  /* 0x00000008040a7981 */ /* 0x000162000c1e1b00 */
[----:B------:R-:W-:Y:S01]  /*4be0*/  DSETP.GEU.AND P0, PT, R8, R6, PT ;  /* 0x000000060800722a */ /* 0x000fe20003f0e000 */
[----:B------:R-:W-:Y:S01]  /*4bf0*/  IADD3 R13, PT, PT, R16, 0x200, RZ ;  /* 0x00000200100d7810 */ /* 0x000fe20007ffe0ff */
[----:B------:R-:W-:Y:S01]  /*4c00*/  BSSY.RECONVERGENT B2, `(.L_x_672) ;  /* 0x0000016000027945 */ /* 0x000fe20003800200 */
[----:B------:R-:W-:Y:S02]  /*4c10*/  IMAD.MOV.U32 R12, RZ, RZ, R6 ;  /* 0x000000ffff0c7224 */ /* 0x000fe400078e0006 */
[----:B------:R-:W-:Y:S01]  /*4c20*/  IADD3 R24, P1, PT, R13, R2, RZ ;  /* 0x000000020d187210 */ /* 0x000fe20007f3e0ff */
[----:B------:R-:W-:-:S04]  /*4c30*/  IMAD.MOV.U32 R13, RZ, RZ, R7 ;  /* 0x000000ffff0d7224 */ /* 0x000fc800078e0007 */
[----:B------:R-:W-:Y:S02]  /*4c40*/  IMAD.X R23, RZ, RZ, R3, P1 ;  /* 0x000000ffff177224 */ /* 0x000fe400008e0603 */
        /* <DEDUP_REMOVED lines=17> */
.L_x_673:
[----:B------:R-:W-:Y:S05]  /*4d60*/  BSYNC.RECONVERGENT B2 ;  /* 0x0000000000027941 */ /* 0x000fea0003800200 */
.L_x_672:
[----:B-----5:R-:W-:Y:S01]  /*4d70*/  DSETP.GEU.AND P0, PT, R12, R10, PT ;  /* 0x0000000a0c00722a */ /* 0x020fe20003f0e000 */
[----:B------:R-:W-:Y:S01]  /*4d80*/  VIADD R7, R16, 0x300 ;  /* 0x0000030010077836 */ /* 0x000fe20000000000 */
[----:B------:R-:W-:Y:S01]  /*4d90*/  BSSY.RECONVERGENT B2, `(.L_x_674) ;  /* 0x0000016000027945 */ /* 0x000fe20003800200 */
[----:B------:R-:W-:Y:S02]  /*4da0*/  IMAD.MOV.U32 R8, RZ, RZ, R10 ;  /* 0x000000ffff087224 */ /* 0x000fe400078e000a */
[----:B------:R-:W-:Y:S01]  /*4db0*/  IMAD.MOV.U32 R9, RZ, RZ, R11 ;  /* 0x000000ffff097224 */ /* 0x000fe200078e000b */
[----:B------:R-:W-:-:S05]  /*4dc0*/  IADD3 R7, P1, PT, R7, R2, RZ ;  /* 0x0000000207077210 */ /* 0x000fca0007f3e0ff */
        /* <DEDUP_REMOVED lines=18> */
.L_x_675:
[----:B------:R-:W-:Y:S05]  /*4ef0*/  BSYNC.RECONVERGENT B2 ;  /* 0x0000000000027941 */ /* 0x000fea0003800200 */
.L_x_674:
[----:B------:R-:W-:Y:S01]  /*4f00*/  VIADD R10, R22, 0x200 ;  /* 0x00000200160a7836 */ /* 0x000fe20000000000 */
[----:B------:R-:W-:Y:S01]  /*4f10*/  IADD3 R6, P2, PT, R4, 0x2000, RZ ;  /* 0x0000200004067810 */ /* 0x000fe20007f5e0ff */
[----:B------:R-:W-:Y:S01]  /*4f20*/  VIADD R22, R22, 0x400 ;  /* 0x0000040016167836 */ /* 0x000fe20000000000 */
[----:B------:R-:W-:Y:S01]  /*4f30*/  IADD3 R18, P1, PT, R18, 0x400, RZ ;  /* 0x0000040012127810 */ /* 0x000fe20007f3e0ff */
[----:B------:R-:W-:Y:S01]  /*4f40*/  VIADD R16, R16, 0x400 ;  /* 0x0000040010107836 */ /* 0x000fe20000000000 */
[----:B------:R-:W-:Y:S01]  /*4f50*/  ISETP.GE.AND P0, PT, R10, R17, PT ;  /* 0x000000110a00720c */ /* 0x000fe20003f06270 */
[----:B------:R-:W-:Y:S01]  /*4f60*/  IMAD.X R5, RZ, RZ, R5, P2 ;  /* 0x000000ffff057224 */ /* 0x000fe200010e0605 */
[----:B------:R-:W-:Y:S02]  /*4f70*/  IADD3 R20, P2, PT, R20, 0x2000, RZ ;  /* 0x0000200014147810 */ /* 0x000fe40007f5e0ff */
[----:B------:R-:W-:-:S03]  /*4f80*/  IADD3.X R19, PT, PT, RZ, R19, RZ, P1, !PT ;  /* 0x00000013ff137210 */ /* 0x000fc60000ffe4ff */
[----:B------:R-:W-:-:S06]  /*4f90*/  IMAD.X R21, RZ, RZ, R21, P2 ;  /* 0x000000ffff157224 */ /* 0x000fcc00010e0615 */
[----:B------:R-:W-:Y:S05]  /*4fa0*/  @!P0 BRA `(.L_x_676) ;  /* 0xfffffff8003c8947 */ /* 0x000fea000383ffff */
.L_x_662:
[----:B------:R-:W-:Y:S05]  /*4fb0*/  BSYNC.RECONVERGENT B1 ;  /* 0x0000000000017941 */ /* 0x000fea0003800200 */
.L_x_661:
        /* <DEDUP_REMOVED lines=32> */
.L_x_678:
[----:B------:R-:W-:Y:S05]  /*51c0*/  BSYNC.RECONVERGENT B1 ;  /* 0x0000000000017941 */ /* 0x000fea0003800200 */
.L_x_677:
        /* <DEDUP_REMOVED lines=31> */
.L_x_680:
[----:B------:R-:W-:Y:S05]  /*53c0*/  BSYNC.RECONVERGENT B1 ;  /* 0x0000000000017941 */ /* 0x000fea0003800200 */
.L_x_679:
        /* <DEDUP_REMOVED lines=31> */
.L_x_682:
[----:B------:R-:W-:Y:S05]  /*55c0*/  BSYNC.RECONVERGENT B1 ;  /* 0x0000000000017941 */ /* 0x000fea0003800200 */
.L_x_681:
        /* <DEDUP_REMOVED lines=31> */
.L_x_684:
[----:B------:R-:W-:Y:S05]  /*57c0*/  BSYNC.RECONVERGENT B1 ;  /* 0x0000000000017941 */ /* 0x000fea0003800200 */
.L_x_683:
[----:B------:R-:W-:Y:S01]  /*57d0*/  ISETP.GT.AND P0, PT, R10, 0xf, PT ;  /* 0x0000000f0a00780c */ /* 0x000fe20003f04270 */
[----:B-1----:R1:W1:Y:S01]  /*57e0*/  SHFL.DOWN PT, R6, R4, 0x10, 0x1f ;  /* 0x0a001f0004067f89 */ /* 0x00226200000e0000 */
[----:B------:R-:W-:Y:S01]  /*57f0*/  BSSY.RECONVERGENT B1, `(.L_x_685) ;  /* 0x000001d000017945 */ /* 0x000fe20003800200 */
[----:B---3--:R-:W-:Y:S02]  /*5800*/  IMAD.MOV.U32 R14, RZ, RZ, R8 ;  /* 0x000000ffff0e7224 */ /* 0x008fe400078e0008 */
[----:B--2---:R2:W3:Y:S01]  /*5810*/  SHFL.DOWN PT, R7, R5, 0x10, 0x1f ;  /* 0x0a001f0005077f89 */ /* 0x0044e200000e0000 */
[----:B------:R-:W-:Y:S02]  /*5820*/  IMAD.MOV.U32 R15, RZ, RZ, R9 ;  /* 0x000000ffff0f7224 */ /* 0x000fe400078e0009 */
[----:B------:R-:W-:Y:S01]  /*5830*/  IMAD.MOV.U32 R2, RZ, RZ, R4 ;  /* 0x000000ffff027224 */ /* 0x000fe200078e0004 */
[----:B0-----:R2:W0:Y:S01]  /*5840*/  SHFL.DOWN PT, R11, R8, 0x10, 0x1f ;  /* 0x0a001f00080b7f89 */ /* 0x00142200000e0000 */
        /* <DEDUP_REMOVED lines=23> */
.L_x_686:
[----:B------:R-:W-:Y:S05]  /*59c0*/  BSYNC.RECONVERGENT B1 ;  /* 0x0000000000017941 */ /* 0x000fea0003800200 */
.L_x_685:
        /* <DEDUP_REMOVED lines=11> */
.L_x_688:
[----:B------:R-:W-:Y:S05]  /*5a80*/  BSYNC.RECONVERGENT B1 ;  /* 0x0000000000017941 */ /* 0x000fea0003800200 */
.L_x_687:
        /* <DEDUP_REMOVED lines=8> */
[----:B---3--:R-:W2:Y:S04]  /*5b10*/  LDS.128 R4, [R0+0x20] ;  /* 0x0000200000047984 */ /* 0x008ea80000000c00 */
[----:B0---4-:R0:W3:Y:S04]  /*5b20*/  LDS.64 R12, [R0+0x80] ;  /* 0x00008000000c7984 */ /* 0x0110e80000000a00 */
[----:B------:R0:W4:Y:S01]  /*5b30*/  LDS.128 R8, [R0+0x30] ;  /* 0x0000300000087984 */ /* 0x0001220000000c00 */
[----:B-1----:R-:W-:Y:S01]  /*5b40*/  DSETP.GEU.AND P0, PT, R2, R16, PT ;  /* 0x000000100200722a */ /* 0x002fe20003f0e000 */
[----:B------:R-:W-:-:S02]  /*5b50*/  IMAD.MOV.U32 R24, RZ, RZ, R16 ;  /* 0x000000ffff187224 */ /* 0x000fc400078e0010 */
[----:B------:R-:W-:Y:S02]  /*5b60*/  IMAD.MOV.U32 R25, RZ, RZ, R17 ;  /* 0x000000ffff197224 */ /* 0x000fe400078e0011 */
[----:B--2---:R-:W-:Y:S02]  /*5b70*/  IMAD.MOV.U32 R27, RZ, RZ, R4 ;  /* 0x000000ffff1b7224 */ /* 0x004fe400078e0004 */
[----:B------:R-:W-:-:S07]  /*5b80*/  IMAD.MOV.U32 R29, RZ, RZ, R5 ;  /* 0x000000ffff1d7224 */ /* 0x000fce00078e0005 */
[----:B0--34-:R-:W-:Y:S05]  /*5b90*/  @!P0 BRA `(.L_x_690) ;  /* 0x0000000000388947 */ /* 0x019fea0003800000 */
        /* <DEDUP_REMOVED lines=14> */
.L_x_690:
[----:B------:R-:W-:Y:S05]  /*5c80*/  BSYNC.RECONVERGENT B1 ;  /* 0x0000000000017941 */ /* 0x000fea0003800200 */
.L_x_689:
[----:B------:R0:W1:Y:S01]  /*5c90*/  LDS.128 R16, [R0+0x40] ;  /* 0x0000400000107984 */ /* 0x0000620000000c00 */
[----:B------:R-:W-:Y:S01]  /*5ca0*/  DSETP.GEU.AND P0, PT, R24, R6, PT ;  /* 0x000000061800722a */ /* 0x000fe20003f0e000 */
[----:B------:R-:W-:Y:S01]  /*5cb0*/  BSSY.RECONVERGENT B1, `(.L_x_691) ;  /* 0x0000015000017945 */ /* 0x000fe20003800200 */
[----:B------:R-:W-:Y:S01]  /*5cc0*/  IMAD.MOV.U32 R4, RZ, RZ, R6 ;  /* 0x000000ffff047224 */ /* 0x000fe200078e0006 */
[----:B------:R0:W2:Y:S01]  /*5cd0*/  LDS.128 R20, [R0+0x50] ;  /* 0x0000500000147984 */ /* 0x0000a20000000c00 */
[----:B------:R-:W-:Y:S01]  /*5ce0*/  MOV R5, R7 ;  /* 0x0000000700057202 */ /* 0x000fe20000000f00 */
[----:B------:R-:W-:Y:S02]  /*5cf0*/  IMAD.MOV.U32 R15, RZ, RZ, R8 ;  /* 0x000000ffff0f7224 */ /* 0x000fe400078e0008 */
[----:B------:R-:W-:-:S07]  /*5d00*/  IMAD.MOV.U32 R14, RZ, RZ, R9 ;  /* 0x000000ffff0e7224 */ /* 0x000fce00078e0009 */
        /* <DEDUP_REMOVED lines=15> */
.L_x_692:
[----:B------:R-:W-:Y:S05]  /*5e00*/  BSYNC.RECONVERGENT B1 ;  /* 0x0000000000017941 */ /* 0x000fea0003800200 */
.L_x_691:
        /* <DEDUP_REMOVED lines=21> */
.L_x_694:
[----:B------:R-:W-:Y:S05]  /*5f60*/  BSYNC.RECONVERGENT B1 ;  /* 0x0000000000017941 */ /* 0x000fea0003800200 */
.L_x_693:
        /* <DEDUP_REMOVED lines=23> */
.L_x_696:
[----:B------:R-:W-:Y:S05]  /*60e0*/  BSYNC.RECONVERGENT B1 ;  /* 0x0000000000017941 */ /* 0x000fea0003800200 */
.L_x_695:
        /* <DEDUP_REMOVED lines=21> */
.L_x_698:
[----:B------:R-:W-:Y:S05]  /*6240*/  BSYNC.RECONVERGENT B1 ;  /* 0x0000000000017941 */ /* 0x000fea0003800200 */
.L_x_697:
        /* <DEDUP_REMOVED lines=21> */
.L_x_700:
[----:B------:R-:W-:Y:S05]  /*63a0*/  BSYNC.RECONVERGENT B1 ;  /* 0x0000000000017941 */ /* 0x000fea0003800200 */
.L_x_699:
        /* <DEDUP_REMOVED lines=20> */
.L_x_618:
[----:B------:R-:W-:Y:S05]  /*64f0*/  BSYNC.RECONVERGENT B0 ;  /* 0x0000000000007941 */ /* 0x000fea0003800200 */
.L_x_585:
[----:B------:R-:W-:Y:S05]  /*6500*/  @P1 EXIT ;  /* 0x000000000000194d */ /* 0x000fea0003800000 */
[----:B012-4-:R-:W0:Y:S02]  /*6510*/  LDC.64 R4, c[0x0][0x390] ;  /* 0x0000e400ff047b82 */ /* 0x017e240000000a00 */
[----:B0-----:R-:W-:Y:S04]  /*6520*/  STG.E.64 desc[UR8][R4.64], R2 ;  /* 0x0000000204007986 */ /* 0x001fe8000c101b08 */
[----:B------:R-:W-:Y:S01]  /*6530*/  STG.E.64 desc[UR8][R4.64+0x8], R14 ;  /* 0x0000080e04007986 */ /* 0x000fe2000c101b08 */
[----:B------:R-:W-:Y:S05]  /*6540*/  EXIT ;  /* 0x000000000000794d */ /* 0x000fea0003800000 */
.L_x_701:
        /* <DEDUP_REMOVED lines=11> */
.L_x_718:


//--------------------- .text._Z7sweep_kPdS_i     --------------------------
	.section	.text._Z7sweep_kPdS_i,"ax",@progbits
	.align	128
        .global         _Z7sweep_kPdS_i
        .type           _Z7sweep_kPdS_i,@function
        .size           _Z7sweep_kPdS_i,(.L_x_719 - _Z7sweep_kPdS_i)
        .other          _Z7sweep_kPdS_i,@"STO_CUDA_ENTRY STV_DEFAULT"
_Z7sweep_kPdS_i:
.text._Z7sweep_kPdS_i:
[----:B------:R-:W-:Y:S01]  /*0000*/  LDC R1, c[0x0][0x37c] ;  /* 0x0000df00ff017b82 */ /* 0x000fe20000000800 */
[----:B------:R-:W0:Y:S07]  /*0010*/  S2R R2, SR_TID.X ;  /* 0x0000000000027919 */ /* 0x000e2e0000002100 */
[----:B------:R-:W0:Y:S01]  /*0020*/  S2UR UR5, SR_CTAID.X ;  /* 0x00000000000579c3 */ /* 0x000e220000002500 */
[----:B------:R-:W1:Y:S07]  /*0030*/  LDCU UR6, c[0x0][0x390] ;  /* 0x00007200ff0677ac */ /* 0x000e6e0008000800 */
[----:B------:R-:W0:Y:S01]  /*0040*/  LDC R3, c[0x0][0x360] ;  /* 0x0000d800ff037b82 */ /* 0x000e220000000800 */
[----:B-1----:R-:W-:Y:S01]  /*0050*/  UIMAD UR4, UR6, 0x384, URZ ;  /* 0x00000384060478a4 */ /* 0x002fe2000f8e02ff */
[----:B0-----:R-:W-:-:S05]  /*0060*/  IMAD R3, R3, UR5, R2 ;  /* 0x0000000503037c24 */ /* 0x001fca000f8e0202 */
[----:B------:R-:W-:-:S13]  /*0070*/  ISETP.GE.AND P0, PT, R3, UR4, PT ;  /* 0x0000000403007c0c */ /* 0x000fda000bf06270 */
[----:B------:R-:W-:Y:S05]  /*0080*/  @P0 EXIT ;  /* 0x000000000000094d */ /* 0x000fea0003800000 */
[----:B------:R-:W-:Y:S01]  /*0090*/  IMAD.MOV.U32 R2, RZ, RZ, RZ ;  /* 0x000000ffff027224 */ /* 0x000fe200078e00ff */
[----:B------:R-:W-:-:S03]  /*00a0*/  UIADD3 UR4, UPT, UPT, UR6, -0x1, URZ ;  /* 0xffffffff06047890 */ /* 0x000fc6000fffe0ff */
[----:B------:R-:W-:-:S05]  /*00b0*/  IMAD.HI R0, R3, -0x6e5d4c3b, R2 ;  /* 0x91a2b3c503007827 */ /* 0x000fca00078e0202 */
[----:B------:R-:W-:-:S04]  /*00c0*/  SHF.R.U32.HI R5, RZ, 0x1f, R0 ;  /* 0x0000001fff057819 */ /* 0x000fc80000011600 */
[----:B------:R-:W-:-:S04]  /*00d0*/  LEA.HI.SX32 R0, R0, R5, 0x17 ;  /* 0x0000000500007211 */ /* 0x000fc800078fbaff */
[C---:B------:R-:W-:Y:S01]  /*00e0*/  ISETP.GE.AND P0, PT, R0.reuse, UR4, PT ;  /* 0x0000000400007c0c */ /* 0x040fe2000bf06270 */
[----:B------:R-:W-:-:S03]  /*00f0*/  IMAD R10, R0, -0x384, R3 ;  /* 0xfffffc7c000a7824 */ /* 0x000fc600078e0203 */
[----:B------:R-:W-:Y:S01]  /*0100*/  ISETP.LT.OR P0, PT, R3, 0x384, P0 ;  /* 0x000003840300780c */ /* 0x000fe20000701670 */
[----:B------:R-:W-:-:S05]  /*0110*/  VIADD R4, R10, 0xfffffc7d ;  /* 0xfffffc7d0a047836 */ /* 0x000fca0000000000 */
[----:B------:R-:W-:-:S13]  /*0120*/  ISETP.LT.U32.OR P0, PT, R4, -0x382, P0 ;  /* 0xfffffc7e0400780c */ /* 0x000fda0000701470 */
[----:B------:R-:W-:Y:S05]  /*0130*/  @P0 EXIT ;  /* 0x000000000000094d */ /* 0x000fea0003800000 */
[----:B------:R-:W0:Y:S01]  /*0140*/  LDCU.64 UR4, c[0x0][0x380] ;  /* 0x00007000ff0477ac */ /* 0x000e220008000a00 */
[----:B------:R-:W1:Y:S01]  /*0150*/  LDC.64 R12, c[0x0][0x380] ;  /* 0x0000e000ff0c7b82 */ /* 0x000e620000000a00 */
[----:B------:R-:W-:Y:S01]  /*0160*/  IMAD R3, R3, 0x384, RZ ;  /* 0x0000038403037824 */ /* 0x000fe200078e02ff */
[----:B------:R-:W2:Y:S03]  /*0170*/  LDCU.64 UR8, c[0x0][0x358] ;  /* 0x00006b00ff0877ac */ /* 0x000ea60008000a00 */
[----:B------:R-:W-:Y:S01]  /*0180*/  VIADD R15, R3, 0x2 ;  /* 0x00000002030f7836 */ /* 0x000fe20000000000 */
[----:B0-----:R-:W-:-:S04]  /*0190*/  UIADD3 UR4, UP0, UPT, UR4, 0x8, URZ ;  /* 0x0000000804047890 */ /* 0x001fc8000ff1e0ff */
[----:B------:R-:W-:Y:S02]  /*01a0*/  UIADD3.X UR5, UPT, UPT, URZ, UR5, URZ, UP0, !UPT ;  /* 0x00000005ff057290 */ /* 0x000fe400087fe4ff */
[----:B------:R-:W-:Y:S02]  /*01b0*/  IMAD.U32 R6, RZ, RZ, UR4 ;  /* 0x00000004ff067e24 */ /* 0x000fe4000f8e00ff */
[----:B-1----:R-:W-:-:S04]  /*01c0*/  IMAD.WIDE R12, R3, 0x8, R12 ;  /* 0x00000008030c7825 */ /* 0x002fc800078e020c */
[----:B------:R-:W-:Y:S01]  /*01d0*/  IMAD.U32 R7, RZ, RZ, UR5 ;  /* 0x00000005ff077e24 */ /* 0x000fe2000f8e00ff */
[----:B--2---:R-:W2:Y:S01]  /*01e0*/  LDG.E.64 R16, desc[UR8][R12.64] ;  /* 0x000000080c107981 */ /* 0x004ea2000c1e1b00 */
[----:B------:R-:W-:-:S03]  /*01f0*/  IMAD.WIDE R4, R15, 0x8, R6 ;  /* 0x000000080f047825 */ /* 0x000fc600078e0206 */
[----:B------:R-:W3:Y:S04]  /*0200*/  LDG.E.64 R18, desc[UR8][R12.64+0x8] ;  /* 0x000008080c127981 */ /* 0x000ee8000c1e1b00 */
[----:B------:R-:W2:Y:S04]  /*0210*/  LDG.E.64 R8, desc[UR8][R4.64+-0x8] ;  /* 0xfffff80804087981 */ /* 0x000ea8000c1e1b00 */
[----:B------:R-:W4:Y:S01]  /*0220*/  LDG.E.64 R2, desc[UR8][R4.64] ;  /* 0x0000000804027981 */ /* 0x000f22000c1e1b00 */
[----:B------:R-:W-:Y:S01]  /*0230*/  UIADD3 UR4, UPT, UPT, UR6, -0x2, URZ ;  /* 0xfffffffe06047890 */ /* 0x000fe2000fffe0ff */
[----:B--2---:R-:W-:-:S08]  /*0240*/  DADD R16, R16, R8 ;  /* 0x0000000010107229 */ /* 0x004fd00000000008 */
[----:B------:R-:W-:-:S08]  /*0250*/  DMUL R20, R16, 0.5 ;  /* 0x3fe0000010147828 */ /* 0x000fd00000000000 */
[----:B----4-:R-:W-:Y:S02]  /*0260*/  DADD R22, R20, R2 ;  /* 0x0000000014167229 */ /* 0x010fe40000000002 */
[----:B---3--:R-:W-:-:S06]  /*0270*/  DADD R16, -R18, R20 ;  /* 0x0000000012107229 */ /* 0x008fcc0000000114 */
[----:B------:R-:W-:Y:S02]  /*0280*/  DMUL R18, R22, 0.5 ;  /* 0x3fe0000016127828 */ /* 0x000fe40000000000 */
[----:B------:R-:W-:Y:S01]  /*0290*/  DADD R22, -RZ, |R16| ;  /* 0x00000000ff167229 */ /* 0x000fe20000000510 */
[----:B------:R0:W-:Y:S01]  /*02a0*/  STG.E.64 desc[UR8][R4.64+-0x10], R20 ;  /* 0xfffff01404007986 */ /* 0x0001e2000c101b08 */
[----:B------:R-:W-:-:S03]  /*02b0*/  DSETP.GEU.AND P0, PT, |R16|, RZ, PT ;  /* 0x000000ff1000722a */ /* 0x000fc60003f0e200 */
[----:B------:R0:W-:Y:S01]  /*02c0*/  STG.E.64 desc[UR8][R4.64+-0x8], R18 ;  /* 0xfffff81204007986 */ /* 0x0001e2000c101b08 */
[----:B------:R-:W-:-:S04]  /*02d0*/  DADD R8, -R8, R18 ;  /* 0x0000000008087229 */ /* 0x000fc80000000112 */
[----:B------:R-:W-:Y:S02]  /*02e0*/  FSEL R12, R22, RZ, P0 ;  /* 0x000000ff160c7208 */ /* 0x000fe40000000000 */
[----:B------:R-:W-:Y:S02]  /*02f0*/  FSEL R13, R23, RZ, P0 ;  /* 0x000000ff170d7208 */ /* 0x000fe40000000000 */
[----:B------:R-:W-:-:S04]  /*0300*/  DADD R16, -RZ, |R8| ;  /* 0x00000000ff107229 */ /* 0x000fc80000000508 */
[----:B------:R-:W-:Y:S01]  /*0310*/  DSETP.GT.AND P0, PT, R12, |R8|, PT ;  /* 0x400000080c00722a */ /* 0x000fe20003f04000 */
[----:B------:R-:W-:-:S05]  /*0320*/  VIADD R8, R10, 0xffffffff ;  /* 0xffffffff0a087836 */ /* 0x000fca0000000000 */
[----:B------:R-:W-:Y:S02]  /*0330*/  FSEL R10, R12, R16, P0 ;  /* 0x000000100c0a7208 */ /* 0x000fe40000000000 */
[----:B------:R-:W-:Y:S01]  /*0340*/  FSEL R11, R13, R17, P0 ;  /* 0x000000110d0b7208 */ /* 0x000fe20000000000 */
[----:B------:R-:W-:Y:S01]  /*0350*/  IMAD R17, R8, UR4, RZ ;  /* 0x0000000408117c24 */ /* 0x000fe2000f8e02ff */
[----:B0-----:R-:W-:-:S06]  /*0360*/  UMOV UR4, URZ ;  /* 0x000000ff00047c82 */ /* 0x001fcc0008000000 */
.L_x_702:
[----:B------:R-:W2:Y:S04]  /*0370*/  LDG.E.64 R22, desc[UR8][R4.64+0x8] ;  /* 0x0000080804167981 */ /* 0x000ea8000c1e1b00 */
[----:B------:R-:W3:Y:S01]  /*0380*/  LDG.E.64 R8, desc[UR8][R4.64+0x10] ;  /* 0x0000100804087981 */ /* 0x000ee2000c1e1b00 */
[----:B------:R-:W-:Y:S01]  /*0390*/  VIADD R15, R15, 0x4 ;  /* 0x000000040f0f7836 */ /* 0x000fe20000000000 */
[----:B--2---:R-:W-:-:S08]  /*03a0*/  DADD R18, R22, R18 ;  /* 0x0000000016127229 */ /* 0x004fd00000000012 */
[----:B------:R-:W-:-:S07]  /*03b0*/  DMUL R26, R18, 0.5 ;  /* 0x3fe00000121a7828 */ /* 0x000fce0000000000 */
[----:B------:R-:W-:Y:S01]  /*03c0*/  STG.E.64 desc[UR8][R4.64], R26 ;  /* 0x0000001a04007986 */ /* 0x000fe2000c101b08 */
[----:B---3--:R-:W-:-:S08]  /*03d0*/  DADD R24, R26, R8 ;  /* 0x000000001a187229 */ /* 0x008fd00000000008 */
[----:B------:R-:W-:-:S07]  /*03e0*/  DMUL R24, R24, 0.5 ;  /* 0x3fe0000018187828 */ /* 0x000fce0000000000 */
[----:B------:R0:W-:Y:S02]  /*03f0*/  STG.E.64 desc[UR8][R4.64+0x8], R24 ;  /* 0x0000081804007986 */ /* 0x0001e4000c101b08 */
[----:B0-----:R-:W-:-:S05]  /*0400*/  IMAD.WIDE R4, R15, 0x8, R6 ;  /* 0x000000080f047825 */ /* 0x001fca00078e0206 */
[----:B------:R-:W2:Y:S01]  /*0410*/  LDG.E.64 R12, desc[UR8][R4.64+-0x8] ;  /* 0xfffff808040c7981 */ /* 0x000ea2000c1e1b00 */
[----:B------:R-:W-:-:S03]  /*0420*/  DADD R20, R26, -R2 ;  /* 0x000000001a147229 */ /* 0x000fc60000000802 */
[----:B------:R-:W3:Y:S01]  /*0430*/  LDG.E.64 R2, desc[UR8][R4.64] ;  /* 0x0000000804027981 */ /* 0x000ee2000c1e1b00 */
[----:B------:R-:W-:Y:S01]  /*0440*/  DADD R22, -R22, R24 ;  /* 0x0000000016167229 */ /* 0x000fe20000000118 */
[----:B------:R-:W-:-:S03]  /*0450*/  UIADD3 UR4, UPT, UPT, UR4, 0x4, URZ ;  /* 0x0000000404047890 */ /* 0x000fc6000fffe0ff */
[--C-:B------:R-:W-:Y:S01]  /*0460*/  DADD R18, -RZ, |R20|.reuse ;  /* 0x00000000ff127229 */ /* 0x100fe20000000514 */
[----:B------:R-:W-:Y:S01]  /*0470*/  UISETP.NE.AND UP0, UPT, UR4, 0x380, UPT ;  /* 0x000003800400788c */ /* 0x000fe2000bf05270 */
[----:B------:R-:W-:-:S08]  /*0480*/  DSETP.GT.AND P0, PT, R10, |R20|, PT ;  /* 0x400000140a00722a */ /* 0x000fd00003f04000 */
[----:B------:R-:W-:Y:S02]  /*0490*/  FSEL R10, R10, R18, P0 ;  /* 0x000000120a0a7208 */ /* 0x000fe40000000000 */
[----:B------:R-:W-:-:S06]  /*04a0*/  FSEL R11, R11, R19, P0 ;  /* 0x000000130b0b7208 */ /* 0x000fcc0000000000 */
[----:B------:R-:W-:Y:S02]  /*04b0*/  DSETP.GT.AND P0, PT, R10, |R22|, PT ;  /* 0x400000160a00722a */ /* 0x000fe40003f04000 */
[----:B--2---:R-:W-:Y:S02]  /*04c0*/  DADD R20, R24, R12 ;  /* 0x0000000018147229 */ /* 0x004fe4000000000c */
[----:B------:R-:W-:-:S06]  /*04d0*/  DADD R24, -RZ, |R22| ;  /* 0x00000000ff187229 */ /* 0x000fcc0000000516 */
[----:B------:R-:W-:-:S04]  /*04e0*/  DMUL R20, R20, 0.5 ;  /* 0x3fe0000014147828 */ /* 0x000fc80000000000 */
[----:B------:R-:W-:Y:S02]  /*04f0*/  FSEL R10, R10, R24, P0 ;  /* 0x000000180a0a7208 */ /* 0x000fe40000000000 */
[----:B------:R-:W-:Y:S01]  /*0500*/  FSEL R11, R11, R25, P0 ;  /* 0x000000190b0b7208 */ /* 0x000fe20000000000 */
[----:B------:R0:W-:Y:S01]  /*0510*/  STG.E.64 desc[UR8][R4.64+-0x10], R20 ;  /* 0xfffff01404007986 */ /* 0x0001e2000c101b08 */
[----:B---3--:R-:W-:Y:S02]  /*0520*/  DADD R18, R20, R2 ;  /* 0x0000000014127229 */ /* 0x008fe40000000002 */
[----:B------:R-:W-:-:S06]  /*0530*/  DADD R8, -R8, R20 ;  /* 0x0000000008087229 */ /* 0x000fcc0000000114 */
[----:B------:R-:W-:Y:S02]  /*0540*/  DMUL R18, R18, 0.5 ;  /* 0x3fe0000012127828 */ /* 0x000fe40000000000 */
[--C-:B------:R-:W-:Y:S02]  /*0550*/  DADD R22, -RZ, |R8|.reuse ;  /* 0x00000000ff167229 */ /* 0x100fe40000000508 */
[----:B------:R-:W-:-:S03]  /*0560*/  DSETP.GT.AND P0, PT, R10, |R8|, PT ;  /* 0x400000080a00722a */ /* 0x000fc60003f04000 */
[----:B------:R0:W-:Y:S01]  /*0570*/  STG.E.64 desc[UR8][R4.64+-0x8], R18 ;  /* 0xfffff81204007986 */ /* 0x0001e2000c101b08 */
[----:B------:R-:W-:-:S04]  /*0580*/  DADD R12, -R12, R18 ;  /* 0x000000000c0c7229 */ /* 0x000fc80000000112 */
[----:B------:R-:W-:Y:S02]  /*0590*/  FSEL R8, R10, R22, P0 ;  /* 0x000000160a087208 */ /* 0x000fe40000000000 */
[----:B------:R-:W-:Y:S02]  /*05a0*/  FSEL R9, R11, R23, P0 ;  /* 0x000000170b097208 */ /* 0x000fe40000000000 */
[----:B------:R-:W-:-:S04]  /*05b0*/  DADD R10, -RZ, |R12| ;  /* 0x00000000ff0a7229 */ /* 0x000fc8000000050c */
[----:B------:R-:W-:-:S06]  /*05c0*/  DSETP.GT.AND P0, PT, R8, |R12|, PT ;  /* 0x4000000c0800722a */ /* 0x000fcc0003f04000 */
[----:B------:R-:W-:Y:S02]  /*05d0*/  FSEL R10, R8, R10, P0 ;  /* 0x0000000a080a7208 */ /* 0x000fe40000000000 */
[----:B------:R-:W-:Y:S01]  /*05e0*/  FSEL R11, R9, R11, P0 ;  /* 0x0000000b090b7208 */ /* 0x000fe20000000000 */
[----:B0-----:R-:W-:Y:S06]  /*05f0*/  BRA.U UP0, `(.L_x_702) ;  /* 0xfffffffd005c7547 */ /* 0x001fec000b83ffff */
[----:B------:R-:W0:Y:S01]  /*0600*/  LDCU.64 UR4, c[0x0][0x388] ;  /* 0x00007100ff0477ac */ /* 0x000e220008000a00 */
[----:B------:R-:W-:-:S04]  /*0610*/  IADD3 R0, P0, PT, R0, R17, RZ ;  /* 0x0000001100007210 */ /* 0x000fc80007f1e0ff */
[----:B------:R-:W-:Y:S02]  /*0620*/  LEA.HI.X.SX32 R17, R17, RZ, 0x1, P0 ;  /* 0x000000ff11117211 */ /* 0x000fe400000f0eff */
[----:B0-----:R-:W-:-:S04]  /*0630*/  LEA R2, P0, R0, UR4, 0x3 ;  /* 0x0000000400027c11 */ /* 0x001fc8000f8018ff */
[----:B------:R-:W-:-:S05]  /*0640*/  LEA.HI.X R3, R0, UR5, R17, 0x3, P0 ;  /* 0x0000000500037c11 */ /* 0x000fca00080f1c11 */
[----:B------:R-:W-:Y:S01]  /*0650*/  STG.E.64 desc[UR8][R2.64+-0x8], R10 ;  /* 0xfffff80a02007986 */ /* 0x000fe2000c101b08 */
[----:B------:R-:W-:Y:S05]  /*0660*/  EXIT ;  /* 0x000000000000794d */ /* 0x000fea0003800000 */
.L_x_703:
        /* <DEDUP_REMOVED lines=9> */
.L_x_719:


//--------------------- .text._Z7sweep_jPdi       --------------------------
	.section	.text._Z7sweep_jPdi,"ax",@progbits
	.align	128
        .global         _Z7sweep_jPdi
        .type           _Z7sweep_jPdi,@function
        .size           _Z7sweep_jPdi,(.L_x_720 - _Z7sweep_jPdi)
        .other          _Z7sweep_jPdi,@"STO_CUDA_ENTRY STV_DEFAULT"
_Z7sweep_jPdi:
.text._Z7sweep_jPdi:
        /* <DEDUP_REMOVED lines=9> */
[----:B------:R-:W-:Y:S01]  /*0090*/  HFMA2 R2, -RZ, RZ, 0, 0 ;  /* 0x00000000ff027431 */ /* 0x000fe200000001ff */
[----:B------:R-:W-:-:S04]  /*00a0*/  UIADD3 UR4, UPT, UPT, UR6, -0x1, URZ ;  /* 0xffffffff06047890 */ /* 0x000fc8000fffe0ff */
[----:B------:R-:W-:-:S05]  /*00b0*/  IMAD.HI R0, R3, -0x6e5d4c3b, R2 ;  /* 0x91a2b3c503007827 */ /* 0x000fca00078e0202 */
[----:B------:R-:W-:-:S04]  /*00c0*/  SHF.R.U32.HI R5, RZ, 0x1f, R0 ;  /* 0x0000001fff057819 */ /* 0x000fc80000011600 */
[----:B------:R-:W-:-:S04]  /*00d0*/  LEA.HI.SX32 R5, R0, R5, 0x17 ;  /* 0x0000000500057211 */ /* 0x000fc800078fbaff */
[C---:B------:R-:W-:Y:S01]  /*00e0*/  ISETP.GE.AND P0, PT, R5.reuse, UR4, PT ;  /* 0x0000000405007c0c */ /* 0x040fe2000bf06270 */
[----:B------:R-:W-:-:S03]  /*00f0*/  IMAD R0, R5, -0x384, R3 ;  /* 0xfffffc7c05007824 */ /* 0x000fc600078e0203 */
[----:B------:R-:W-:Y:S02]  /*0100*/  ISETP.LT.OR P0, PT, R3, 0x384, P0 ;  /* 0x000003840300780c */ /* 0x000fe40000701670 */
[----:B------:R-:W-:-:S04]  /*0110*/  IADD3 R2, PT, PT, R0, -0x383, RZ ;  /* 0xfffffc7d00027810 */ /* 0x000fc80007ffe0ff */
[----:B------:R-:W-:-:S13]  /*0120*/  ISETP.LT.U32.OR P0, PT, R2, -0x382, P0 ;  /* 0xfffffc7e0200780c */ /* 0x000fda0000701470 */
[----:B------:R-:W-:Y:S05]  /*0130*/  @P0 EXIT ;  /* 0x000000000000094d */ /* 0x000fea0003800000 */
[----:B------:R-:W0:Y:S01]  /*0140*/  LDC.64 R2, c[0x0][0x380] ;  /* 0x0000e000ff027b82 */ /* 0x000e220000000a00 */
[----:B------:R-:W1:Y:S01]  /*0150*/  LDCU.64 UR6, c[0x0][0x358] ;  /* 0x00006b00ff0677ac */ /* 0x000e620008000a00 */
[----:B------:R-:W-:-:S04]  /*0160*/  IMAD R7, R5, 0xc5c10, R0 ;  /* 0x000c5c1005077824 */ /* 0x000fc800078e0200 */
[----:B0-----:R-:W-:-:S05]  /*0170*/  IMAD.WIDE.U32 R4, R7, 0x8, R2 ;  /* 0x0000000807047825 */ /* 0x001fca00078e0002 */
[----:B-1----:R-:W2:Y:S04]  /*0180*/  LDG.E.64 R8, desc[UR6][R4.64] ;  /* 0x0000000604087981 */ /* 0x002ea8000c1e1b00 */
[----:B------:R-:W2:Y:S02]  /*0190*/  LDG.E.64 R10, desc[UR6][R4.64+0x3840] ;  /* 0x00384006040a7981 */ /* 0x000ea4000c1e1b00 */
[----:B--2---:R-:W-:Y:S01]  /*01a0*/  DADD R10, R8, R10 ;  /* 0x00000000080a7229 */ /* 0x004fe2000000000a */
[----:B------:R-:W-:-:S04]  /*01b0*/  VIADD R9, R7, 0x384 ;  /* 0x0000038407097836 */ /* 0x000fc80000000000 */
[----:B------:R-:W-:-:S03]  /*01c0*/  IMAD.WIDE.U32 R12, R9, 0x8, R2 ;  /* 0x00000008090c7825 */ /* 0x000fc600078e0002 */
[----:B------:R-:W-:-:S07]  /*01d0*/  DMUL R10, R10, 0.5 ;  /* 0x3fe000000a0a7828 */ /* 0x000fce0000000000 */
[----:B------:R0:W-:Y:S04]  /*01e0*/  STG.E.64 desc[UR6][R12.64], R10 ;  /* 0x0000000a0c007986 */ /* 0x0001e8000c101b06 */
[----:B------:R-:W2:Y:S01]  /*01f0*/  LDG.E.64 R14, desc[UR6][R4.64+0x5460] ;  /* 0x00546006040e7981 */ /* 0x000ea2000c1e1b00 */
[----:B------:R-:W-:Y:S01]  /*0200*/  IADD3 R0, P0, PT, R4, 0x1c20, RZ ;  /* 0x00001c2004007810 */ /* 0x000fe20007f1e0ff */
[----:B------:R-:W-:-:S03]  /*0210*/  UMOV UR4, 0x1 ;  /* 0x0000000100047882 */ /* 0x000fc60000000000 */
[----:B------:R-:W-:Y:S01]  /*0220*/  IADD3.X R17, PT, PT, RZ, R5, RZ, P0, !PT ;  /* 0x00000005ff117210 */ /* 0x000fe200007fe4ff */
[----:B--2---:R-:W-:-:S08]  /*0230*/  DADD R14, R10, R14 ;  /* 0x000000000a0e7229 */ /* 0x004fd0000000000e */
[----:B------:R-:W-:-:S07]  /*0240*/  DMUL R14, R14, 0.5 ;  /* 0x3fe000000e0e7828 */ /* 0x000fce0000000000 */
[----:B------:R0:W-:Y:S04]  /*0250*/  STG.E.64 desc[UR6][R4.64+0x3840], R14 ;  /* 0x0038400e04007986 */ /* 0x0001e8000c101b06 */
.L_x_704:
[----:B0-----:R-:W-:Y:S01]  /*0260*/  IMAD.MOV.U32 R10, RZ, RZ, R0 ;  /* 0x000000ffff0a7224 */ /* 0x001fe200078e0000 */
[----:B------:R-:W-:-:S05]  /*0270*/  MOV R11, R17 ;  /* 0x00000011000b7202 */ /* 0x000fca0000000f00 */
[----:B--2---:R-:W2:Y:S02]  /*0280*/  LDG.E.64 R12, desc[UR6][R10.64+0x5460] ;  /* 0x005460060a0c7981 */ /* 0x004ea4000c1e1b00 */
[----:B--2---:R-:W-:Y:S01]  /*0290*/  DADD R12, R12, R14 ;  /* 0x000000000c0c7229 */ /* 0x004fe2000000000e */
[----:B------:R-:W-:-:S04]  /*02a0*/  VIADD R15, R9, 0x708 ;  /* 0x00000708090f7836 */ /* 0x000fc80000000000 */
[----:B------:R-:W-:-:S03]  /*02b0*/  IMAD.WIDE.U32 R14, R15, 0x8, R2 ;  /* 0x000000080f0e7825 */ /* 0x000fc600078e0002 */
[----:B------:R-:W-:-:S07]  /*02c0*/  DMUL R8, R12, 0.5 ;  /* 0x3fe000000c087828 */ /* 0x000fce0000000000 */
[----:B------:R0:W-:Y:S04]  /*02d0*/  STG.E.64 desc[UR6][R14.64], R8 ;  /* 0x000000080e007986 */ /* 0x0001e8000c101b06 */
[----:B------:R-:W2:Y:S01]  /*02e0*/  LDG.E.64 R12, desc[UR6][R10.64+0x7080] ;  /* 0x007080060a0c7981 */ /* 0x000ea2000c1e1b00 */
[----:B------:R-:W-:Y:S02]  /*02f0*/  MOV R17, UR4 ;  /* 0x0000000400117c02 */ /* 0x000fe40008000f00 */
[----:B------:R-:W-:-:S05]  /*0300*/  MOV R0, 0x384 ;  /* 0x0000038400007802 */ /* 0x000fca0000000f00 */
[----:B------:R-:W-:Y:S01]  /*0310*/  IMAD R0, R17, R0, 0xe10 ;  /* 0x00000e1011007424 */ /* 0x000fe200078e0200 */
[----:B--2---:R-:W-:-:S08]  /*0320*/  DADD R12, R8, R12 ;  /* 0x00000000080c7229 */ /* 0x004fd0000000000c */
[----:B------:R-:W-:Y:S01]  /*0330*/  DMUL R16, R12, 0.5 ;  /* 0x3fe000000c107828 */ /* 0x000fe20000000000 */
[----:B------:R-:W-:-:S06]  /*0340*/  IMAD.WIDE.U32 R12, R0, 0x8, R4 ;  /* 0x00000008000c7825 */ /* 0x000fcc00078e0004 */
[----:B------:R1:W-:Y:S04]  /*0350*/  STG.E.64 desc[UR6][R10.64+0x5460], R16 ;  /* 0x005460100a007986 */ /* 0x0003e8000c101b06 */
[----:B------:R-:W2:Y:S01]  /*0360*/  LDG.E.64 R18, desc[UR6][R12.64+0x1c20] ;  /* 0x001c20060c127981 */ /* 0x000ea2000c1e1b00 */
[----:B0-----:R-:W-:-:S04]  /*0370*/  IMAD.IADD R9, R7, 0x1, R0 ;  /* 0x0000000107097824 */ /* 0x001fc800078e0200 */
[----:B------:R-:W-:Y:S01]  /*0380*/  IMAD.WIDE.U32 R20, R9, 0x8, R2 ;  /* 0x0000000809147825 */ /* 0x000fe200078e0002 */
[----:B--2---:R-:W-:-:S08]  /*0390*/  DADD R18, R16, R18 ;  /* 0x0000000010127229 */ /* 0x004fd00000000012 */
[----:B------:R-:W-:-:S07]  /*03a0*/  DMUL R18, R18, 0.5 ;  /* 0x3fe0000012127828 */ /* 0x000fce0000000000 */
[----:B------:R2:W-:Y:S04]  /*03b0*/  STG.E.64 desc[UR6][R20.64], R18 ;  /* 0x0000001214007986 */ /* 0x0005e8000c101b06 */
[----:B------:R-:W3:Y:S01]  /*03c0*/  LDG.E.64 R14, desc[UR6][R12.64+0x3840] ;  /* 0x003840060c0e7981 */ /* 0x000ee2000c1e1b00 */
[----:B------:R-:W-:Y:S01]  /*03d0*/  UIADD3 UR4, UPT, UPT, UR4, 0x4, URZ ;  /* 0x0000000404047890 */ /* 0x000fe2000fffe0ff */
[----:B------:R-:W-:Y:S02]  /*03e0*/  MOV R0, R12 ;  /* 0x0000000c00007202 */ /* 0x000fe40000000f00 */
[----:B-1----:R-:W-:Y:S01]  /*03f0*/  MOV R17, R13 ;  /* 0x0000000d00117202 */ /* 0x002fe20000000f00 */
[----:B------:R-:W-:Y:S01]  /*0400*/  UISETP.NE.AND UP0, UPT, UR4, 0x381, UPT ;  /* 0x000003810400788c */ /* 0x000fe2000bf05270 */
[----:B---3--:R-:W-:-:S08]  /*0410*/  DADD R14, R18, R14 ;  /* 0x00000000120e7229 */ /* 0x008fd0000000000e */
[----:B------:R-:W-:-:S07]  /*0420*/  DMUL R14, R14, 0.5 ;  /* 0x3fe000000e0e7828 */ /* 0x000fce0000000000 */
[----:B------:R2:W-:Y:S01]  /*0430*/  STG.E.64 desc[UR6][R12.64+0x1c20], R14 ;  /* 0x001c200e0c007986 */ /* 0x0005e2000c101b06 */
[----:B------:R-:W-:Y:S05]  /*0440*/  BRA.U UP0, `(.L_x_704) ;  /* 0xfffffffd00847547 */ /* 0x000fea000b83ffff */
[----:B------:R-:W-:Y:S05]  /*0450*/  EXIT ;  /* 0x000000000000794d */ /* 0x000fea0003800000 */
.L_x_705:
        /* <DEDUP_REMOVED lines=10> */
.L_x_720:


//--------------------- .text._Z7sweep_iPdi       --------------------------
	.section	.text._Z7sweep_iPdi,"ax",@progbits
	.align	128
        .global         _Z7sweep_iPdi
        .type           _Z7sweep_iPdi,@function
        .size           _Z7sweep_iPdi,(.L_x_721 - _Z7sweep_iPdi)
        .other          _Z7sweep_iPdi,@"STO_CUDA_ENTRY STV_DEFAULT"
_Z7sweep_iPdi:
.text._Z7sweep_iPdi:
[----:B------:R-:W-:Y:S01]  /*0000*/  LDC R1, c[0x0][0x37c] ;  /* 0x0000df00ff017b82 */ /* 0x000fe20000000800 */
[----:B------:R-:W0:Y:S07]  /*0010*/  S2R R4, SR_TID.X ;  /* 0x0000000000047919 */ /* 0x000e2e0000002100 */
[----:B------:R-:W0:Y:S08]  /*0020*/  S2UR UR4, SR_CTAID.X ;  /* 0x00000000000479c3 */ /* 0x000e300000002500 */
[----:B------:R-:W0:Y:S02]  /*0030*/  LDC R5, c[0x0][0x360] ;  /* 0x0000d800ff057b82 */ /* 0x000e240000000800 */
[----:B0-----:R-:W-:-:S05]  /*0040*/  IMAD R5, R5, UR4, R4 ;  /* 0x0000000405057c24 */ /* 0x001fca000f8e0204 */
[----:B------:R-:W-:-:S13]  /*0050*/  ISETP.GT.AND P0, PT, R5, 0xc5c0f, PT ;  /* 0x000c5c0f0500780c */ /* 0x000fda0003f04270 */
[----:B------:R-:W-:Y:S05]  /*0060*/  @P0 EXIT ;  /* 0x000000000000094d */ /* 0x000fea0003800000 */
[----:B------:R-:W-:Y:S01]  /*0070*/  HFMA2 R4, -RZ, RZ, 0, 0 ;  /* 0x00000000ff047431 */ /* 0x000fe200000001ff */
[----:B------:R-:W-:-:S04]  /*0080*/  IADD3 R2, PT, PT, R5, -0xc588c, RZ ;  /* 0xfff3a77405027810 */ /* 0x000fc80007ffe0ff */
[----:B------:R-:W-:-:S05]  /*0090*/  IMAD.HI R0, R5, -0x6e5d4c3b, R4 ;  /* 0x91a2b3c505007827 */ /* 0x000fca00078e0204 */
[----:B------:R-:W-:-:S04]  /*00a0*/  SHF.R.U32.HI R3, RZ, 0x1f, R0 ;  /* 0x0000001fff037819 */ /* 0x000fc80000011600 */
[----:B------:R-:W-:-:S05]  /*00b0*/  LEA.HI.SX32 R3, R0, R3, 0x17 ;  /* 0x0000000300037211 */ /* 0x000fca00078fbaff */
[----:B------:R-:W-:-:S04]  /*00c0*/  IMAD R0, R3, -0x384, R5 ;  /* 0xfffffc7c03007824 */ /* 0x000fc800078e0205 */
[----:B------:R-:W-:-:S05]  /*00d0*/  VIADD R3, R0, 0xfffffc7d ;  /* 0xfffffc7d00037836 */ /* 0x000fca0000000000 */
[----:B------:R-:W-:-:S04]  /*00e0*/  ISETP.GE.U32.AND P0, PT, R3, -0x382, PT ;  /* 0xfffffc7e0300780c */ /* 0x000fc80003f06070 */
[----:B------:R-:W-:-:S13]  /*00f0*/  ISETP.LT.U32.OR P0, PT, R2, -0xc5508, !P0 ;  /* 0xfff3aaf80200780c */ /* 0x000fda0004701470 */
[----:B------:R-:W-:Y:S05]  /*0100*/  @P0 EXIT ;  /* 0x000000000000094d */ /* 0x000fea0003800000 */
[----:B------:R-:W0:Y:S02]  /*0110*/  LDC R6, c[0x0][0x388] ;  /* 0x0000e200ff067b82 */ /* 0x000e240000000800 */
[----:B0-----:R-:W-:-:S13]  /*0120*/  ISETP.GE.AND P0, PT, R6, 0x3, PT ;  /* 0x000000030600780c */ /* 0x001fda0003f06270 */
[----:B------:R-:W-:Y:S05]  /*0130*/  @!P0 EXIT ;  /* 0x000000000000894d */ /* 0x000fea0003800000 */
[----:B------:R-:W0:Y:S01]  /*0140*/  LDC.64 R2, c[0x0][0x380] ;  /* 0x0000e000ff027b82 */ /* 0x000e220000000a00 */
[----:B------:R-:W-:Y:S01]  /*0150*/  IMAD.HI.U32 R7, R5, -0x6e5d4c3b, RZ ;  /* 0x91a2b3c505077827 */ /* 0x000fe200078e00ff */
[----:B------:R-:W1:Y:S03]  /*0160*/  LDCU.64 UR4, c[0x0][0x358] ;  /* 0x00006b00ff0477ac */ /* 0x000e660008000a00 */
[----:B------:R-:W-:Y:S01]  /*0170*/  VIADD R4, R6, 0xfffffffd ;  /* 0xfffffffd06047836 */ /* 0x000fe20000000000 */
[----:B------:R-:W-:-:S04]  /*0180*/  SHF.R.U32.HI R7, RZ, 0x9, R7 ;  /* 0x00000009ff077819 */ /* 0x000fc80000011607 */
[----:B------:R-:W-:Y:S01]  /*0190*/  ISETP.GE.U32.AND P0, PT, R4, 0x3, PT ;  /* 0x000000030400780c */ /* 0x000fe20003f06070 */
[----:B------:R-:W-:Y:S01]  /*01a0*/  IMAD R11, R7, 0x384, R0 ;  /* 0x00000384070b7824 */ /* 0x000fe200078e0200 */
[----:B------:R-:W-:Y:S01]  /*01b0*/  IADD3 R4, PT, PT, R6, -0x2, RZ ;  /* 0xfffffffe06047810 */ /* 0x000fe20007ffe0ff */
[----:B------:R-:W-:Y:S02]  /*01c0*/  IMAD.MOV.U32 R9, RZ, RZ, 0x1 ;  /* 0x00000001ff097424 */ /* 0x000fe400078e00ff */
[----:B0-----:R-:W-:Y:S01]  /*01d0*/  IMAD.WIDE.U32 R14, R11, 0x8, R2 ;  /* 0x000000080b0e7825 */ /* 0x001fe200078e0002 */
[----:B------:R-:W-:-:S05]  /*01e0*/  LOP3.LUT R8, R4, 0x3, RZ, 0xc0, !PT ;  /* 0x0000000304087812 */ /* 0x000fca00078ec0ff */
[----:B-1----:R-:W5:Y:S02]  /*01f0*/  LDG.E.64 R14, desc[UR4][R14.64] ;  /* 0x000000040e0e7981 */ /* 0x002f64000c1e1b00 */
[----:B------:R-:W-:Y:S05]  /*0200*/  @!P0 BRA `(.L_x_706) ;  /* 0x0000000000908947 */ /* 0x000fea0003800000 */
[----:B------:R-:W-:Y:S01]  /*0210*/  LOP3.LUT R4, R4, 0xfffffffc, RZ, 0xc0, !PT ;  /* 0xfffffffc04047812 */ /* 0x000fe200078ec0ff */
[----:B------:R-:W-:Y:S01]  /*0220*/  IMAD.MOV.U32 R9, RZ, RZ, RZ ;  /* 0x000000ffff097224 */ /* 0x000fe200078e00ff */
[----:B------:R-:W-:Y:S02]  /*0230*/  IADD3 R11, PT, PT, R11, 0x18b820, RZ ;  /* 0x0018b8200b0b7810 */ /* 0x000fe40007ffe0ff */
[----:B------:R-:W-:-:S07]  /*0240*/  IADD3 R6, PT, PT, -R4, RZ, RZ ;  /* 0x000000ff04067210 */ /* 0x000fce0007ffe1ff */
.L_x_707:
[----:B-1----:R-:W-:-:S05]  /*0250*/  IMAD.WIDE R4, R11, 0x8, R2 ;  /* 0x000000080b047825 */ /* 0x002fca00078e0202 */
[----:B------:R-:W2:Y:S01]  /*0260*/  LDG.E.64 R12, desc[UR4][R4.64] ;  /* 0x00000004040c7981 */ /* 0x000ea2000c1e1b00 */
[----:B------:R-:W-:-:S04]  /*0270*/  VIADD R17, R11, 0xfff3a3f0 ;  /* 0xfff3a3f00b117836 */ /* 0x000fc80000000000 */
[----:B------:R-:W-:Y:S01]  /*0280*/  IMAD.WIDE.U32 R16, R17, 0x8, R2 ;  /* 0x0000000811107825 */ /* 0x000fe200078e0002 */
[----:B--2--5:R-:W-:-:S08]  /*0290*/  DADD R12, R12, R14 ;  /* 0x000000000c0c7229 */ /* 0x024fd0000000000e */
[----:B------:R-:W-:-:S07]  /*02a0*/  DMUL R14, R12, 0.5 ;  /* 0x3fe000000c0e7828 */ /* 0x000fce0000000000 */
[----:B------:R0:W-:Y:S04]  /*02b0*/  STG.E.64 desc[UR4][R16.64], R14 ;  /* 0x0000000e10007986 */ /* 0x0001e8000c101b04 */
[----:B------:R-:W2:Y:S01]  /*02c0*/  LDG.E.64 R12, desc[UR4][R4.64+0x62e080] ;  /* 0x62e08004040c7981 */ /* 0x000ea2000c1e1b00 */
[----:B------:R-:W-:Y:S01]  /*02d0*/  IMAD.WIDE.U32 R20, R11, 0x8, R2 ;  /* 0x000000080b147825 */ /* 0x000fe200078e0002 */
[----:B--2---:R-:W-:Y:S01]  /*02e0*/  DADD R18, R14, R12 ;  /* 0x000000000e127229 */ /* 0x004fe2000000000c */
[----:B------:R-:W-:-:S04]  /*02f0*/  IADD3 R12, P0, PT, R4, 0x1000000, RZ ;  /* 0x01000000040c7810 */ /* 0x000fc80007f1e0ff */
[----:B------:R-:W-:-:S03]  /*0300*/  IADD3.X R13, PT, PT, RZ, R5, RZ, P0, !PT ;  /* 0x00000005ff0d7210 */ /* 0x000fc600007fe4ff */
[----:B------:R-:W-:-:S07]  /*0310*/  DMUL R18, R18, 0.5 ;  /* 0x3fe0000012127828 */ /* 0x000fce0000000000 */
[----:B------:R1:W-:Y:S04]  /*0320*/  STG.E.64 desc[UR4][R20.64], R18 ;  /* 0x0000001214007986 */ /* 0x0003e8000c101b04 */
[----:B------:R-:W2:Y:S01]  /*0330*/  LDG.E.64 R22, desc[UR4][R12.64+-0x3a3f00] ;  /* 0xc5c100040c167981 */ /* 0x000ea2000c1e1b00 */
[----:B------:R-:W-:-:S04]  /*0340*/  VIADD R25, R11, 0xc5c10 ;  /* 0x000c5c100b197836 */ /* 0x000fc80000000000 */
[----:B------:R-:W-:Y:S01]  /*0350*/  IMAD.WIDE.U32 R4, R25, 0x8, R2 ;  /* 0x0000000819047825 */ /* 0x000fe200078e0002 */
[----:B--2---:R-:W-:-:S08]  /*0360*/  DADD R22, R18, R22 ;  /* 0x0000000012167229 */ /* 0x004fd00000000016 */
[----:B------:R-:W-:-:S07]  /*0370*/  DMUL R22, R22, 0.5 ;  /* 0x3fe0000016167828 */ /* 0x000fce0000000000 */
[----:B------:R1:W-:Y:S04]  /*0380*/  STG.E.64 desc[UR4][R4.64], R22 ;  /* 0x0000001604007986 */ /* 0x0003e8000c101b04 */
[----:B0-----:R-:W2:Y:S01]  /*0390*/  LDG.E.64 R14, desc[UR4][R12.64+0x28a180] ;  /* 0x28a180040c0e7981 */ /* 0x001ea2000c1e1b00 */
[----:B------:R-:W-:Y:S01]  /*03a0*/  VIADD R6, R6, 0x4 ;  /* 0x0000000406067836 */ /* 0x000fe20000000000 */
[C---:B------:R-:W-:Y:S01]  /*03b0*/  IADD3 R17, PT, PT, R11.reuse, 0x18b820, RZ ;  /* 0x0018b8200b117810 */ /* 0x040fe20007ffe0ff */
[----:B------:R-:W-:Y:S01]  /*03c0*/  VIADD R11, R11, 0x317040 ;  /* 0x003170400b0b7836 */ /* 0x000fe20000000000 */
[----:B------:R-:W-:Y:S02]  /*03d0*/  IADD3 R9, PT, PT, R9, 0x4, RZ ;  /* 0x0000000409097810 */ /* 0x000fe40007ffe0ff */
[----:B------:R-:W-:Y:S01]  /*03e0*/  ISETP.NE.AND P0, PT, R6, RZ, PT ;  /* 0x000000ff0600720c */ /* 0x000fe20003f05270 */
[----:B------:R-:W-:Y:S01]  /*03f0*/  IMAD.WIDE.U32 R16, R17, 0x8, R2 ;  /* 0x0000000811107825 */ /* 0x000fe200078e0002 */
[----:B--2---:R-:W-:-:S08]  /*0400*/  DADD R14, R22, R14 ;  /* 0x00000000160e7229 */ /* 0x004fd0000000000e */
[----:B------:R-:W-:-:S07]  /*0410*/  DMUL R14, R14, 0.5 ;  /* 0x3fe000000e0e7828 */ /* 0x000fce0000000000 */
[----:B------:R1:W-:Y:S01]  /*0420*/  STG.E.64 desc[UR4][R16.64], R14 ;  /* 0x0000000e10007986 */ /* 0x0003e2000c101b04 */
[----:B------:R-:W-:Y:S05]  /*0430*/  @P0 BRA `(.L_x_707) ;  /* 0xfffffffc00840947 */ /* 0x000fea000383ffff */
[----:B------:R-:W-:-:S07]  /*0440*/  IADD3 R9, PT, PT, R9, 0x1, RZ ;  /* 0x0000000109097810 */ /* 0x000fce0007ffe0ff */
.L_x_706:
[----:B------:R-:W-:-:S13]  /*0450*/  ISETP.NE.AND P0, PT, R8, RZ, PT ;  /* 0x000000ff0800720c */ /* 0x000fda0003f05270 */
[----:B------:R-:W-:Y:S05]  /*0460*/  @!P0 EXIT ;  /* 0x000000000000894d */ /* 0x000fea0003800000 */
[----:B------:R-:W-:Y:S02]  /*0470*/  IMAD R0, R9, 0xc5c10, R0 ;  /* 0x000c5c1009007824 */ /* 0x000fe400078e0200 */
[----:B------:R-:W-:Y:S02]  /*0480*/  IMAD.MOV R8, RZ, RZ, -R8 ;  /* 0x000000ffff087224 */ /* 0x000fe400078e0a08 */
[----:B------:R-:W-:-:S05]  /*0490*/  IMAD R0, R7, 0x384, R0 ;  /* 0x0000038407007824 */ /* 0x000fca00078e0200 */
[----:B------:R-:W-:-:S07]  /*04a0*/  IADD3 R9, PT, PT, R0, 0xc5c10, RZ ;  /* 0x000c5c1000097810 */ /* 0x000fce0007ffe0ff */
.L_x_708:
[----:B-1----:R-:W-:-:S06]  /*04b0*/  IMAD.WIDE R4, R9, 0x8, R2 ;  /* 0x0000000809047825 */ /* 0x002fcc00078e0202 */
[----:B------:R-:W2:Y:S01]  /*04c0*/  LDG.E.64 R4, desc[UR4][R4.64] ;  /* 0x0000000404047981 */ /* 0x000ea2000c1e1b00 */
[----:B------:R-:W-:Y:S01]  /*04d0*/  IADD3 R8, PT, PT, R8, 0x1, RZ ;  /* 0x0000000108087810 */ /* 0x000fe20007ffe0ff */
[C---:B0-----:R-:W-:Y:S01]  /*04e0*/  VIADD R7, R9.reuse, 0xfff3a3f0 ;  /* 0xfff3a3f009077836 */ /* 0x041fe20000000000 */
[----:B------:R-:W-:Y:S02]  /*04f0*/  IADD3 R9, PT, PT, R9, 0xc5c10, RZ ;  /* 0x000c5c1009097810 */ /* 0x000fe40007ffe0ff */
[----:B------:R-:W-:Y:S01]  /*0500*/  ISETP.NE.AND P0, PT, R8, RZ, PT ;  /* 0x000000ff0800720c */ /* 0x000fe20003f05270 */
[----:B------:R-:W-:Y:S01]  /*0510*/  IMAD.WIDE.U32 R6, R7, 0x8, R2 ;  /* 0x0000000807067825 */ /* 0x000fe200078e0002 */
[----:B--2--5:R-:W-:-:S08]  /*0520*/  DADD R14, R4, R14 ;  /* 0x00000000040e7229 */ /* 0x024fd0000000000e */
[----:B------:R-:W-:-:S07]  /*0530*/  DMUL R14, R14, 0.5 ;  /* 0x3fe000000e0e7828 */ /* 0x000fce0000000000 */
[----:B------:R0:W-:Y:S01]  /*0540*/  STG.E.64 desc[UR4][R6.64], R14 ;  /* 0x0000000e06007986 */ /* 0x0001e2000c101b04 */
[----:B------:R-:W-:Y:S05]  /*0550*/  @P0 BRA `(.L_x_708) ;  /* 0xfffffffc00d40947 */ /* 0x000fea000383ffff */
[----:B------:R-:W-:Y:S05]  /*0560*/  EXIT ;  /* 0x000000000000794d */ /* 0x000fea0003800000 */
.L_x_709:
        /* <DEDUP_REMOVED lines=9> */
.L_x_721:


//--------------------- .nv.shared._ZN3cub18CUB_300001_SM_10006detail11EmptyKernelIvEEvv --------------------------
	.section	.nv.shared._ZN3cub18CUB_300001_SM_10006detail11EmptyKernelIvEEvv,"aw",@nobits
	.sectionflags	@""
	.align	16
	.zero		1024


//--------------------- .nv.shared.reserved.0     --------------------------
	.section	.nv.shared.reserved.0,"aw",@nobits
	.weak		__nv_reservedSMEM_offset_0_alias
	.size		__nv_reservedSMEM_offset_0_alias, 0, 64
	.other		__nv_reservedSMEM_offset_0_alias,@"STO_CUDA_RESERVED_SHARED STV_DEFAULT"
__nv_reservedSMEM_offset_0_alias:
	.zero		0
	.zero		64


//--------------------- .nv.global                --------------------------
	.section	.nv.global,"aw",@nobits
.nv.global:
	.type		_ZN34_INTERNAL_1b046500_4_k_cu_3f63e3e86thrust24THRUST_300001_SM_1000_NS12placeholders2_8E,@object
	.size		_ZN34_INTERNAL_1b046500_4_k_cu_3f63e3e86thrust24THRUST_300001_SM_1000_NS12placeholders2_8E,(_ZN34_INTERNAL_1b046500_4_k_cu_3f63e3e84cuda3std3__436_GLOBAL__N__1b046500_4_k_cu_3f63e3e86ignoreE - _ZN34_INTERNAL_1b046500_4_k_cu_3f63e3e86thrust24THRUST_300001_SM_1000_NS12placeholders2_8E)
_ZN34_INTERNAL_1b046500_4_k_cu_3f63e3e86thrust24THRUST_300001_SM_1000_NS12placeholders2_8E:
	.zero		1
	.type		_ZN34_INTERNAL_1b046500_4_k_cu_3f63e3e84cuda3std3__436_GLOBAL__N__1b046500_4_k_cu_3f63e3e86ignoreE,@object
	.size		_ZN34_INTERNAL_1b046500_4_k_cu_3f63e3e84cuda3std3__436_GLOBAL__N__1b046500_4_k_cu_3f63e3e86ignoreE,(_ZN34_INTERNAL_1b046500_4_k_cu_3f63e3e84cuda3std6ranges3__45__cpo4dataE - _ZN34_INTERNAL_1b046500_4_k_cu_3f63e3e84cuda3std3__436_GLOBAL__N__1b046500_4_k_cu_3f63e3e86ignoreE)
_ZN34_INTERNAL_1b046500_4_k_cu_3f63e3e84cuda3std3__436_GLOBAL__N__1b046500_4_k_cu_3f63e3e86ignoreE:
	.zero		1
	.type		_ZN34_INTERNAL_1b046500_4_k_cu_3f63e3e84cuda3std6ranges3__45__cpo4dataE,@object
	.size		_ZN34_INTERNAL_1b046500_4_k_cu_3f63e3e84cuda3std6ranges3__45__cpo4dataE,(_ZN34_INTERNAL_1b046500_4_k_cu_3f63e3e86thrust24THRUST_300001_SM_1000_NS6system3cpp3parE - _ZN34_INTERNAL_1b046500_4_k_cu_3f63e3e84cuda3std6ranges3__45__cpo4dataE)
_ZN34_INTERNAL_1b046500_4_k_cu_3f63e3e84cuda3std6ranges3__45__cpo4dataE:
	.zero		1
	.type		_ZN34_INTERNAL_1b046500_4_k_cu_3f63e3e86thrust24THRUST_300001_SM_1000_NS6system3cpp3parE,@object
	.size		_ZN34_INTERNAL_1b046500_4_k_cu_3f63e3e86thrust24THRUST_300001_SM_1000_NS6system3cpp3parE,(_ZN34_INTERNAL_1b046500_4_k_cu_3f63e3e84cuda3std3__45__cpo5beginE - _ZN34_INTERNAL_1b046500_4_k_cu_3f63e3e86thrust24THRUST_300001_SM_1000_NS6system3cpp3parE)
_ZN34_INTERNAL_1b046500_4_k_cu_3f63e3e86thrust24THRUST_300001_SM_1000_NS6system3cpp3parE:
	.zero		1
	.type		_ZN34_INTERNAL_1b046500_4_k_cu_3f63e3e84cuda3std3__45__cpo5beginE,@object
	.size		_ZN34_INTERNAL_1b046500_4_k_cu_3f63e3e84cuda3std3__45__cpo5beginE,(_ZN34_INTERNAL_1b046500_4_k_cu_3f63e3e84cuda3std6ranges3__45__cpo5beginE - _ZN34_INTERNAL_1b046500_4_k_cu_3f63e3e84cuda3std3__45__cpo5beginE)
_ZN34_INTERNAL_1b046500_4_k_cu_3f63e3e84cuda3std3__45__cpo5beginE:
	.zero		1
	.type		_ZN34_INTERNAL_1b046500_4_k_cu_3f63e3e84cuda3std6ranges3__45__cpo5beginE,@object
	.size		_ZN34_INTERNAL_1b046500_4_k_cu_3f63e3e84cuda3std6ranges3__45__cpo5beginE,(_ZN34_INTERNAL_1b046500_4_k_cu_3f63e3e86thrust24THRUST_300001_SM_1000_NS6deviceE - _ZN34_INTERNAL_1b046500_4_k_cu_3f63e3e84cuda3std6ranges3__45__cpo5beginE)
_ZN34_INTERNAL_1b046500_4_k_cu_3f63e3e84cuda3std6ranges3__45__cpo5beginE:
	.zero		1
	.type		_ZN34_INTERNAL_1b046500_4_k_cu_3f63e3e86thrust24THRUST_300001_SM_1000_NS6deviceE,@object
	.size		_ZN34_INTERNAL_1b046500_4_k_cu_3f63e3e86thrust24THRUST_300001_SM_1000_NS6deviceE,(_ZN34_INTERNAL_1b046500_4_k_cu_3f63e3e84cuda3std3__47nulloptE - _ZN34_INTERNAL_1b046500_4_k_cu_3f63e3e86thrust24THRUST_300001_SM_1000_NS6deviceE)
_ZN34_INTERNAL_1b046500_4_k_cu_3f63e3e86thrust24THRUST_300001_SM_1000_NS6deviceE:
	.zero		1
	.type		_ZN34_INTERNAL_1b046500_4_k_cu_3f63e3e84cuda3std3__47nulloptE,@object
	.size		_ZN34_INTERNAL_1b046500_4_k_cu_3f63e3e84cuda3std3__47nulloptE,(_ZN34_INTERNAL_1b046500_4_k_cu_3f63e3e84cuda3std6ranges3__45__cpo8distanceE - _ZN34_INTERNAL_1b046500_4_k_cu_3f63e3e84cuda3std3__47nulloptE)
_ZN34_INTERNAL_1b046500_4_k_cu_3f63e3e84cuda3std3__47nulloptE:
	.zero		1
	.type		_ZN34_INTERNAL_1b046500_4_k_cu_3f63e3e84cuda3std6ranges3__45__cpo8distanceE,@object
	.size		_ZN34_INTERNAL_1b046500_4_k_cu_3f63e3e84cuda3std6ranges3__45__cpo8distanceE,(_ZN34_INTERNAL_1b046500_4_k_cu_3f63e3e86thrust24THRUST_300001_SM_1000_NS12placeholders2_4E - _ZN34_INTERNAL_1b046500_4_k_cu_3f63e3e84cuda3std6ranges3__45__cpo8distanceE)
_ZN34_INTERNAL_1b046500_4_k_cu_3f63e3e84cuda3std6ranges3__45__cpo8distanceE:
	.zero		1
	.type		_ZN34_INTERNAL_1b046500_4_k_cu_3f63e3e86thrust24THRUST_300001_SM_1000_NS12placeholders2_4E,@object
	.size		_ZN34_INTERNAL_1b046500_4_k_cu_3f63e3e86thrust24THRUST_300001_SM_1000_NS12placeholders2_4E,(_ZN34_INTERNAL_1b046500_4_k_cu_3f63e3e84cuda3std3__45__cpo6rbeginE - _ZN34_INTERNAL_1b046500_4_k_cu_3f63e3e86thrust24THRUST_300001_SM_1000_NS12placeholders2_4E)
_ZN34_INTERNAL_1b046500_4_k_cu_3f63e3e86thrust24THRUST_300001_SM_1000_NS12placeholders2_4E:
	.zero		1
	.type		_ZN34_INTERNAL_1b046500_4_k_cu_3f63e3e84cuda3std3__45__cpo6rbeginE,@object
	.size		_ZN34_INTERNAL_1b046500_4_k_cu_3f63e3e84cuda3std3__45__cpo6rbeginE,(_ZN34_INTERNAL_1b046500_4_k_cu_3f63e3e84cuda3std6ranges3__45__cpo7advanceE - _ZN34_INTERNAL_1b046500_4_k_cu_3f63e3e84cuda3std3__45__cpo6rbeginE)
_ZN34_INTERNAL_1b046500_4_k_cu_3f63e3e84cuda3std3__45__cpo6rbeginE:
	.zero		1
	.type		_ZN34_INTERNAL_1b046500_4_k_cu_3f63e3e84cuda3std6ranges3__45__cpo7advanceE,@object
	.size		_ZN34_INTERNAL_1b046500_4_k_cu_3f63e3e84cuda3std6ranges3__45__cpo7advanceE,(_ZN34_INTERNAL_1b046500_4_k_cu_3f63e3e86thrust24THRUST_300001_SM_1000_NS12placeholders3_10E - _ZN34_INTERNAL_1b046500_4_k_cu_3f63e3e84cuda3std6ranges3__45__cpo7advanceE)
_ZN34_INTERNAL_1b046500_4_k_cu_3f63e3e84cuda3std6ranges3__45__cpo7advanceE:
	.zero		1
	.type		_ZN34_INTERNAL_1b046500_4_k_cu_3f63e3e86thrust24THRUST_300001_SM_1000_NS12placeholders3_10E,@object
	.size		_ZN34_INTERNAL_1b046500_4_k_cu_3f63e3e86thrust24THRUST_300001_SM_1000_NS12placeholders3_10E,(_ZN34_INTERNAL_1b046500_4_k_cu_3f63e3e84cuda3std3__48in_placeE - _ZN34_INTERNAL_1b046500_4_k_cu_3f63e3e86thrust24THRUST_300001_SM_1000_NS12placeholders3_10E)
_ZN34_INTERNAL_1b046500_4_k_cu_3f63e3e86thrust24THRUST_300001_SM_1000_NS12placeholders3_10E:
	.zero		1
	.type		_ZN34_INTERNAL_1b046500_4_k_cu_3f63e3e84cuda3std3__48in_placeE,@object
	.size		_ZN34_INTERNAL_1b046500_4_k_cu_3f63e3e84cuda3std3__48in_placeE,(_ZN34_INTERNAL_1b046500_4_k_cu_3f63e3e84cuda3std6ranges3__45__cpo4sizeE - _ZN34_INTERNAL_1b046500_4_k_cu_3f63e3e84cuda3std3__48in_placeE)
_ZN34_INTERNAL_1b046500_4_k_cu_3f63e3e84cuda3std3__48in_placeE:
	.zero		1
	.type		_ZN34_INTERNAL_1b046500_4_k_cu_3f63e3e84cuda3std6ranges3__45__cpo4sizeE,@object
	.size		_ZN34_INTERNAL_1b046500_4_k_cu_3f63e3e84cuda3std6ranges3__45__cpo4sizeE,(_ZN34_INTERNAL_1b046500_4_k_cu_3f63e3e86thrust24THRUST_300001_SM_1000_NS12placeholders2_2E - _ZN34_INTERNAL_1b046500_4_k_cu_3f63e3e84cuda3std6ranges3__45__cpo4sizeE)
_ZN34_INTERNAL_1b046500_4_k_cu_3f63e3e84cuda3std6ranges3__45__cpo4sizeE:
	.zero		1
	.type		_ZN34_INTERNAL_1b046500_4_k_cu_3f63e3e86thrust24THRUST_300001_SM_1000_NS12placeholders2_2E,@object
	.size		_ZN34_INTERNAL_1b046500_4_k_cu_3f63e3e86thrust24THRUST_300001_SM_1000_NS12placeholders2_2E,(_ZN34_INTERNAL_1b046500_4_k_cu_3f63e3e84cuda3std3__45__cpo6cbeginE - _ZN34_INTERNAL_1b046500_4_k_cu_3f63e3e86thrust24THRUST_300001_SM_1000_NS12placeholders2_2E)
_ZN34_INTERNAL_1b046500_4_k_cu_3f63e3e86thrust24THRUST_300001_SM_1000_NS12placeholders2_2E:
	.zero		1
	.type		_ZN34_INTERNAL_1b046500_4_k_cu_3f63e3e84cuda3std3__45__cpo6cbeginE,@object
	.size		_ZN34_INTERNAL_1b046500_4_k_cu_3f63e3e84cuda3std3__45__cpo6cbeginE,(_ZN34_INTERNAL_1b046500_4_k_cu_3f63e3e84cuda3std6ranges3__45__cpo6cbeginE - _ZN34_INTERNAL_1b046500_4_k_cu_3f63e3e84cuda3std3__45__cpo6cbeginE)
_ZN34_INTERNAL_1b046500_4_k_cu_3f63e3e84cuda3std3__45__cpo6cbeginE:
	.zero		1
	.type		_ZN34_INTERNAL_1b046500_4_k_cu_3f63e3e84cuda3std6ranges3__45__cpo6cbeginE,@object
	.size		_ZN34_INTERNAL_1b046500_4_k_cu_3f63e3e84cuda3std6ranges3__45__cpo6cbeginE,(_ZN34_INTERNAL_1b046500_4_k_cu_3f63e3e86thrust24THRUST_300001_SM_1000_NS12placeholders2_6E - _ZN34_INTERNAL_1b046500_4_k_cu_3f63e3e84cuda3std6ranges3__45__cpo6cbeginE)
_ZN34_INTERNAL_1b046500_4_k_cu_3f63e3e84cuda3std6ranges3__45__cpo6cbeginE:
	.zero		1
	.type		_ZN34_INTERNAL_1b046500_4_k_cu_3f63e3e86thrust24THRUST_300001_SM_1000_NS12placeholders2_6E,@object
	.size		_ZN34_INTERNAL_1b046500_4_k_cu_3f63e3e86thrust24THRUST_300001_SM_1000_NS12placeholders2_6E,(_ZN34_INTERNAL_1b046500_4_k_cu_3f63e3e84cuda3std3__45__cpo7crbeginE - _ZN34_INTERNAL_1b046500_4_k_cu_3f63e3e86thrust24THRUST_300001_SM_1000_NS12placeholders2_6E)
_ZN34_INTERNAL_1b046500_4_k_cu_3f63e3e86thrust24THRUST_300001_SM_1000_NS12placeholders2_6E:
	.zero		1
	.type		_ZN34_INTERNAL_1b046500_4_k_cu_3f63e3e84cuda3std3__45__cpo7crbeginE,@object
	.size		_ZN34_INTERNAL_1b046500_4_k_cu_3f63e3e84cuda3std3__45__cpo7crbeginE,(_ZN34_INTERNAL_1b046500_4_k_cu_3f63e3e84cuda3std6ranges3__45__cpo4nextE - _ZN34_INTERNAL_1b046500_4_k_cu_3f63e3e84cuda3std3__45__cpo7crbeginE)
_ZN34_INTERNAL_1b046500_4_k_cu_3f63e3e84cuda3std3__45__cpo7crbeginE:
	.zero		1
	.type		_ZN34_INTERNAL_1b046500_4_k_cu_3f63e3e84cuda3std6ranges3__45__cpo4nextE,@object
	.size		_ZN34_INTERNAL_1b046500_4_k_cu_3f63e3e84cuda3std6ranges3__45__cpo4nextE,(_ZN34_INTERNAL_1b046500_4_k_cu_3f63e3e84cuda3std6ranges3__45__cpo4swapE - _ZN34_INTERNAL_1b046500_4_k_cu_3f63e3e84cuda3std6ranges3__45__cpo4nextE)
_ZN34_INTERNAL_1b046500_4_k_cu_3f63e3e84cuda3std6ranges3__45__cpo4nextE:
	.zero		1
	.type		_ZN34_INTERNAL_1b046500_4_k_cu_3f63e3e84cuda3std6ranges3__45__cpo4swapE,@object
	.size		_ZN34_INTERNAL_1b046500_4_k_cu_3f63e3e84cuda3std6ranges3__45__cpo4swapE,(_ZN34_INTERNAL_1b046500_4_k_cu_3f63e3e86thrust24THRUST_300001_SM_1000_NS8cuda_cub10par_nosyncE - _ZN34_INTERNAL_1b046500_4_k_cu_3f63e3e84cuda3std6ranges3__45__cpo4swapE)
_ZN34_INTERNAL_1b046500_4_k_cu_3f63e3e84cuda3std6ranges3__45__cpo4swapE:
	.zero		1
	.type		_ZN34_INTERNAL_1b046500_4_k_cu_3f63e3e86thrust24THRUST_300001_SM_1000_NS8cuda_cub10par_nosyncE,@object
	.size		_ZN34_INTERNAL_1b046500_4_k_cu_3f63e3e86thrust24THRUST_300001_SM_1000_NS8cuda_cub10par_nosyncE,(_ZN34_INTERNAL_1b046500_4_k_cu_3f63e3e86thrust24THRUST_300001_SM_1000_NS3seqE - _ZN34_INTERNAL_1b046500_4_k_cu_3f63e3e86thrust24THRUST_300001_SM_1000_NS8cuda_cub10par_nosyncE)
_ZN34_INTERNAL_1b046500_4_k_cu_3f63e3e86thrust24THRUST_300001_SM_1000_NS8cuda_cub10par_nosyncE:
	.zero		1
	.type		_ZN34_INTERNAL_1b046500_4_k_cu_3f63e3e86thrust24THRUST_300001_SM_1000_NS3seqE,@object
	.size		_ZN34_INTERNAL_1b046500_4_k_cu_3f63e3e86thrust24THRUST_300001_SM_1000_NS3seqE,(_ZN34_INTERNAL_1b046500_4_k_cu_3f63e3e84cuda3std3__420unreachable_sentinelE - _ZN34_INTERNAL_1b046500_4_k_cu_3f63e3e86thrust24THRUST_300001_SM_1000_NS3seqE)
_ZN34_INTERNAL_1b046500_4_k_cu_3f63e3e86thrust24THRUST_300001_SM_1000_NS3seqE:
	.zero		1
	.type		_ZN34_INTERNAL_1b046500_4_k_cu_3f63e3e84cuda3std3__420unreachable_sentinelE,@object
	.size		_ZN34_INTERNAL_1b046500_4_k_cu_3f63e3e84cuda3std3__420unreachable_sentinelE,(_ZN34_INTERNAL_1b046500_4_k_cu_3f63e3e84cuda3std6ranges3__45__cpo5ssizeE - _ZN34_INTERNAL_1b046500_4_k_cu_3f63e3e84cuda3std3__420unreachable_sentinelE)
_ZN34_INTERNAL_1b046500_4_k_cu_3f63e3e84cuda3std3__420unreachable_sentinelE:
	.zero		1
	.type		_ZN34_INTERNAL_1b046500_4_k_cu_3f63e3e84cuda3std6ranges3__45__cpo5ssizeE,@object
	.size		_ZN34_INTERNAL_1b046500_4_k_cu_3f63e3e84cuda3std6ranges3__45__cpo5ssizeE,(_ZN34_INTERNAL_1b046500_4_k_cu_3f63e3e86thrust24THRUST_300001_SM_1000_NS12placeholders2_3E - _ZN34_INTERNAL_1b046500_4_k_cu_3f63e3e84cuda3std6ranges3__45__cpo5ssizeE)
_ZN34_INTERNAL_1b046500_4_k_cu_3f63e3e84cuda3std6ranges3__45__cpo5ssizeE:
	.zero		1
	.type		_ZN34_INTERNAL_1b046500_4_k_cu_3f63e3e86thrust24THRUST_300001_SM_1000_NS12placeholders2_3E,@object
	.size		_ZN34_INTERNAL_1b046500_4_k_cu_3f63e3e86thrust24THRUST_300001_SM_1000_NS12placeholders2_3E,(_ZN34_INTERNAL_1b046500_4_k_cu_3f63e3e84cuda3std3__45__cpo4cendE - _ZN34_INTERNAL_1b046500_4_k_cu_3f63e3e86thrust24THRUST_300001_SM_1000_NS12placeholders2_3E)
_ZN34_INTERNAL_1b046500_4_k_cu_3f63e3e86thrust24THRUST_300001_SM_1000_NS12placeholders2_3E:
	.zero		1
	.type		_ZN34_INTERNAL_1b046500_4_k_cu_3f63e3e84cuda3std3__45__cpo4cendE,@object
	.size		_ZN34_INTERNAL_1b046500_4_k_cu_3f63e3e84cuda3std3__45__cpo4cendE,(_ZN34_INTERNAL_1b046500_4_k_cu_3f63e3e84cuda3std6ranges3__45__cpo4cendE - _ZN34_INTERNAL_1b046500_4_k_cu_3f63e3e84cuda3std3__45__cpo4cendE)
_ZN34_INTERNAL_1b046500_4_k_cu_3f63e3e84cuda3std3__45__cpo4cendE:
	.zero		1
	.type		_ZN34_INTERNAL_1b046500_4_k_cu_3f63e3e84cuda3std6ranges3__45__cpo4cendE,@object
	.size		_ZN34_INTERNAL_1b046500_4_k_cu_3f63e3e84cuda3std6ranges3__45__cpo4cendE,(_ZN34_INTERNAL_1b046500_4_k_cu_3f63e3e86thrust24THRUST_300001_SM_1000_NS12placeholders2_7E - _ZN34_INTERNAL_1b046500_4_k_cu_3f63e3e84cuda3std6ranges3__45__cpo4cendE)
_ZN34_INTERNAL_1b046500_4_k_cu_3f63e3e84cuda3std6ranges3__45__cpo4cendE:
	.zero		1
	.type		_ZN34_INTERNAL_1b046500_4_k_cu_3f63e3e86thrust24THRUST_300001_SM_1000_NS12placeholders2_7E,@object
	.size		_ZN34_INTERNAL_1b046500_4_k_cu_3f63e3e86thrust24THRUST_300001_SM_1000_NS12placeholders2_7E,(_ZN34_INTERNAL_1b046500_4_k_cu_3f63e3e84cuda3std3__45__cpo5crendE - _ZN34_INTERNAL_1b046500_4_k_cu_3f63e3e86thrust24THRUST_300001_SM_1000_NS12placeholders2_7E)
_ZN34_INTERNAL_1b046500_4_k_cu_3f63e3e86thrust24THRUST_300001_SM_1000_NS12placeholders2_7E:
	.zero		1
	.type		_ZN34_INTERNAL_1b046500_4_k_cu_3f63e3e84cuda3std3__45__cpo5crendE,@object
	.size		_ZN34_INTERNAL_1b046500_4_k_cu_3f63e3e84cuda3std3__45__cpo5crendE,(_ZN34_INTERNAL_1b046500_4_k_cu_3f63e3e84cuda3std6ranges3__45__cpo4prevE - _ZN34_INTERNAL_1b046500_4_k_cu_3f63e3e84cuda3std3__45__cpo5crendE)
_ZN34_INTERNAL_1b046500_4_k_cu_3f63e3e84cuda3std3__45__cpo5crendE:
	.zero		1
	.type		_ZN34_INTERNAL_1b046500_4_k_cu_3f63e3e84cuda3std6ranges3__45__cpo4prevE,@object
	.size		_ZN34_INTERNAL_1b046500_4_k_cu_3f63e3e84cuda3std6ranges3__45__cpo4prevE,(_ZN34_INTERNAL_1b046500_4_k_cu_3f63e3e84cuda3std6ranges3__45__cpo9iter_moveE - _ZN34_INTERNAL_1b046500_4_k_cu_3f63e3e84cuda3std6ranges3__45__cpo4prevE)
_ZN34_INTERNAL_1b046500_4_k_cu_3f63e3e84cuda3std6ranges3__45__cpo4prevE:
	.zero		1
	.type		_ZN34_INTERNAL_1b046500_4_k_cu_3f63e3e84cuda3std6ranges3__45__cpo9iter_moveE,@object
	.size		_ZN34_INTERNAL_1b046500_4_k_cu_3f63e3e84cuda3std6ranges3__45__cpo9iter_moveE,(_ZN34_INTERNAL_1b046500_4_k_cu_3f63e3e86thrust24THRUST_300001_SM_1000_NS6system6detail10sequential3seqE - _ZN34_INTERNAL_1b046500_4_k_cu_3f63e3e84cuda3std6ranges3__45__cpo9iter_moveE)
_ZN34_INTERNAL_1b046500_4_k_cu_3f63e3e84cuda3std6ranges3__45__cpo9iter_moveE:
	.zero		1
	.type		_ZN34_INTERNAL_1b046500_4_k_cu_3f63e3e86thrust24THRUST_300001_SM_1000_NS6system6detail10sequential3seqE,@object
	.size		_ZN34_INTERNAL_1b046500_4_k_cu_3f63e3e86thrust24THRUST_300001_SM_1000_NS6system6detail10sequential3seqE,(_ZN34_INTERNAL_1b046500_4_k_cu_3f63e3e86thrust24THRUST_300001_SM_1000_NS12placeholders2_9E - _ZN34_INTERNAL_1b046500_4_k_cu_3f63e3e86thrust24THRUST_300001_SM_1000_NS6system6detail10sequential3seqE)
_ZN34_INTERNAL_1b046500_4_k_cu_3f63e3e86thrust24THRUST_300001_SM_1000_NS6system6detail10sequential3seqE:
	.zero		1
	.type		_ZN34_INTERNAL_1b046500_4_k_cu_3f63e3e86thrust24THRUST_300001_SM_1000_NS12placeholders2_9E,@object
	.size		_ZN34_INTERNAL_1b046500_4_k_cu_3f63e3e86thrust24THRUST_300001_SM_1000_NS12placeholders2_9E,(_ZN34_INTERNAL_1b046500_4_k_cu_3f63e3e84cuda3std3__419piecewise_constructE - _ZN34_INTERNAL_1b046500_4_k_cu_3f63e3e86thrust24THRUST_300001_SM_1000_NS12placeholders2_9E)
_ZN34_INTERNAL_1b046500_4_k_cu_3f63e3e86thrust24THRUST_300001_SM_1000_NS12placeholders2_9E:
	.zero		1
	.type		_ZN34_INTERNAL_1b046500_4_k_cu_3f63e3e84cuda3std3__419piecewise_constructE,@object
	.size		_ZN34_INTERNAL_1b046500_4_k_cu_3f63e3e84cuda3std3__419piecewise_constructE,(_ZN34_INTERNAL_1b046500_4_k_cu_3f63e3e84cuda3std6ranges3__45__cpo5cdataE - _ZN34_INTERNAL_1b046500_4_k_cu_3f63e3e84cuda3std3__419piecewise_constructE)
_ZN34_INTERNAL_1b046500_4_k_cu_3f63e3e84cuda3std3__419piecewise_constructE:
	.zero		1
	.type		_ZN34_INTERNAL_1b046500_4_k_cu_3f63e3e84cuda3std6ranges3__45__cpo5cdataE,@object
	.size		_ZN34_INTERNAL_1b046500_4_k_cu_3f63e3e84cuda3std6ranges3__45__cpo5cdataE,(_ZN34_INTERNAL_1b046500_4_k_cu_3f63e3e86thrust24THRUST_300001_SM_1000_NS12placeholders2_1E - _ZN34_INTERNAL_1b046500_4_k_cu_3f63e3e84cuda3std6ranges3__45__cpo5cdataE)
_ZN34_INTERNAL_1b046500_4_k_cu_3f63e3e84cuda3std6ranges3__45__cpo5cdataE:
	.zero		1
	.type		_ZN34_INTERNAL_1b046500_4_k_cu_3f63e3e86thrust24THRUST_300001_SM_1000_NS12placeholders2_1E,@object
	.size		_ZN34_INTERNAL_1b046500_4_k_cu_3f63e3e86thrust24THRUST_300001_SM_1000_NS12placeholders2_1E,(_ZN34_INTERNAL_1b046500_4_k_cu_3f63e3e84cuda3std3__45__cpo3endE - _ZN34_INTERNAL_1b046500_4_k_cu_3f63e3e86thrust24THRUST_300001_SM_1000_NS12placeholders2_1E)
_ZN34_INTERNAL_1b046500_4_k_cu_3f63e3e86thrust24THRUST_300001_SM_1000_NS12placeholders2_1E:
	.zero		1
	.type		_ZN34_INTERNAL_1b046500_4_k_cu_3f63e3e84cuda3std3__45__cpo3endE,@object
	.size		_ZN34_INTERNAL_1b046500_4_k_cu_3f63e3e84cuda3std3__45__cpo3endE,(_ZN34_INTERNAL_1b046500_4_k_cu_3f63e3e84cuda3std6ranges3__45__cpo3endE - _ZN34_INTERNAL_1b046500_4_k_cu_3f63e3e84cuda3std3__45__cpo3endE)
_ZN34_INTERNAL_1b046500_4_k_cu_3f63e3e84cuda3std3__45__cpo3endE:
	.zero		1
	.type		_ZN34_INTERNAL_1b046500_4_k_cu_3f63e3e84cuda3std6ranges3__45__cpo3endE,@object
	.size		_ZN34_INTERNAL_1b046500_4_k_cu_3f63e3e84cuda3std6ranges3__45__cpo3endE,(_ZN34_INTERNAL_1b046500_4_k_cu_3f63e3e86thrust24THRUST_300001_SM_1000_NS12placeholders2_5E - _ZN34_INTERNAL_1b046500_4_k_cu_3f63e3e84cuda3std6ranges3__45__cpo3endE)
_ZN34_INTERNAL_1b046500_4_k_cu_3f63e3e84cuda3std6ranges3__45__cpo3endE:
	.zero		1
	.type		_ZN34_INTERNAL_1b046500_4_k_cu_3f63e3e86thrust24THRUST_300001_SM_1000_NS12placeholders2_5E,@object
	.size		_ZN34_INTERNAL_1b046500_4_k_cu_3f63e3e86thrust24THRUST_300001_SM_1000_NS12placeholders2_5E,(_ZN34_INTERNAL_1b046500_4_k_cu_3f63e3e84cuda3std3__45__cpo4rendE - _ZN34_INTERNAL_1b046500_4_k_cu_3f63e3e86thrust24THRUST_300001_SM_1000_NS12placeholders2_5E)
_ZN34_INTERNAL_1b046500_4_k_cu_3f63e3e86thrust24THRUST_300001_SM_1000_NS12placeholders2_5E:
	.zero		1
	.type		_ZN34_INTERNAL_1b046500_4_k_cu_3f63e3e84cuda3std3__45__cpo4rendE,@object
	.size		_ZN34_INTERNAL_1b046500_4_k_cu_3f63e3e84cuda3std3__45__cpo4rendE,(_ZN34_INTERNAL_1b046500_4_k_cu_3f63e3e84cuda3std6ranges3__45__cpo9iter_swapE - _ZN34_INTERNAL_1b046500_4_k_cu_3f63e3e84cuda3std3__45__cpo4rendE)
_ZN34_INTERNAL_1b046500_4_k_cu_3f63e3e84cuda3std3__45__cpo4rendE:
	.zero		1
	.type		_ZN34_INTERNAL_1b046500_4_k_cu_3f63e3e84cuda3std6ranges3__45__cpo9iter_swapE,@object
	.size		_ZN34_INTERNAL_1b046500_4_k_cu_3f63e3e84cuda3std6ranges3__45__cpo9iter_swapE,(_ZN34_INTERNAL_1b046500_4_k_cu_3f63e3e84cuda3std3__48unexpectE - _ZN34_INTERNAL_1b046500_4_k_cu_3f63e3e84cuda3std6ranges3__45__cpo9iter_swapE)
_ZN34_INTERNAL_1b046500_4_k_cu_3f63e3e84cuda3std6ranges3__45__cpo9iter_swapE:
	.zero		1
	.type		_ZN34_INTERNAL_1b046500_4_k_cu_3f63e3e84cuda3std3__48unexpectE,@object
	.size		_ZN34_INTERNAL_1b046500_4_k_cu_3f63e3e84cuda3std3__48unexpectE,(_ZN34_INTERNAL_1b046500_4_k_cu_3f63e3e86thrust24THRUST_300001_SM_1000_NS8cuda_cub3parE - _ZN34_INTERNAL_1b046500_4_k_cu_3f63e3e84cuda3std3__48unexpectE)
_ZN34_INTERNAL_1b046500_4_k_cu_3f63e3e84cuda3std3__48unexpectE:
	.zero		1
	.type		_ZN34_INTERNAL_1b046500_4_k_cu_3f63e3e86thrust24THRUST_300001_SM_1000_NS8cuda_cub3parE,@object
	.size		_ZN34_INTERNAL_1b046500_4_k_cu_3f63e3e86thrust24THRUST_300001_SM_1000_NS8cuda_cub3parE,(.L_29 - _ZN34_INTERNAL_1b046500_4_k_cu_3f63e3e86thrust24THRUST_300001_SM_1000_NS8cuda_cub3parE)
_ZN34_INTERNAL_1b046500_4_k_cu_3f63e3e86thrust24THRUST_300001_SM_1000_NS8cuda_cub3parE:
	.zero		1
.L_29:


//--------------------- .nv.shared._ZN6thrust24THRUST_300001_SM_1000_NS8cuda_cub4core6detail13_kernel_agentINS1_8__reduce11ReduceAgentIPN4cuda3std3__45tupleIJdlEEESC_SB_lNS1_9__extrema9arg_max_fIdlNS9_4lessIdEEEEEEJSC_SC_iSH_EEEvDpT0_ --------------------------
	.section	.nv.shared._ZN6thrust24THRUST_300001_SM_1000_NS8cuda_cub4core6detail13_kernel_agentINS1_8__reduce11ReduceAgentIPN4cuda3std3__45tupleIJdlEEESC_SB_lNS1_9__extrema9arg_max_fIdlNS9_4lessIdEEEEEEJSC_SC_iSH_EEEvDpT0_,"aw",@nobits
	.sectionflags	@""
	.align	16
	.zero		1024


//--------------------- .nv.shared._ZN6thrust24THRUST_300001_SM_1000_NS8cuda_cub4core6detail13_kernel_agentINS1_8__reduce10DrainAgentIlEEJN3cub18CUB_300001_SM_10009GridQueueIyEElEEEvDpT0_ --------------------------
	.section	.nv.shared._ZN6thrust24THRUST_300001_SM_1000_NS8cuda_cub4core6detail13_kernel_agentINS1_8__reduce10DrainAgentIlEEJN3cub18CUB_300001_SM_10009GridQueueIyEElEEEvDpT0_,"aw",@nobits
	.sectionflags	@""
	.align	16
	.zero		1024


//--------------------- .nv.shared._ZN6thrust24THRUST_300001_SM_1000_NS8cuda_cub4core6detail13_kernel_agentINS1_8__reduce11ReduceAgentINS0_12zip_iteratorIN4cuda3std3__45tupleIJNS0_10device_ptrIdEENS0_17counting_iteratorIlNS0_11use_defaultESF_SF_EEEEEEEPNSB_IJdlEEESJ_lNS1_9__extrema9arg_max_fIdlNSA_4lessIdEEEEEEJSI_SK_lN3cub18CUB_300001_SM_100013GridEvenShareIlEENSS_9GridQueueIyEESP_EEEvDpT0_ --------------------------
	.section	.nv.shared._ZN6thrust24THRUST_300001_SM_1000_NS8cuda_cub4core6detail13_kernel_agentINS1_8__reduce11ReduceAgentINS0_12zip_iteratorIN4cuda3std3__45tupleIJNS0_10device_ptrIdEENS0_17counting_iteratorIlNS0_11use_defaultESF_SF_EEEEEEEPNSB_IJdlEEESJ_lNS1_9__extrema9arg_max_fIdlNSA_4lessIdEEEEEEJSI_SK_lN3cub18CUB_300001_SM_100013GridEvenShareIlEENSS_9GridQueueIyEESP_EEEvDpT0_,"aw",@nobits
	.sectionflags	@""
	.align	16
	.zero		1024


//--------------------- .nv.shared._ZN6thrust24THRUST_300001_SM_1000_NS8cuda_cub4core6detail13_kernel_agentINS1_8__reduce11ReduceAgentINS0_12zip_iteratorIN4cuda3std3__45tupleIJNS0_10device_ptrIdEENS0_17counting_iteratorIlNS0_11use_defaultESF_SF_EEEEEEEPNSB_IJdlEEESJ_lNS1_9__extrema9arg_max_fIdlNSA_4lessIdEEEEEEJSI_SK_lSP_EEEvDpT0_ --------------------------
	.section	.nv.shared._ZN6thrust24THRUST_300001_SM_1000_NS8cuda_cub4core6detail13_kernel_agentINS1_8__reduce11ReduceAgentINS0_12zip_iteratorIN4cuda3std3__45tupleIJNS0_10device_ptrIdEENS0_17counting_iteratorIlNS0_11use_defaultESF_SF_EEEEEEEPNSB_IJdlEEESJ_lNS1_9__extrema9arg_max_fIdlNSA_4lessIdEEEEEEJSI_SK_lSP_EEEvDpT0_,"aw",@nobits
	.sectionflags	@""
	.align	16
	.zero		1024


//--------------------- .nv.shared._ZN6thrust24THRUST_300001_SM_1000_NS8cuda_cub4core6detail13_kernel_agentINS1_8__reduce11ReduceAgentIPN4cuda3std3__45tupleIJdlEEESC_SB_iNS1_9__extrema9arg_max_fIdlNS9_4lessIdEEEEEEJSC_SC_iSH_EEEvDpT0_ --------------------------
	.section	.nv.shared._ZN6thrust24THRUST_300001_SM_1000_NS8cuda_cub4core6detail13_kernel_agentINS1_8__reduce11ReduceAgentIPN4cuda3std3__45tupleIJdlEEESC_SB_iNS1_9__extrema9arg_max_fIdlNS9_4lessIdEEEEEEJSC_SC_iSH_EEEvDpT0_,"aw",@nobits
	.sectionflags	@""
	.align	16
	.zero		1024


//--------------------- .nv.shared._ZN6thrust24THRUST_300001_SM_1000_NS8cuda_cub4core6detail13_kernel_agentINS1_8__reduce10DrainAgentIiEEJN3cub18CUB_300001_SM_10009GridQueueIjEEiEEEvDpT0_ --------------------------
	.section	.nv.shared._ZN6thrust24THRUST_300001_SM_1000_NS8cuda_cub4core6detail13_kernel_agentINS1_8__reduce10DrainAgentIiEEJN3cub18CUB_300001_SM_10009GridQueueIjEEiEEEvDpT0_,"aw",@nobits
	.sectionflags	@""
	.align	16
	.zero		1024


//--------------------- .nv.shared._ZN6thrust24THRUST_300001_SM_1000_NS8cuda_cub4core6detail13_kernel_agentINS1_8__reduce11ReduceAgentINS0_12zip_iteratorIN4cuda3std3__45tupleIJNS0_10device_ptrIdEENS0_17counting_iteratorIlNS0_11use_defaultESF_SF_EEEEEEEPNSB_IJdlEEESJ_iNS1_9__extrema9arg_max_fIdlNSA_4lessIdEEEEEEJSI_SK_iN3cub18CUB_300001_SM_100013GridEvenShareIiEENSS_9GridQueueIjEESP_EEEvDpT0_ --------------------------
	.section	.nv.shared._ZN6thrust24THRUST_300001_SM_1000_NS8cuda_cub4core6detail13_kernel_agentINS1_8__reduce11ReduceAgentINS0_12zip_iteratorIN4cuda3std3__45tupleIJNS0_10device_ptrIdEENS0_17counting_iteratorIlNS0_11use_defaultESF_SF_EEEEEEEPNSB_IJdlEEESJ_iNS1_9__extrema9arg_max_fIdlNSA_4lessIdEEEEEEJSI_SK_iN3cub18CUB_300001_SM_100013GridEvenShareIiEENSS_9GridQueueIjEESP_EEEvDpT0_,"aw",@nobits
	.sectionflags	@""
	.align	16
	.zero		1024


//--------------------- .nv.shared._ZN6thrust24THRUST_300001_SM_1000_NS8cuda_cub4core6detail13_kernel_agentINS1_8__reduce11ReduceAgentINS0_12zip_iteratorIN4cuda3std3__45tupleIJNS0_10device_ptrIdEENS0_17counting_iteratorIlNS0_11use_defaultESF_SF_EEEEEEEPNSB_IJdlEEESJ_iNS1_9__extrema9arg_max_fIdlNSA_4lessIdEEEEEEJSI_SK_iSP_EEEvDpT0_ --------------------------
	.section	.nv.shared._ZN6thrust24THRUST_300001_SM_1000_NS8cuda_cub4core6detail13_kernel_agentINS1_8__reduce11ReduceAgentINS0_12zip_iteratorIN4cuda3std3__45tupleIJNS0_10device_ptrIdEENS0_17counting_iteratorIlNS0_11use_defaultESF_SF_EEEEEEEPNSB_IJdlEEESJ_iNS1_9__extrema9arg_max_fIdlNSA_4lessIdEEEEEEJSI_SK_iSP_EEEvDpT0_,"aw",@nobits
	.sectionflags	@""
	.align	16
	.zero		1024


//--------------------- .nv.shared._Z7sweep_kPdS_i --------------------------
	.section	.nv.shared._Z7sweep_kPdS_i,"aw",@nobits
	.sectionflags	@""
	.align	16
	.zero		1024


//--------------------- .nv.shared._Z7sweep_jPdi  --------------------------
	.section	.nv.shared._Z7sweep_jPdi,"aw",@nobits
	.sectionflags	@""
	.align	16
	.zero		1024


//--------------------- .nv.shared._Z7sweep_iPdi  --------------------------
	.section	.nv.shared._Z7sweep_iPdi,"aw",@nobits
	.sectionflags	@""
	.align	16
	.zero		1024


//--------------------- .nv.constant0._ZN3cub18CUB_300001_SM_10006detail11EmptyKernelIvEEvv --------------------------
	.section	.nv.constant0._ZN3cub18CUB_300001_SM_10006detail11EmptyKernelIvEEvv,"a",@progbits
	.sectionflags	@""
	.align	4
.nv.constant0._ZN3cub18CUB_300001_SM_10006detail11EmptyKernelIvEEvv:
	.zero		896


//--------------------- .nv.constant0._ZN6thrust24THRUST_300001_SM_1000_NS8cuda_cub4core6detail13_kernel_agentINS1_8__reduce11ReduceAgentIPN4cuda3std3__45tupleIJdlEEESC_SB_lNS1_9__extrema9arg_max_fIdlNS9_4lessIdEEEEEEJSC_SC_iSH_EEEvDpT0_ --------------------------
	.section	.nv.constant0._ZN6thrust24THRUST_300001_SM_1000_NS8cuda_cub4core6detail13_kernel_agentINS1_8__reduce11ReduceAgentIPN4cuda3std3__45tupleIJdlEEESC_SB_lNS1_9__extrema9arg_max_fIdlNS9_4lessIdEEEEEEJSC_SC_iSH_EEEvDpT0_,"a",@progbits
	.sectionflags	@""
	.align	4
.nv.constant0._ZN6thrust24THRUST_300001_SM_1000_NS8cuda_cub4core6detail13_kernel_agentINS1_8__reduce11ReduceAgentIPN4cuda3std3__45tupleIJdlEEESC_SB_lNS1_9__extrema9arg_max_fIdlNS9_4lessIdEEEEEEJSC_SC_iSH_EEEvDpT0_:
	.zero		917


//--------------------- .nv.constant0._ZN6thrust24THRUST_300001_SM_1000_NS8cuda_cub4core6detail13_kernel_agentINS1_8__reduce10DrainAgentIlEEJN3cub18CUB_300001_SM_10009GridQueueIyEElEEEvDpT0_ --------------------------
	.section	.nv.constant0._ZN6thrust24THRUST_300001_SM_1000_NS8cuda_cub4core6detail13_kernel_agentINS1_8__reduce10DrainAgentIlEEJN3cub18CUB_300001_SM_10009GridQueueIyEElEEEvDpT0_,"a",@progbits
	.sectionflags	@""
	.align	4
.nv.constant0._ZN6thrust24THRUST_300001_SM_1000_NS8cuda_cub4core6detail13_kernel_agentINS1_8__reduce10DrainAgentIlEEJN3cub18CUB_300001_SM_10009GridQueueIyEElEEEvDpT0_:
	.zero		912


//--------------------- .nv.constant0._ZN6thrust24THRUST_300001_SM_1000_NS8cuda_cub4core6detail13_kernel_agentINS1_8__reduce11ReduceAgentINS0_12zip_iteratorIN4cuda3std3__45tupleIJNS0_10device_ptrIdEENS0_17counting_iteratorIlNS0_11use_defaultESF_SF_EEEEEEEPNSB_IJdlEEESJ_lNS1_9__extrema9arg_max_fIdlNSA_4lessIdEEEEEEJSI_SK_lN3cub18CUB_300001_SM_100013GridEvenShareIlEENSS_9GridQueueIyEESP_EEEvDpT0_ --------------------------
	.section	.nv.constant0._ZN6thrust24THRUST_300001_SM_1000_NS8cuda_cub4core6detail13_kernel_agentINS1_8__reduce11ReduceAgentINS0_12zip_iteratorIN4cuda3std3__45tupleIJNS0_10device_ptrIdEENS0_17counting_iteratorIlNS0_11use_defaultESF_SF_EEEEEEEPNSB_IJdlEEESJ_lNS1_9__extrema9arg_max_fIdlNSA_4lessIdEEEEEEJSI_SK_lN3cub18CUB_300001_SM_100013GridEvenShareIlEENSS_9GridQueueIyEESP_EEEvDpT0_,"a",@progbits
	.sectionflags	@""
	.align	4
.nv.constant0._ZN6thrust24THRUST_300001_SM_1000_NS8cuda_cub4core6detail13_kernel_agentINS1_8__reduce11ReduceAgentINS0_12zip_iteratorIN4cuda3std3__45tupleIJNS0_10device_ptrIdEENS0_17counting_iteratorIlNS0_11use_defaultESF_SF_EEEEEEEPNSB_IJdlEEESJ_lNS1_9__extrema9arg_max_fIdlNSA_4lessIdEEEEEEJSI_SK_lN3cub18CUB_300001_SM_100013GridEvenShareIlEENSS_9GridQueueIyEESP_EEEvDpT0_:
	.zero		1009


//--------------------- .nv.constant0._ZN6thrust24THRUST_300001_SM_1000_NS8cuda_cub4core6detail13_kernel_agentINS1_8__reduce11ReduceAgentINS0_12zip_iteratorIN4cuda3std3__45tupleIJNS0_10device_ptrIdEENS0_17counting_iteratorIlNS0_11use_defaultESF_SF_EEEEEEEPNSB_IJdlEEESJ_lNS1_9__extrema9arg_max_fIdlNSA_4lessIdEEEEEEJSI_SK_lSP_EEEvDpT0_ --------------------------
	.section	.nv.constant0._ZN6thrust24THRUST_300001_SM_1000_NS8cuda_cub4core6detail13_kernel_agentINS1_8__reduce11ReduceAgentINS0_12zip_iteratorIN4cuda3std3__45tupleIJNS0_10device_ptrIdEENS0_17counting_iteratorIlNS0_11use_defaultESF_SF_EEEEEEEPNSB_IJdlEEESJ_lNS1_9__extrema9arg_max_fIdlNSA_4lessIdEEEEEEJSI_SK_lSP_EEEvDpT0_,"a",@progbits
	.sectionflags	@""
	.align	4
.nv.constant0._ZN6thrust24THRUST_300001_SM_1000_NS8cuda_cub4core6detail13_kernel_agentINS1_8__reduce11ReduceAgentINS0_12zip_iteratorIN4cuda3std3__45tupleIJNS0_10device_ptrIdEENS0_17counting_iteratorIlNS0_11use_defaultESF_SF_EEEEEEEPNSB_IJdlEEESJ_lNS1_9__extrema9arg_max_fIdlNSA_4lessIdEEEEEEJSI_SK_lSP_EEEvDpT0_:
	.zero		929


//--------------------- .nv.constant0._ZN6thrust24THRUST_300001_SM_1000_NS8cuda_cub4core6detail13_kernel_agentINS1_8__reduce11ReduceAgentIPN4cuda3std3__45tupleIJdlEEESC_SB_iNS1_9__extrema9arg_max_fIdlNS9_4lessIdEEEEEEJSC_SC_iSH_EEEvDpT0_ --------------------------
	.section	.nv.constant0._ZN6thrust24THRUST_300001_SM_1000_NS8cuda_cub4core6detail13_kernel_agentINS1_8__reduce11ReduceAgentIPN4cuda3std3__45tupleIJdlEEESC_SB_iNS1_9__extrema9arg_max_fIdlNS9_4lessIdEEEEEEJSC_SC_iSH_EEEvDpT0_,"a",@progbits
	.sectionflags	@""
	.align	4
.nv.constant0._ZN6thrust24THRUST_300001_SM_1000_NS8cuda_cub4core6detail13_kernel_agentINS1_8__reduce11ReduceAgentIPN4cuda3std3__45tupleIJdlEEESC_SB_iNS1_9__extrema9arg_max_fIdlNS9_4lessIdEEEEEEJSC_SC_iSH_EEEvDpT0_:
	.zero		917


//--------------------- .nv.constant0._ZN6thrust24THRUST_300001_SM_1000_NS8cuda_cub4core6detail13_kernel_agentINS1_8__reduce10DrainAgentIiEEJN3cub18CUB_300001_SM_10009GridQueueIjEEiEEEvDpT0_ --------------------------
	.section	.nv.constant0._ZN6thrust24THRUST_300001_SM_1000_NS8cuda_cub4core6detail13_kernel_agentINS1_8__reduce10DrainAgentIiEEJN3cub18CUB_300001_SM_10009GridQueueIjEEiEEEvDpT0_,"a",@progbits
	.sectionflags	@""
	.align	4
.nv.constant0._ZN6thrust24THRUST_300001_SM_1000_NS8cuda_cub4core6detail13_kernel_agentINS1_8__reduce10DrainAgentIiEEJN3cub18CUB_300001_SM_10009GridQueueIjEEiEEEvDpT0_:
	.zero		908


//--------------------- .nv.constant0._ZN6thrust24THRUST_300001_SM_1000_NS8cuda_cub4core6detail13_kernel_agentINS1_8__reduce11ReduceAgentINS0_12zip_iteratorIN4cuda3std3__45tupleIJNS0_10device_ptrIdEENS0_17counting_iteratorIlNS0_11use_defaultESF_SF_EEEEEEEPNSB_IJdlEEESJ_iNS1_9__extrema9arg_max_fIdlNSA_4lessIdEEEEEEJSI_SK_iN3cub18CUB_300001_SM_100013GridEvenShareIiEENSS_9GridQueueIjEESP_EEEvDpT0_ --------------------------
	.section	.nv.constant0._ZN6thrust24THRUST_300001_SM_1000_NS8cuda_cub4core6detail13_kernel_agentINS1_8__reduce11ReduceAgentINS0_12zip_iteratorIN4cuda3std3__45tupleIJNS0_10device_ptrIdEENS0_17counting_iteratorIlNS0_11use_defaultESF_SF_EEEEEEEPNSB_IJdlEEESJ_iNS1_9__extrema9arg_max_fIdlNSA_4lessIdEEEEEEJSI_SK_iN3cub18CUB_300001_SM_100013GridEvenShareIiEENSS_9GridQueueIjEESP_EEEvDpT0_,"a",@progbits
	.sectionflags	@""
	.align	4
.nv.constant0._ZN6thrust24THRUST_300001_SM_1000_NS8cuda_cub4core6detail13_kernel_agentINS1_8__reduce11ReduceAgentINS0_12zip_iteratorIN4cuda3std3__45tupleIJNS0_10device_ptrIdEENS0_17counting_iteratorIlNS0_11use_defaultESF_SF_EEEEEEEPNSB_IJdlEEESJ_iNS1_9__extrema9arg_max_fIdlNSA_4lessIdEEEEEEJSI_SK_iN3cub18CUB_300001_SM_100013GridEvenShareIiEENSS_9GridQueueIjEESP_EEEvDpT0_:
	.zero		977


//--------------------- .nv.constant0._ZN6thrust24THRUST_300001_SM_1000_NS8cuda_cub4core6detail13_kernel_agentINS1_8__reduce11ReduceAgentINS0_12zip_iteratorIN4cuda3std3__45tupleIJNS0_10device_ptrIdEENS0_17counting_iteratorIlNS0_11use_defaultESF_SF_EEEEEEEPNSB_IJdlEEESJ_iNS1_9__extrema9arg_max_fIdlNSA_4lessIdEEEEEEJSI_SK_iSP_EEEvDpT0_ --------------------------
	.section	.nv.constant0._ZN6thrust24THRUST_300001_SM_1000_NS8cuda_cub4core6detail13_kernel_agentINS1_8__reduce11ReduceAgentINS0_12zip_iteratorIN4cuda3std3__45tupleIJNS0_10device_ptrIdEENS0_17counting_iteratorIlNS0_11use_defaultESF_SF_EEEEEEEPNSB_IJdlEEESJ_iNS1_9__extrema9arg_max_fIdlNSA_4lessIdEEEEEEJSI_SK_iSP_EEEvDpT0_,"a",@progbits
	.sectionflags	@""
	.align	4
.nv.constant0._ZN6thrust24THRUST_300001_SM_1000_NS8cuda_cub4core6detail13_kernel_agentINS1_8__reduce11ReduceAgentINS0_12zip_iteratorIN4cuda3std3__45tupleIJNS0_10device_ptrIdEENS0_17counting_iteratorIlNS0_11use_defaultESF_SF_EEEEEEEPNSB_IJdlEEESJ_iNS1_9__extrema9arg_max_fIdlNSA_4lessIdEEEEEEJSI_SK_iSP_EEEvDpT0_:
	.zero		925


//--------------------- .nv.constant0._Z7sweep_kPdS_i --------------------------
	.section	.nv.constant0._Z7sweep_kPdS_i,"a",@progbits
	.sectionflags	@""
	.align	4
.nv.constant0._Z7sweep_kPdS_i:
	.zero		916


//--------------------- .nv.constant0._Z7sweep_jPdi --------------------------
	.section	.nv.constant0._Z7sweep_jPdi,"a",@progbits
	.sectionflags	@""
	.align	4
.nv.constant0._Z7sweep_jPdi:
	.zero		908


//--------------------- .nv.constant0._Z7sweep_iPdi --------------------------
	.section	.nv.constant0._Z7sweep_iPdi,"a",@progbits
	.sectionflags	@""
	.align	4
.nv.constant0._Z7sweep_iPdi:
	.zero		908


//--------------------- SYMBOLS --------------------------

	.type		.nv.reservedSmem.offset0,@object
	.size		.nv.reservedSmem.offset0,0x4
	.type		.nv.reservedSmem.cap,@object
	.size		.nv.reservedSmem.cap,0x4
